// auto-generated by cutlass_sweep.conv — config: {"arch": "sm_100", "cluster_m": 2, "cluster_n": 1, "conv_kind": "dgrad", "dtype": "tf32", "ndim": 3, "tile_k": 64, "tile_m": 64, "tile_n": 128}
#include "cutlass/cutlass.h"
#include "cute/tensor.hpp"
#include "cutlass/kernel_hardware_info.hpp"
#include "cutlass/conv/convolution.h"
#include "cutlass/conv/dispatch_policy.hpp"
#include "cutlass/conv/collective/collective_builder.hpp"
#include "cutlass/conv/kernel/conv_universal.hpp"
#include "cutlass/conv/device/conv_universal_adapter.hpp"
#include "cutlass/epilogue/collective/collective_builder.hpp"

using namespace cute;
using Elem = cutlass::tfloat32_t;
using Acc  = float;
using LayoutAB = cutlass::layout::TensorNDHWC;
using LayoutC  = cutlass::layout::TensorNDHWC;
constexpr auto ConvOp = cutlass::conv::Operator::kDgrad;
using TileShape    = Shape<_64, _128, Shape<_64>>;
using ClusterShape = Shape<_2, _1, _1>;

using CollectiveEpilogue = typename cutlass::epilogue::collective::CollectiveBuilder<
    cutlass::arch::Sm100, cutlass::arch::OpClassTensorOp,
    TileShape, ClusterShape,
    cutlass::epilogue::collective::EpilogueTileAuto,
    Acc, Acc,
    Elem, LayoutC, 128 / cutlass::sizeof_bits<Elem>::value,
    Elem, LayoutC, 128 / cutlass::sizeof_bits<Elem>::value,
    cutlass::epilogue::collective::EpilogueScheduleAuto
  >::CollectiveOp;

using CollectiveMainloop = typename cutlass::conv::collective::CollectiveBuilder<
    cutlass::arch::Sm100, cutlass::arch::OpClassTensorOp, ConvOp,
    Elem, LayoutAB, 128 / cutlass::sizeof_bits<Elem>::value,
    Elem, LayoutAB, 128 / cutlass::sizeof_bits<Elem>::value,
    Acc,
    TileShape, ClusterShape,
    cutlass::conv::collective::StageCountAutoCarveout<
        static_cast<int>(sizeof(typename CollectiveEpilogue::SharedStorage))>,
    cutlass::conv::collective::KernelScheduleAuto
  >::CollectiveOp;

using ProblemShape = cutlass::conv::ConvProblemShape<
    ConvOp, CollectiveMainloop::DispatchPolicy::NumSpatialDimensions>;
using ConvKernel = cutlass::conv::kernel::ConvUniversal<
    ProblemShape, CollectiveMainloop, CollectiveEpilogue>;
using Conv = cutlass::conv::device::ConvUniversalAdapter<ConvKernel>;

auto* _anchor = &cutlass::device_kernel<ConvKernel>;


// ===== COMPILED SASS (sm_100a) =====

	.target	sm_100a

	.elftype	@"ET_EXEC"


//--------------------- .note.nv.tkinfo           --------------------------
	.section	.note.nv.tkinfo,"",@"SHT_NOTE"
	.sectionflags	@"SHF_NOTE_NV_TKINFO"
	.tkinfo
        /*0018*/ 	.word	0x00000002
        /*0030*/ 	.string	""
        /*0030*/ 	.string	"ptxas"
        /*0030*/ 	.string	"Cuda compilation tools, release 13.0, V13.0.88"
        /*0030*/ 	.string	"Build cuda_13.0.r13.0/compiler.36424714_0"
        /*0030*/ 	.string	"-arch sm_100a -m 64 "



//--------------------- .note.nv.cuinfo           --------------------------
	.section	.note.nv.cuinfo,"",@"SHT_NOTE"
	.sectionflags	@"SHF_NOTE_NV_CUINFO"
        /*0018*/ 	.short	0x0002
        /*001a*/ 	.short	0x0064
        /*001c*/ 	.short	0x0082
	.zero		2


//--------------------- .nv.info                  --------------------------
	.section	.nv.info,"",@"SHT_CUDA_INFO"
	.align	4


	//----- nvinfo : EIATTR_REGCOUNT
	.align		4
        /*0000*/ 	.byte	0x04, 0x2f
        /*0002*/ 	.short	(.L_19 - .L_18)
	.align		4
.L_18:
        /*0004*/ 	.word	index@(_ZN7cutlass13device_kernelINS_4conv6kernel13ConvUniversalINS1_16ConvProblemShapeILNS1_8OperatorE1ELi3EEENS1_10collective14CollectiveConvINS1_47MainloopSm100TmaUmmaWarpSpecializedImplicitGemmILS5_1ELi4ELi3ELi1ELi2EN4cute5tupleIJNSA_1CILi2EEENSC_ILi1EEESE_EEEEENSB_IJNSC_ILi64EEENSC_ILi128EEENSB_IJSH_EEEEEENS_10tfloat32_tESL_NSA_8TiledMMAINSA_8MMA_AtomIJNSA_17SM100_MMA_TF32_SSISL_SL_fLi64ELi128ELNSA_4UMMA5MajorE0ELSQ_1ELNSP_7ScaleInE0ELSR_0EEEEEENSA_6LayoutINSB_IJSE_SE_SE_EEENSB_IJNSC_ILi0EEESW_SW_EEEEENSB_IJNSA_10UnderscoreESZ_SZ_EEEEENS7_6detail27Sm100ImplicitGemmTileTraitsINSA_20SM90_TMA_LOAD_IM2COLENSA_14ComposedLayoutINSA_7SwizzleILi3ELi4ELi3EEENSA_18smem_ptr_flag_bitsILi32EEENSU_INSB_IJNSC_ILi8EEENSC_ILi32EEEEEENSB_IJS1B_SE_EEEEEEEvEENS13_INSA_23SM90_TMA_LOAD_MULTICASTENS15_INS16_ILi2ELi5ELi2EEES19_NSU_INSB_IJS1B_NSC_ILi4EEEEEENSB_IJSE_S1B_EEEEEEEvEEEENS_8epilogue10collective18CollectiveEpilogueINS1Q_23Sm100TmaWarpSpecializedILi4ELi2ELi16ELb1ELb0EEEJSK_NSB_IJNSU_ISH_SE_EENSU_IS1B_SE_EEEEESL_NSB_IJNSB_IJllllEEESE_SW_EEESL_S1Z_NS1Q_6fusion15FusionCallbacksIS1U_NS20_17LinearCombinationISL_fSL_fLNS_15FloatRoundStyleE2EEESK_S1X_JEEENSA_5SM1004TMEM4LOAD26SM100_TMEM_LOAD_16dp128b8xES14_S1F_NSA_17SM75_U32x4_LDSM_NENSA_21SM90_TMA_STORE_IM2COLES1F_NSA_17SM90_U32x4_STSM_NENSA_39AutoVectorizingCopyWithAssumedAlignmentILi128EEEEEEvvEEEEvNT_6ParamsE)
        /*0008*/ 	.word	0x0000005e


	//----- nvinfo : EIATTR_FRAME_SIZE
	.align		4
.L_19:
        /*000c*/ 	.byte	0x04, 0x11
        /*000e*/ 	.short	(.L_21 - .L_20)
	.align		4
.L_20:
        /*0010*/ 	.word	index@($__internal_2_$__cuda_sm10x_tcgen05_guardrail_trap_unallocated_columns_being_dealloced)
        /*0014*/ 	.word	0x00000008


	//----- nvinfo : EIATTR_FRAME_SIZE
	.align		4
.L_21:
        /*0018*/ 	.byte	0x04, 0x11
        /*001a*/ 	.short	(.L_23 - .L_22)
	.align		4
.L_22:
        /*001c*/ 	.word	index@($__internal_1_$__cuda_sm10x_tcgen05_guardrail_trap_phase_invalid_during_alloc)
        /*0020*/ 	.word	0x00000008


	//----- nvinfo : EIATTR_FRAME_SIZE
	.align		4
.L_23:
        /*0024*/ 	.byte	0x04, 0x11
        /*0026*/ 	.short	(.L_25 - .L_24)
	.align		4
.L_24:
        /*0028*/ 	.word	index@($__internal_0_$__cuda_sm10x_tcgen05_guardrail_trap_col_being_dealloced_not_returned_by_alloc)
        /*002c*/ 	.word	0x00000008


	//----- nvinfo : EIATTR_FRAME_SIZE
	.align		4
.L_25:
        /*0030*/ 	.byte	0x04, 0x11
        /*0032*/ 	.short	(.L_27 - .L_26)
	.align		4
.L_26:
        /*0034*/ 	.word	index@(_ZN7cutlass13device_kernelINS_4conv6kernel13ConvUniversalINS1_16ConvProblemShapeILNS1_8OperatorE1ELi3EEENS1_10collective14CollectiveConvINS1_47MainloopSm100TmaUmmaWarpSpecializedImplicitGemmILS5_1ELi4ELi3ELi1ELi2EN4cute5tupleIJNSA_1CILi2EEENSC_ILi1EEESE_EEEEENSB_IJNSC_ILi64EEENSC_ILi128EEENSB_IJSH_EEEEEENS_10tfloat32_tESL_NSA_8TiledMMAINSA_8MMA_AtomIJNSA_17SM100_MMA_TF32_SSISL_SL_fLi64ELi128ELNSA_4UMMA5MajorE0ELSQ_1ELNSP_7ScaleInE0ELSR_0EEEEEENSA_6LayoutINSB_IJSE_SE_SE_EEENSB_IJNSC_ILi0EEESW_SW_EEEEENSB_IJNSA_10UnderscoreESZ_SZ_EEEEENS7_6detail27Sm100ImplicitGemmTileTraitsINSA_20SM90_TMA_LOAD_IM2COLENSA_14ComposedLayoutINSA_7SwizzleILi3ELi4ELi3EEENSA_18smem_ptr_flag_bitsILi32EEENSU_INSB_IJNSC_ILi8EEENSC_ILi32EEEEEENSB_IJS1B_SE_EEEEEEEvEENS13_INSA_23SM90_TMA_LOAD_MULTICASTENS15_INS16_ILi2ELi5ELi2EEES19_NSU_INSB_IJS1B_NSC_ILi4EEEEEENSB_IJSE_S1B_EEEEEEEvEEEENS_8epilogue10collective18CollectiveEpilogueINS1Q_23Sm100TmaWarpSpecializedILi4ELi2ELi16ELb1ELb0EEEJSK_NSB_IJNSU_ISH_SE_EENSU_IS1B_SE_EEEEESL_NSB_IJNSB_IJllllEEESE_SW_EEESL_S1Z_NS1Q_6fusion15FusionCallbacksIS1U_NS20_17LinearCombinationISL_fSL_fLNS_15FloatRoundStyleE2EEESK_S1X_JEEENSA_5SM1004TMEM4LOAD26SM100_TMEM_LOAD_16dp128b8xES14_S1F_NSA_17SM75_U32x4_LDSM_NENSA_21SM90_TMA_STORE_IM2COLES1F_NSA_17SM90_U32x4_STSM_NENSA_39AutoVectorizingCopyWithAssumedAlignmentILi128EEEEEEvvEEEEvNT_6ParamsE)
        /*0038*/ 	.word	0x00000008


	//----- nvinfo : EIATTR_MIN_STACK_SIZE
	.align		4
.L_27:
        /*003c*/ 	.byte	0x04, 0x12
        /*003e*/ 	.short	(.L_29 - .L_28)
	.align		4
.L_28:
        /*0040*/ 	.word	index@(_ZN7cutlass13device_kernelINS_4conv6kernel13ConvUniversalINS1_16ConvProblemShapeILNS1_8OperatorE1ELi3EEENS1_10collective14CollectiveConvINS1_47MainloopSm100TmaUmmaWarpSpecializedImplicitGemmILS5_1ELi4ELi3ELi1ELi2EN4cute5tupleIJNSA_1CILi2EEENSC_ILi1EEESE_EEEEENSB_IJNSC_ILi64EEENSC_ILi128EEENSB_IJSH_EEEEEENS_10tfloat32_tESL_NSA_8TiledMMAINSA_8MMA_AtomIJNSA_17SM100_MMA_TF32_SSISL_SL_fLi64ELi128ELNSA_4UMMA5MajorE0ELSQ_1ELNSP_7ScaleInE0ELSR_0EEEEEENSA_6LayoutINSB_IJSE_SE_SE_EEENSB_IJNSC_ILi0EEESW_SW_EEEEENSB_IJNSA_10UnderscoreESZ_SZ_EEEEENS7_6detail27Sm100ImplicitGemmTileTraitsINSA_20SM90_TMA_LOAD_IM2COLENSA_14ComposedLayoutINSA_7SwizzleILi3ELi4ELi3EEENSA_18smem_ptr_flag_bitsILi32EEENSU_INSB_IJNSC_ILi8EEENSC_ILi32EEEEEENSB_IJS1B_SE_EEEEEEEvEENS13_INSA_23SM90_TMA_LOAD_MULTICASTENS15_INS16_ILi2ELi5ELi2EEES19_NSU_INSB_IJS1B_NSC_ILi4EEEEEENSB_IJSE_S1B_EEEEEEEvEEEENS_8epilogue10collective18CollectiveEpilogueINS1Q_23Sm100TmaWarpSpecializedILi4ELi2ELi16ELb1ELb0EEEJSK_NSB_IJNSU_ISH_SE_EENSU_IS1B_SE_EEEEESL_NSB_IJNSB_IJllllEEESE_SW_EEESL_S1Z_NS1Q_6fusion15FusionCallbacksIS1U_NS20_17LinearCombinationISL_fSL_fLNS_15FloatRoundStyleE2EEESK_S1X_JEEENSA_5SM1004TMEM4LOAD26SM100_TMEM_LOAD_16dp128b8xES14_S1F_NSA_17SM75_U32x4_LDSM_NENSA_21SM90_TMA_STORE_IM2COLES1F_NSA_17SM90_U32x4_STSM_NENSA_39AutoVectorizingCopyWithAssumedAlignmentILi128EEEEEEvvEEEEvNT_6ParamsE)
        /*0044*/ 	.word	0x00000008
.L_29:


//--------------------- .nv.compat                --------------------------
	.section	.nv.compat,"",@"SHT_CUDA_COMPAT_INFO"
	.align	4
        /*0000*/ 	.byte	0x02, 0x09, 0x01, 0x00, 0x02, 0x02, 0x02, 0x00, 0x02, 0x05, 0x05, 0x00, 0x03, 0x07, 0x01, 0x01
        /*0010*/ 	.byte	0x02, 0x03, 0x01, 0x00, 0x02, 0x06, 0x01, 0x00, 0x04, 0x0b, 0x08, 0x00, 0x09, 0x00, 0x00, 0x00
        /*0020*/ 	.byte	0x00, 0x00, 0x00, 0x00


//--------------------- .nv.info._ZN7cutlass13device_kernelINS_4conv6kernel13ConvUniversalINS1_16ConvProblemShapeILNS1_8OperatorE1ELi3EEENS1_10collective14CollectiveConvINS1_47MainloopSm100TmaUmmaWarpSpecializedImplicitGemmILS5_1ELi4ELi3ELi1ELi2EN4cute5tupleIJNSA_1CILi2EEENSC_ILi1EEESE_EEEEENSB_IJNSC_ILi64EEENSC_ILi128EEENSB_IJSH_EEEEEENS_10tfloat32_tESL_NSA_8TiledMMAINSA_8MMA_AtomIJNSA_17SM100_MMA_TF32_SSISL_SL_fLi64ELi128ELNSA_4UMMA5MajorE0ELSQ_1ELNSP_7ScaleInE0ELSR_0EEEEEENSA_6LayoutINSB_IJSE_SE_SE_EEENSB_IJNSC_ILi0EEESW_SW_EEEEENSB_IJNSA_10UnderscoreESZ_SZ_EEEEENS7_6detail27Sm100ImplicitGemmTileTraitsINSA_20SM90_TMA_LOAD_IM2COLENSA_14ComposedLayoutINSA_7SwizzleILi3ELi4ELi3EEENSA_18smem_ptr_flag_bitsILi32EEENSU_INSB_IJNSC_ILi8EEENSC_ILi32EEEEEENSB_IJS1B_SE_EEEEEEEvEENS13_INSA_23SM90_TMA_LOAD_MULTICASTENS15_INS16_ILi2ELi5ELi2EEES19_NSU_INSB_IJS1B_NSC_ILi4EEEEEENSB_IJSE_S1B_EEEEEEEvEEEENS_8epilogue10collective18CollectiveEpilogueINS1Q_23Sm100TmaWarpSpecializedILi4ELi2ELi16ELb1ELb0EEEJSK_NSB_IJNSU_ISH_SE_EENSU_IS1B_SE_EEEEESL_NSB_IJNSB_IJllllEEESE_SW_EEESL_S1Z_NS1Q_6fusion15FusionCallbacksIS1U_NS20_17LinearCombinationISL_fSL_fLNS_15FloatRoundStyleE2EEESK_S1X_JEEENSA_5SM1004TMEM4LOAD26SM100_TMEM_LOAD_16dp128b8xES14_S1F_NSA_17SM75_U32x4_LDSM_NENSA_21SM90_TMA_STORE_IM2COLES1F_NSA_17SM90_U32x4_STSM_NENSA_39AutoVectorizingCopyWithAssumedAlignmentILi128EEEEEEvvEEEEvNT_6ParamsE --------------------------
	.section	.nv.info._ZN7cutlass13device_kernelINS_4conv6kernel13ConvUniversalINS1_16ConvProblemShapeILNS1_8OperatorE1ELi3EEENS1_10collective14CollectiveConvINS1_47MainloopSm100TmaUmmaWarpSpecializedImplicitGemmILS5_1ELi4ELi3ELi1ELi2EN4cute5tupleIJNSA_1CILi2EEENSC_ILi1EEESE_EEEEENSB_IJNSC_ILi64EEENSC_ILi128EEENSB_IJSH_EEEEEENS_10tfloat32_tESL_NSA_8TiledMMAINSA_8MMA_AtomIJNSA_17SM100_MMA_TF32_SSISL_SL_fLi64ELi128ELNSA_4UMMA5MajorE0ELSQ_1ELNSP_7ScaleInE0ELSR_0EEEEEENSA_6LayoutINSB_IJSE_SE_SE_EEENSB_IJNSC_ILi0EEESW_SW_EEEEENSB_IJNSA_10UnderscoreESZ_SZ_EEEEENS7_6detail27Sm100ImplicitGemmTileTraitsINSA_20SM90_TMA_LOAD_IM2COLENSA_14ComposedLayoutINSA_7SwizzleILi3ELi4ELi3EEENSA_18smem_ptr_flag_bitsILi32EEENSU_INSB_IJNSC_ILi8EEENSC_ILi32EEEEEENSB_IJS1B_SE_EEEEEEEvEENS13_INSA_23SM90_TMA_LOAD_MULTICASTENS15_INS16_ILi2ELi5ELi2EEES19_NSU_INSB_IJS1B_NSC_ILi4EEEEEENSB_IJSE_S1B_EEEEEEEvEEEENS_8epilogue10collective18CollectiveEpilogueINS1Q_23Sm100TmaWarpSpecializedILi4ELi2ELi16ELb1ELb0EEEJSK_NSB_IJNSU_ISH_SE_EENSU_IS1B_SE_EEEEESL_NSB_IJNSB_IJllllEEESE_SW_EEESL_S1Z_NS1Q_6fusion15FusionCallbacksIS1U_NS20_17LinearCombinationISL_fSL_fLNS_15FloatRoundStyleE2EEESK_S1X_JEEENSA_5SM1004TMEM4LOAD26SM100_TMEM_LOAD_16dp128b8xES14_S1F_NSA_17SM75_U32x4_LDSM_NENSA_21SM90_TMA_STORE_IM2COLES1F_NSA_17SM90_U32x4_STSM_NENSA_39AutoVectorizingCopyWithAssumedAlignmentILi128EEEEEEvvEEEEvNT_6ParamsE,"",@"SHT_CUDA_INFO"
	.sectionflags	@""
	.align	4


	//----- nvinfo : EIATTR_CUDA_API_VERSION
	.align		4
        /*0000*/ 	.byte	0x04, 0x37
        /*0002*/ 	.short	(.L_31 - .L_30)
.L_30:
        /*0004*/ 	.word	0x00000082


	//----- nvinfo : EIATTR_KPARAM_INFO
	.align		4
.L_31:
        /*0008*/ 	.byte	0x04, 0x17
        /*000a*/ 	.short	(.L_33 - .L_32)
.L_32:
        /*000c*/ 	.word	0x00000000
        /*0010*/ 	.short	0x0000
        /*0012*/ 	.short	0x0000
        /*0014*/ 	.byte	0x00, 0xf0, 0x01, 0x24


	//----- nvinfo : EIATTR_AT_ENTRY_FRAGMENTS
	.align		4
.L_33:
        /*0018*/ 	.byte	0x04, 0x4f
        /*001a*/ 	.short	(.L_35 - .L_34)


	//   ....[0]....
.L_34:
        /*001c*/ 	.word	0x00000006


	//----- nvinfo : EIATTR_RESERVED_SMEM_USED
	.align		4
.L_35:
        /*0020*/ 	.byte	0x01, 0x41
	.zero		2


	//----- nvinfo : EIATTR_SPARSE_MMA_MASK
	.align		4
        /*0024*/ 	.byte	0x03, 0x50
        /*0026*/ 	.short	0x0000


	//----- nvinfo : EIATTR_TCGEN05_1CTA_USED
	.align		4
        /*0028*/ 	.byte	0x01, 0x51
	.zero		2


	//----- nvinfo : EIATTR_MAXREG_COUNT
	.align		4
        /*002c*/ 	.byte	0x03, 0x1b
        /*002e*/ 	.short	0x00ff


	//----- nvinfo : EIATTR_NUM_BARRIERS
	.align		4
        /*0030*/ 	.byte	0x02, 0x4c
        /*0032*/ 	.byte	0x07
	.zero		1


	//----- nvinfo : EIATTR_EXTERNS
	.align		4
        /*0034*/ 	.byte	0x04, 0x0f
        /*0036*/ 	.short	(.L_37 - .L_36)


	//   ....[0]....
	.align		4
.L_36:
        /*0038*/ 	.word	index@(__assertfail)


	//----- nvinfo : EIATTR_MERCURY_ISA_VERSION
	.align		4
.L_37:
        /*003c*/ 	.byte	0x03, 0x5f
        /*003e*/ 	.short	0x0101


	//----- nvinfo : EIATTR_INT_WARP_WIDE_INSTR_OFFSETS
	.align		4
        /*0040*/ 	.byte	0x04, 0x31
        /*0042*/ 	.short	(.L_39 - .L_38)


	//   ....[0]....
.L_38:
        /*0044*/ 	.word	0x00007010


	//   ....[1]....
        /*0048*/ 	.word	0x00007030


	//   ....[2]....
        /*004c*/ 	.word	0x00007060


	//   ....[3]....
        /*0050*/ 	.word	0x00007dd0


	//   ....[4]....
        /*0054*/ 	.word	0x00007e40


	//   ....[5]....
        /*0058*/ 	.word	0x00007f50


	//   ....[6]....
        /*005c*/ 	.word	0x00007fd0


	//   ....[7]....
        /*0060*/ 	.word	0x000080d0


	//   ....[8]....
        /*0064*/ 	.word	0x00008150


	//   ....[9]....
        /*0068*/ 	.word	0x00008270


	//   ....[10]....
        /*006c*/ 	.word	0x00008380


	//----- nvinfo : EIATTR_COOP_GROUP_MASK_REGIDS
	.align		4
.L_39:
        /*0070*/ 	.byte	0x04, 0x29
        /*0072*/ 	.short	(.L_41 - .L_40)


	//   ....[0]....
.L_40:
        /*0074*/ 	.word	0xffffffff


	//   ....[1]....
        /*0078*/ 	.word	0xffffffff


	//   ....[2]....
        /*007c*/ 	.word	0xffffffff


	//   ....[3]....
        /*0080*/ 	.word	0xffffffff


	//   ....[4]....
        /*0084*/ 	.word	0xffffffff


	//   ....[5]....
        /*0088*/ 	.word	0xffffffff


	//   ....[6]....
        /*008c*/ 	.word	0xffffffff


	//   ....[7]....
        /*0090*/ 	.word	0xffffffff


	//   ....[8]....
        /*0094*/ 	.word	0xffffffff


	//   ....[9]....
        /*0098*/ 	.word	0xffffffff


	//   ....[10]....
        /*009c*/ 	.word	0xffffffff


	//   ....[11]....
        /*00a0*/ 	.word	0xffffffff


	//   ....[12]....
        /*00a4*/ 	.word	0xffffffff


	//----- nvinfo : EIATTR_COOP_GROUP_INSTR_OFFSETS
	.align		4
.L_41:
        /*00a8*/ 	.byte	0x04, 0x28
        /*00aa*/ 	.short	(.L_43 - .L_42)


	//   ....[0]....
.L_42:
        /*00ac*/ 	.word	0x00000090


	//   ....[1]....
        /*00b0*/ 	.word	0x000004f0


	//   ....[2]....
        /*00b4*/ 	.word	0x00000690


	//   ....[3]....
        /*00b8*/ 	.word	0x00000830


	//   ....[4]....
        /*00bc*/ 	.word	0x00000930


	//   ....[5]....
        /*00c0*/ 	.word	0x00000a80


	//   ....[6]....
        /*00c4*/ 	.word	0x00000c70


	//   ....[7]....
        /*00c8*/ 	.word	0x00005420


	//   ....[8]....
        /*00cc*/ 	.word	0x00006130


	//   ....[9]....
        /*00d0*/ 	.word	0x00006340


	//   ....[10]....
        /*00d4*/ 	.word	0x00006370


	//   ....[11]....
        /*00d8*/ 	.word	0x00006ef0


	//   ....[12]....
        /*00dc*/ 	.word	0x00007130


	//----- nvinfo : EIATTR_VRC_CTA_INIT_COUNT
	.align		4
.L_43:
        /*00e0*/ 	.byte	0x02, 0x4a
        /*00e2*/ 	.byte	0x80
	.zero		1


	//----- nvinfo : EIATTR_SYSCALL_OFFSETS
	.align		4
        /*00e4*/ 	.byte	0x04, 0x46
        /*00e6*/ 	.short	(.L_45 - .L_44)


	//   ....[0]....
.L_44:
        /*00e8*/ 	.word	0x00008fc0


	//   ....[1]....
        /*00ec*/ 	.word	0x000090b0


	//   ....[2]....
        /*00f0*/ 	.word	0x00009ab0


	//   ....[3]....
        /*00f4*/ 	.word	0x0000a4b0


	//   ....[4]....
        /*00f8*/ 	.word	0x0000ae40


	//   ....[5]....
        /*00fc*/ 	.word	0x0000b7b0


	//----- nvinfo : EIATTR_MBARRIER_INSTR_OFFSETS
	.align		4
.L_45:
        /*0100*/ 	.byte	0x04, 0x39
        /*0102*/ 	.short	(.L_47 - .L_46)


	//   ....[0]....
.L_46:
        /*0104*/ 	.word	0x00000600
        /*0108*/ 	.word	0x000000ff
        /*010c*/ 	.word	0x00000000
        /*0110*/ 	.short	0x0100
        /*0112*/ 	.byte	0x04
	.zero		1


	//   ....[1]....
        /*0114*/ 	.word	0x00000610
        /*0118*/ 	.word	0x000000ff
        /*011c*/ 	.word	0x00000020
        /*0120*/ 	.short	0x0100
        /*0122*/ 	.byte	0x04
	.zero		1


	//   ....[2]....
        /*0124*/ 	.word	0x00000620
        /*0128*/ 	.word	0x000000ff
        /*012c*/ 	.word	0x00000008
        /*0130*/ 	.short	0x0100
        /*0132*/ 	.byte	0x04
	.zero		1


	//   ....[3]....
        /*0134*/ 	.word	0x00000630
        /*0138*/ 	.word	0x000000ff
        /*013c*/ 	.word	0x00000028
        /*0140*/ 	.short	0x0100
        /*0142*/ 	.byte	0x04
	.zero		1


	//   ....[4]....
        /*0144*/ 	.word	0x00000640
        /*0148*/ 	.word	0x000000ff
        /*014c*/ 	.word	0x00000010
        /*0150*/ 	.short	0x0100
        /*0152*/ 	.byte	0x04
	.zero		1


	//   ....[5]....
        /*0154*/ 	.word	0x00000650
        /*0158*/ 	.word	0x000000ff
        /*015c*/ 	.word	0x00000030
        /*0160*/ 	.short	0x0100
        /*0162*/ 	.byte	0x04
	.zero		1


	//   ....[6]....
        /*0164*/ 	.word	0x00000660
        /*0168*/ 	.word	0x000000ff
        /*016c*/ 	.word	0x00000018
        /*0170*/ 	.short	0x0100
        /*0172*/ 	.byte	0x04
	.zero		1


	//   ....[7]....
        /*0174*/ 	.word	0x00000670
        /*0178*/ 	.word	0x000000ff
        /*017c*/ 	.word	0x00000038
        /*0180*/ 	.short	0x0100
        /*0182*/ 	.byte	0x04
	.zero		1


	//   ....[8]....
        /*0184*/ 	.word	0x000007a0
        /*0188*/ 	.word	0x000000ff
        /*018c*/ 	.word	0x00000040
        /*0190*/ 	.short	0x0100
        /*0192*/ 	.byte	0x04
	.zero		1


	//   ....[9]....
        /*0194*/ 	.word	0x000007b0
        /*0198*/ 	.word	0x000000ff
        /*019c*/ 	.word	0x00000060
        /*01a0*/ 	.short	0x0100
        /*01a2*/ 	.byte	0x04
	.zero		1


	//   ....[10]....
        /*01a4*/ 	.word	0x000007c0
        /*01a8*/ 	.word	0x000000ff
        /*01ac*/ 	.word	0x00000048
        /*01b0*/ 	.short	0x0100
        /*01b2*/ 	.byte	0x04
	.zero		1


	//   ....[11]....
        /*01b4*/ 	.word	0x000007d0
        /*01b8*/ 	.word	0x000000ff
        /*01bc*/ 	.word	0x00000068
        /*01c0*/ 	.short	0x0100
        /*01c2*/ 	.byte	0x04
	.zero		1


	//   ....[12]....
        /*01c4*/ 	.word	0x000007e0
        /*01c8*/ 	.word	0x000000ff
        /*01cc*/ 	.word	0x00000050
        /*01d0*/ 	.short	0x0100
        /*01d2*/ 	.byte	0x04
	.zero		1


	//   ....[13]....
        /*01d4*/ 	.word	0x000007f0
        /*01d8*/ 	.word	0x000000ff
        /*01dc*/ 	.word	0x00000070
        /*01e0*/ 	.short	0x0100
        /*01e2*/ 	.byte	0x04
	.zero		1


	//   ....[14]....
        /*01e4*/ 	.word	0x00000800
        /*01e8*/ 	.word	0x000000ff
        /*01ec*/ 	.word	0x00000058
        /*01f0*/ 	.short	0x0100
        /*01f2*/ 	.byte	0x04
	.zero		1


	//   ....[15]....
        /*01f4*/ 	.word	0x00000810
        /*01f8*/ 	.word	0x000000ff
        /*01fc*/ 	.word	0x00000078
        /*0200*/ 	.short	0x0100
        /*0202*/ 	.byte	0x04
	.zero		1


	//   ....[16]....
        /*0204*/ 	.word	0x00000900
        /*0208*/ 	.word	0x000000ff
        /*020c*/ 	.word	0x00000080
        /*0210*/ 	.short	0x0100
        /*0212*/ 	.byte	0x06
	.zero		1


	//   ....[17]....
        /*0214*/ 	.word	0x00000910
        /*0218*/ 	.word	0x000000ff
        /*021c*/ 	.word	0x00000088
        /*0220*/ 	.short	0x0100
        /*0222*/ 	.byte	0x06
	.zero		1


	//   ....[18]....
        /*0224*/ 	.word	0x00000a50
        /*0228*/ 	.word	0x000000ff
        /*022c*/ 	.word	0x00000090
        /*0230*/ 	.short	0x0100
        /*0232*/ 	.byte	0x06
	.zero		1


	//   ....[19]....
        /*0234*/ 	.word	0x00000a60
        /*0238*/ 	.word	0x000000ff
        /*023c*/ 	.word	0x00000098
        /*0240*/ 	.short	0x0100
        /*0242*/ 	.byte	0x06
	.zero		1


	//   ....[20]....
        /*0244*/ 	.word	0x00000b90
        /*0248*/ 	.word	0x000000ff
        /*024c*/ 	.word	0x000000a0
        /*0250*/ 	.short	0x0100
        /*0252*/ 	.byte	0x04
	.zero		1


	//   ....[21]....
        /*0254*/ 	.word	0x00000ba0
        /*0258*/ 	.word	0x000000ff
        /*025c*/ 	.word	0x000000b0
        /*0260*/ 	.short	0x0100
        /*0262*/ 	.byte	0x04
	.zero		1


	//   ....[22]....
        /*0264*/ 	.word	0x00000bb0
        /*0268*/ 	.word	0x000000ff
        /*026c*/ 	.word	0x000000a8
        /*0270*/ 	.short	0x0100
        /*0272*/ 	.byte	0x04
	.zero		1


	//   ....[23]....
        /*0274*/ 	.word	0x00000bc0
        /*0278*/ 	.word	0x000000ff
        /*027c*/ 	.word	0x000000b8
        /*0280*/ 	.short	0x0100
        /*0282*/ 	.byte	0x04
	.zero		1


	//   ....[24]....
        /*0284*/ 	.word	0x00001760
        /*0288*/ 	.word	0x000000ff
        /*028c*/ 	.word	0x00000020
        /*0290*/ 	.short	0x010a
        /*0292*/ 	.byte	0x04
	.zero		1


	//   ....[25]....
        /*0294*/ 	.word	0x00002630
        /*0298*/ 	.word	0x000000ff
        /*029c*/ 	.word	0x00000020
        /*02a0*/ 	.short	0x010a
        /*02a2*/ 	.byte	0x07
	.zero		1


	//   ....[26]....
        /*02a4*/ 	.word	0x00002980
        /*02a8*/ 	.word	0x000000ff
        /*02ac*/ 	.word	0x00000020
        /*02b0*/ 	.short	0x010a
        /*02b2*/ 	.byte	0x09
	.zero		1


	//   ....[27]....
        /*02b4*/ 	.word	0x00003640
        /*02b8*/ 	.word	0x000000ff
        /*02bc*/ 	.word	0x00000088
        /*02c0*/ 	.short	0x0101
        /*02c2*/ 	.byte	0x1f
	.zero		1


	//   ....[28]....
        /*02c4*/ 	.word	0x00003660
        /*02c8*/ 	.word	0x000000ff
        /*02cc*/ 	.word	0x00000020
        /*02d0*/ 	.short	0x010a
        /*02d2*/ 	.byte	0x04
	.zero		1


	//   ....[29]....
        /*02d4*/ 	.word	0x000044a0
        /*02d8*/ 	.word	0x000000ff
        /*02dc*/ 	.word	0x00000020
        /*02e0*/ 	.short	0x010a
        /*02e2*/ 	.byte	0x06
	.zero		1


	//   ....[30]....
        /*02e4*/ 	.word	0x000048a0
        /*02e8*/ 	.word	0x000000ff
        /*02ec*/ 	.word	0x00000020
        /*02f0*/ 	.short	0x010a
        /*02f2*/ 	.byte	0x08
	.zero		1


	//   ....[31]....
        /*02f4*/ 	.word	0x00005430
        /*02f8*/ 	.word	0x000000ff
        /*02fc*/ 	.word	0x00000090
        /*0300*/ 	.short	0x010a
        /*0302*/ 	.byte	0x1f
	.zero		1


	//   ....[32]....
        /*0304*/ 	.word	0x00005510
        /*0308*/ 	.word	0x000000ff
        /*030c*/ 	.word	0x00000000
        /*0310*/ 	.short	0x0101
        /*0312*/ 	.byte	0x04
	.zero		1


	//   ....[33]....
        /*0314*/ 	.word	0x00005be0
        /*0318*/ 	.word	0x000000ff
        /*031c*/ 	.word	0x00000000
        /*0320*/ 	.short	0x010a
        /*0322*/ 	.byte	0x04
	.zero		1


	//   ....[34]....
        /*0324*/ 	.word	0x00005c70
        /*0328*/ 	.word	0x000000ff
        /*032c*/ 	.word	0x00000000
        /*0330*/ 	.short	0x010a
        /*0332*/ 	.byte	0x05
	.zero		1


	//   ....[35]....
        /*0334*/ 	.word	0x00005d00
        /*0338*/ 	.word	0x000000ff
        /*033c*/ 	.word	0x00000000
        /*0340*/ 	.short	0x010a
        /*0342*/ 	.byte	0x05
	.zero		1


	//   ....[36]....
        /*0344*/ 	.word	0x00005da0
        /*0348*/ 	.word	0x00000000
        /*034c*/ 	.word	0x00000000
        /*0350*/ 	.short	0x010a
        /*0352*/ 	.byte	0xff
	.zero		1


	//   ....[37]....
        /*0354*/ 	.word	0x00005ef0
        /*0358*/ 	.word	0x000000ff
        /*035c*/ 	.word	0x00000098
        /*0360*/ 	.short	0x010a
        /*0362*/ 	.byte	0x04
	.zero		1


	//   ....[38]....
        /*0364*/ 	.word	0x00005f90
        /*0368*/ 	.word	0x000000ff
        /*036c*/ 	.word	0x00000090
        /*0370*/ 	.short	0x010a
        /*0372*/ 	.byte	0x04
	.zero		1


	//   ....[39]....
        /*0374*/ 	.word	0x00006030
        /*0378*/ 	.word	0x000000ff
        /*037c*/ 	.word	0x00000000
        /*0380*/ 	.short	0x0101
        /*0382*/ 	.byte	0x05
	.zero		1


	//   ....[40]....
        /*0384*/ 	.word	0x00006070
        /*0388*/ 	.word	0x000000ff
        /*038c*/ 	.word	0x00000098
        /*0390*/ 	.short	0x0106
        /*0392*/ 	.byte	0x04
	.zero		1


	//   ....[41]....
        /*0394*/ 	.word	0x000060b0
        /*0398*/ 	.word	0x00000000
        /*039c*/ 	.word	0x00000098
        /*03a0*/ 	.short	0x010a
        /*03a2*/ 	.byte	0xff
	.zero		1


	//   ....[42]....
        /*03a4*/ 	.word	0x000066b0
        /*03a8*/ 	.word	0x000000ff
        /*03ac*/ 	.word	0x00000090
        /*03b0*/ 	.short	0x010a
        /*03b2*/ 	.byte	0x17
	.zero		1


	//   ....[43]....
        /*03b4*/ 	.word	0x00006760
        /*03b8*/ 	.word	0x000000ff
        /*03bc*/ 	.word	0x00000000
        /*03c0*/ 	.short	0x0101
        /*03c2*/ 	.byte	0x1d
	.zero		1


	//   ....[44]....
        /*03c4*/ 	.word	0x00006770
        /*03c8*/ 	.word	0x000000ff
        /*03cc*/ 	.word	0x000000b0
        /*03d0*/ 	.short	0x010a
        /*03d2*/ 	.byte	0x1c
	.zero		1


	//   ....[45]....
        /*03d4*/ 	.word	0x00006810
        /*03d8*/ 	.word	0x000000ff
        /*03dc*/ 	.word	0x00000000
        /*03e0*/ 	.short	0x010a
        /*03e2*/ 	.byte	0x04
	.zero		1


	//   ....[46]....
        /*03e4*/ 	.word	0x00006860
        /*03e8*/ 	.word	0x000000ff
        /*03ec*/ 	.word	0x00000000
        /*03f0*/ 	.short	0x010a
        /*03f2*/ 	.byte	0x15
	.zero		1


	//   ....[47]....
        /*03f4*/ 	.word	0x000069a0
        /*03f8*/ 	.word	0x000000ff
        /*03fc*/ 	.word	0x00000000
        /*0400*/ 	.short	0x010a
        /*0402*/ 	.byte	0x05
	.zero		1


	//   ....[48]....
        /*0404*/ 	.word	0x00006e40
        /*0408*/ 	.word	0x000000ff
        /*040c*/ 	.word	0x00000000
        /*0410*/ 	.short	0x010a
        /*0412*/ 	.byte	0x04
	.zero		1


	//   ....[49]....
        /*0414*/ 	.word	0x00006ed0
        /*0418*/ 	.word	0x000000ff
        /*041c*/ 	.word	0x00000000
        /*0420*/ 	.short	0x010a
        /*0422*/ 	.byte	0x04
	.zero		1


	//   ....[50]....
        /*0424*/ 	.word	0x000074b0
        /*0428*/ 	.word	0x000000ff
        /*042c*/ 	.word	0x00000090
        /*0430*/ 	.short	0x010a
        /*0432*/ 	.byte	0x14
	.zero		1


	//   ....[51]....
        /*0434*/ 	.word	0x00007540
        /*0438*/ 	.word	0x000000ff
        /*043c*/ 	.word	0x00000000
        /*0440*/ 	.short	0x0101
        /*0442*/ 	.byte	0x2e
	.zero		1


	//   ....[52]....
        /*0444*/ 	.word	0x00007a70
        /*0448*/ 	.word	0x000000ff
        /*044c*/ 	.word	0x00000088
        /*0450*/ 	.short	0x010a
        /*0452*/ 	.byte	0x14
	.zero		1


	//   ....[53]....
        /*0454*/ 	.word	0x00007c10
        /*0458*/ 	.word	0x000000ff
        /*045c*/ 	.word	0x00000060
        /*0460*/ 	.short	0x010a
        /*0462*/ 	.byte	0x14
	.zero		1


	//   ....[54]....
        /*0464*/ 	.word	0x00007ee0
        /*0468*/ 	.word	0x000000ff
        /*046c*/ 	.word	0x00000040
        /*0470*/ 	.short	0x010b
        /*0472*/ 	.byte	0x14
	.zero		1


	//   ....[55]....
        /*0474*/ 	.word	0x00007ef0
        /*0478*/ 	.word	0x000000ff
        /*047c*/ 	.word	0x00000000
        /*0480*/ 	.short	0x0101
        /*0482*/ 	.byte	0x32
	.zero		1


	//   ....[56]....
        /*0484*/ 	.word	0x00007f10
        /*0488*/ 	.word	0x000000ff
        /*048c*/ 	.word	0x00000068
        /*0490*/ 	.short	0x010a
        /*0492*/ 	.byte	0x14
	.zero		1


	//   ....[57]....
        /*0494*/ 	.word	0x00008060
        /*0498*/ 	.word	0x000000ff
        /*049c*/ 	.word	0x00000048
        /*04a0*/ 	.short	0x010b
        /*04a2*/ 	.byte	0x14
	.zero		1


	//   ....[58]....
        /*04a4*/ 	.word	0x00008070
        /*04a8*/ 	.word	0x000000ff
        /*04ac*/ 	.word	0x00000000
        /*04b0*/ 	.short	0x0101
        /*04b2*/ 	.byte	0x31
	.zero		1


	//   ....[59]....
        /*04b4*/ 	.word	0x00008090
        /*04b8*/ 	.word	0x000000ff
        /*04bc*/ 	.word	0x00000070
        /*04c0*/ 	.short	0x010a
        /*04c2*/ 	.byte	0x14
	.zero		1


	//   ....[60]....
        /*04c4*/ 	.word	0x000081e0
        /*04c8*/ 	.word	0x000000ff
        /*04cc*/ 	.word	0x00000050
        /*04d0*/ 	.short	0x010b
        /*04d2*/ 	.byte	0x14
	.zero		1


	//   ....[61]....
        /*04d4*/ 	.word	0x000081f0
        /*04d8*/ 	.word	0x000000ff
        /*04dc*/ 	.word	0x00000000
        /*04e0*/ 	.short	0x0101
        /*04e2*/ 	.byte	0x30
	.zero		1


	//   ....[62]....
        /*04e4*/ 	.word	0x00008210
        /*04e8*/ 	.word	0x000000ff
        /*04ec*/ 	.word	0x00000078
        /*04f0*/ 	.short	0x010a
        /*04f2*/ 	.byte	0x14
	.zero		1


	//   ....[63]....
        /*04f4*/ 	.word	0x000083f0
        /*04f8*/ 	.word	0x000000ff
        /*04fc*/ 	.word	0x00000058
        /*0500*/ 	.short	0x010b
        /*0502*/ 	.byte	0x14
	.zero		1


	//   ....[64]....
        /*0504*/ 	.word	0x00008400
        /*0508*/ 	.word	0x000000ff
        /*050c*/ 	.word	0x00000000
        /*0510*/ 	.short	0x0101
        /*0512*/ 	.byte	0x2f
	.zero		1


	//   ....[65]....
        /*0514*/ 	.word	0x00008430
        /*0518*/ 	.word	0x000000ff
        /*051c*/ 	.word	0x00000060
        /*0520*/ 	.short	0x010a
        /*0522*/ 	.byte	0x14
	.zero		1


	//   ....[66]....
        /*0524*/ 	.word	0x00008450
        /*0528*/ 	.word	0x000000ff
        /*052c*/ 	.word	0x00000068
        /*0530*/ 	.short	0x010a
        /*0532*/ 	.byte	0x14
	.zero		1


	//   ....[67]....
        /*0534*/ 	.word	0x00008470
        /*0538*/ 	.word	0x000000ff
        /*053c*/ 	.word	0x00000070
        /*0540*/ 	.short	0x010a
        /*0542*/ 	.byte	0x14
	.zero		1


	//   ....[68]....
        /*0544*/ 	.word	0x000084b0
        /*0548*/ 	.word	0x00000000
        /*054c*/ 	.word	0x00000078
        /*0550*/ 	.short	0x010a
        /*0552*/ 	.byte	0xff
	.zero		1


	//   ....[69]....
        /*0554*/ 	.word	0x00008870
        /*0558*/ 	.word	0x000000ff
        /*055c*/ 	.word	0x00000090
        /*0560*/ 	.short	0x010a
        /*0562*/ 	.byte	0x31
	.zero		1


	//   ....[70]....
        /*0564*/ 	.word	0x00008940
        /*0568*/ 	.word	0x000000ff
        /*056c*/ 	.word	0x00000000
        /*0570*/ 	.short	0x0101
        /*0572*/ 	.byte	0x04
	.zero		1


	//   ....[71]....
        /*0574*/ 	.word	0x000095a0
        /*0578*/ 	.word	0x000000ff
        /*057c*/ 	.word	0x00000040
        /*0580*/ 	.short	0x010a
        /*0582*/ 	.byte	0x31
	.zero		1


	//   ....[72]....
        /*0584*/ 	.word	0x00009650
        /*0588*/ 	.word	0x00000054
        /*058c*/ 	.word	0x000000a0
        /*0590*/ 	.short	0x010a
        /*0592*/ 	.byte	0xff
	.zero		1


	//   ....[73]....
        /*0594*/ 	.word	0x000098b0
        /*0598*/ 	.word	0x000000ff
        /*059c*/ 	.word	0x00000040
        /*05a0*/ 	.short	0x010a
        /*05a2*/ 	.byte	0x31
	.zero		1


	//   ....[74]....
        /*05a4*/ 	.word	0x00009990
        /*05a8*/ 	.word	0x00000054
        /*05ac*/ 	.word	0x000000a0
        /*05b0*/ 	.short	0x010a
        /*05b2*/ 	.byte	0xff
	.zero		1


	//   ....[75]....
        /*05b4*/ 	.word	0x0000a1e0
        /*05b8*/ 	.word	0x00000000
        /*05bc*/ 	.word	0x00000000
        /*05c0*/ 	.short	0x0101
        /*05c2*/ 	.byte	0xff
	.zero		1


	//   ....[76]....
        /*05c4*/ 	.word	0x0000a1f0
        /*05c8*/ 	.word	0x00000002
        /*05cc*/ 	.word	0x00000040
        /*05d0*/ 	.short	0x010a
        /*05d2*/ 	.byte	0xff
	.zero		1


	//   ....[77]....
        /*05d4*/ 	.word	0x0000a2b0
        /*05d8*/ 	.word	0x00000002
        /*05dc*/ 	.word	0x00000040
        /*05e0*/ 	.short	0x010a
        /*05e2*/ 	.byte	0xff
	.zero		1


	//   ....[78]....
        /*05e4*/ 	.word	0x0000ab70
        /*05e8*/ 	.word	0x00000002
        /*05ec*/ 	.word	0x00000000
        /*05f0*/ 	.short	0x0101
        /*05f2*/ 	.byte	0xff
	.zero		1


	//   ....[79]....
        /*05f4*/ 	.word	0x0000ab90
        /*05f8*/ 	.word	0x00000000
        /*05fc*/ 	.word	0x00000040
        /*0600*/ 	.short	0x010a
        /*0602*/ 	.byte	0xff
	.zero		1


	//   ....[80]....
        /*0604*/ 	.word	0x0000ac40
        /*0608*/ 	.word	0x00000000
        /*060c*/ 	.word	0x00000040
        /*0610*/ 	.short	0x010a
        /*0612*/ 	.byte	0xff
	.zero		1


	//   ....[81]....
        /*0614*/ 	.word	0x0000b4f0
        /*0618*/ 	.word	0x00000010
        /*061c*/ 	.word	0x00000000
        /*0620*/ 	.short	0x0101
        /*0622*/ 	.byte	0xff
	.zero		1


	//   ....[82]....
        /*0624*/ 	.word	0x0000b510
        /*0628*/ 	.word	0x00000002
        /*062c*/ 	.word	0x00000040
        /*0630*/ 	.short	0x010a
        /*0632*/ 	.byte	0xff
	.zero		1


	//   ....[83]....
        /*0634*/ 	.word	0x0000b5c0
        /*0638*/ 	.word	0x00000002
        /*063c*/ 	.word	0x00000040
        /*0640*/ 	.short	0x010a
        /*0642*/ 	.byte	0xff
	.zero		1


	//   ....[84]....
        /*0644*/ 	.word	0x0000bb90
        /*0648*/ 	.word	0x000000ff
        /*064c*/ 	.word	0x00000000
        /*0650*/ 	.short	0x0101
        /*0652*/ 	.byte	0x04
	.zero		1


	//   ....[85]....
        /*0654*/ 	.word	0x0000bed0
        /*0658*/ 	.word	0x00000000
        /*065c*/ 	.word	0x00000000
        /*0660*/ 	.short	0x0101
        /*0662*/ 	.byte	0xff
	.zero		1


	//   ....[86]....
        /*0664*/ 	.word	0x0000c140
        /*0668*/ 	.word	0x000000ff
        /*066c*/ 	.word	0x00000000
        /*0670*/ 	.short	0x0101
        /*0672*/ 	.byte	0x04
	.zero		1


	//   ....[87]....
        /*0674*/ 	.word	0x0000c190
        /*0678*/ 	.word	0x00000024
        /*067c*/ 	.word	0x00000020
        /*0680*/ 	.short	0x010a
        /*0682*/ 	.byte	0xff
	.zero		1


	//   ....[88]....
        /*0684*/ 	.word	0x0000c210
        /*0688*/ 	.word	0x00000024
        /*068c*/ 	.word	0x00000020
        /*0690*/ 	.short	0x010a
        /*0692*/ 	.byte	0xff
	.zero		1


	//   ....[89]....
        /*0694*/ 	.word	0x0000c270
        /*0698*/ 	.word	0x00000000
        /*069c*/ 	.word	0x00000090
        /*06a0*/ 	.short	0x010a
        /*06a2*/ 	.byte	0xff
	.zero		1


	//   ....[90]....
        /*06a4*/ 	.word	0x0000c2d0
        /*06a8*/ 	.word	0x00000000
        /*06ac*/ 	.word	0x00000000
        /*06b0*/ 	.short	0x010a
        /*06b2*/ 	.byte	0xff
	.zero		1


	//   ....[91]....
        /*06b4*/ 	.word	0x0000c330
        /*06b8*/ 	.word	0x00000000
        /*06bc*/ 	.word	0x00000000
        /*06c0*/ 	.short	0x010a
        /*06c2*/ 	.byte	0xff
	.zero		1


	//   ....[92]....
        /*06c4*/ 	.word	0x0000c390
        /*06c8*/ 	.word	0x00000000
        /*06cc*/ 	.word	0x00000000
        /*06d0*/ 	.short	0x010a
        /*06d2*/ 	.byte	0xff
	.zero		1


	//   ....[93]....
        /*06d4*/ 	.word	0x0000c3f0
        /*06d8*/ 	.word	0x00000004
        /*06dc*/ 	.word	0x00000098
        /*06e0*/ 	.short	0x010a
        /*06e2*/ 	.byte	0xff
	.zero		1


	//   ....[94]....
        /*06e4*/ 	.word	0x0000c450
        /*06e8*/ 	.word	0x00000004
        /*06ec*/ 	.word	0x00000090
        /*06f0*/ 	.short	0x010a
        /*06f2*/ 	.byte	0xff
	.zero		1


	//   ....[95]....
        /*06f4*/ 	.word	0x0000c4b0
        /*06f8*/ 	.word	0x00000000
        /*06fc*/ 	.word	0x00000090
        /*0700*/ 	.short	0x010a
        /*0702*/ 	.byte	0xff
	.zero		1


	//   ....[96]....
        /*0704*/ 	.word	0x0000c510
        /*0708*/ 	.word	0x00000000
        /*070c*/ 	.word	0x000000b0
        /*0710*/ 	.short	0x010a
        /*0712*/ 	.byte	0xff
	.zero		1


	//   ....[97]....
        /*0714*/ 	.word	0x0000c570
        /*0718*/ 	.word	0x00000000
        /*071c*/ 	.word	0x00000000
        /*0720*/ 	.short	0x010a
        /*0722*/ 	.byte	0xff
	.zero		1


	//   ....[98]....
        /*0724*/ 	.word	0x0000c5d0
        /*0728*/ 	.word	0x00000000
        /*072c*/ 	.word	0x00000000
        /*0730*/ 	.short	0x010a
        /*0732*/ 	.byte	0xff
	.zero		1


	//   ....[99]....
        /*0734*/ 	.word	0x0000c630
        /*0738*/ 	.word	0x00000000
        /*073c*/ 	.word	0x00000000
        /*0740*/ 	.short	0x010a
        /*0742*/ 	.byte	0xff
	.zero		1


	//   ....[100]....
        /*0744*/ 	.word	0x0000c690
        /*0748*/ 	.word	0x00000000
        /*074c*/ 	.word	0x00000090
        /*0750*/ 	.short	0x010a
        /*0752*/ 	.byte	0xff
	.zero		1


	//   ....[101]....
        /*0754*/ 	.word	0x0000c6f0
        /*0758*/ 	.word	0x00000000
        /*075c*/ 	.word	0x00000088
        /*0760*/ 	.short	0x010a
        /*0762*/ 	.byte	0xff
	.zero		1


	//   ....[102]....
        /*0764*/ 	.word	0x0000c750
        /*0768*/ 	.word	0x00000002
        /*076c*/ 	.word	0x00000060
        /*0770*/ 	.short	0x010a
        /*0772*/ 	.byte	0xff
	.zero		1


	//   ....[103]....
        /*0774*/ 	.word	0x0000c7b0
        /*0778*/ 	.word	0x00000002
        /*077c*/ 	.word	0x00000068
        /*0780*/ 	.short	0x010a
        /*0782*/ 	.byte	0xff
	.zero		1


	//   ....[104]....
        /*0784*/ 	.word	0x0000c810
        /*0788*/ 	.word	0x00000002
        /*078c*/ 	.word	0x00000070
        /*0790*/ 	.short	0x010a
        /*0792*/ 	.byte	0xff
	.zero		1


	//   ....[105]....
        /*0794*/ 	.word	0x0000c870
        /*0798*/ 	.word	0x00000000
        /*079c*/ 	.word	0x00000078
        /*07a0*/ 	.short	0x010a
        /*07a2*/ 	.byte	0xff
	.zero		1


	//   ....[106]....
        /*07a4*/ 	.word	0x0000c8d0
        /*07a8*/ 	.word	0x00000000
        /*07ac*/ 	.word	0x00000060
        /*07b0*/ 	.short	0x010a
        /*07b2*/ 	.byte	0xff
	.zero		1


	//   ....[107]....
        /*07b4*/ 	.word	0x0000c930
        /*07b8*/ 	.word	0x00000000
        /*07bc*/ 	.word	0x00000068
        /*07c0*/ 	.short	0x010a
        /*07c2*/ 	.byte	0xff
	.zero		1


	//   ....[108]....
        /*07c4*/ 	.word	0x0000c990
        /*07c8*/ 	.word	0x00000000
        /*07cc*/ 	.word	0x00000070
        /*07d0*/ 	.short	0x010a
        /*07d2*/ 	.byte	0xff
	.zero		1


	//   ....[109]....
        /*07d4*/ 	.word	0x0000c9f0
        /*07d8*/ 	.word	0x00000000
        /*07dc*/ 	.word	0x00000090
        /*07e0*/ 	.short	0x010a
        /*07e2*/ 	.byte	0xff
	.zero		1


	//   ....[110]....
        /*07e4*/ 	.word	0x0000ca50
        /*07e8*/ 	.word	0x00000002
        /*07ec*/ 	.word	0x00000040
        /*07f0*/ 	.short	0x010a
        /*07f2*/ 	.byte	0xff
	.zero		1


	//   ....[111]....
        /*07f4*/ 	.word	0x0000caa0
        /*07f8*/ 	.word	0x00000054
        /*07fc*/ 	.word	0x000000a0
        /*0800*/ 	.short	0x010a
        /*0802*/ 	.byte	0xff
	.zero		1


	//   ....[112]....
        /*0804*/ 	.word	0x0000caf0
        /*0808*/ 	.word	0x00000002
        /*080c*/ 	.word	0x00000040
        /*0810*/ 	.short	0x010a
        /*0812*/ 	.byte	0xff
	.zero		1


	//   ....[113]....
        /*0814*/ 	.word	0x0000cb40
        /*0818*/ 	.word	0x00000000
        /*081c*/ 	.word	0x00000040
        /*0820*/ 	.short	0x010a
        /*0822*/ 	.byte	0xff
	.zero		1


	//   ....[114]....
        /*0824*/ 	.word	0x0000cb90
        /*0828*/ 	.word	0x00000002
        /*082c*/ 	.word	0x00000040
        /*0830*/ 	.short	0x010a
        /*0832*/ 	.byte	0xff
	.zero		1


	//----- nvinfo : EIATTR_NUM_MBARRIERS
	.align		4
.L_47:
        /*0834*/ 	.byte	0x03, 0x38
        /*0836*/ 	.short	0x0018


	//----- nvinfo : EIATTR_EXIT_INSTR_OFFSETS
	.align		4
        /*0838*/ 	.byte	0x04, 0x1c
        /*083a*/ 	.short	(.L_49 - .L_48)


	//   ....[0]....
.L_48:
        /*083c*/ 	.word	0x00005dd0


	//   ....[1]....
        /*0840*/ 	.word	0x00006080


	//   ....[2]....
        /*0844*/ 	.word	0x000060e0


	//   ....[3]....
        /*0848*/ 	.word	0x00007140


	//   ....[4]....
        /*084c*/ 	.word	0x000084e0


	//   ....[5]....
        /*0850*/ 	.word	0x00008520


	//   ....[6]....
        /*0854*/ 	.word	0x0000c020


	//   ....[7]....
        /*0858*/ 	.word	0x0000c0a0


	//   ....[8]....
        /*085c*/ 	.word	0x0000c0d0


	//   ....[9]....
        /*0860*/ 	.word	0x0000c150


	//----- nvinfo : EIATTR_MAX_THREADS
	.align		4
.L_49:
        /*0864*/ 	.byte	0x04, 0x05
        /*0866*/ 	.short	(.L_51 - .L_50)
.L_50:
        /*0868*/ 	.word	0x00000100
        /*086c*/ 	.word	0x00000001
        /*0870*/ 	.word	0x00000001


	//----- nvinfo : EIATTR_CRS_STACK_SIZE
	.align		4
.L_51:
        /*0874*/ 	.byte	0x04, 0x1e
        /*0876*/ 	.short	(.L_53 - .L_52)
.L_52:
        /*0878*/ 	.word	0x00000000


	//----- nvinfo : EIATTR_CBANK_PARAM_SIZE
	.align		4
.L_53:
        /*087c*/ 	.byte	0x03, 0x19
        /*087e*/ 	.short	0x0900


	//----- nvinfo : EIATTR_PARAM_CBANK
	.align		4
        /*0880*/ 	.byte	0x04, 0x0a
        /*0882*/ 	.short	(.L_55 - .L_54)
	.align		4
.L_54:
        /*0884*/ 	.word	index@(.nv.constant0._ZN7cutlass13device_kernelINS_4conv6kernel13ConvUniversalINS1_16ConvProblemShapeILNS1_8OperatorE1ELi3EEENS1_10collective14CollectiveConvINS1_47MainloopSm100TmaUmmaWarpSpecializedImplicitGemmILS5_1ELi4ELi3ELi1ELi2EN4cute5tupleIJNSA_1CILi2EEENSC_ILi1EEESE_EEEEENSB_IJNSC_ILi64EEENSC_ILi128EEENSB_IJSH_EEEEEENS_10tfloat32_tESL_NSA_8TiledMMAINSA_8MMA_AtomIJNSA_17SM100_MMA_TF32_SSISL_SL_fLi64ELi128ELNSA_4UMMA5MajorE0ELSQ_1ELNSP_7ScaleInE0ELSR_0EEEEEENSA_6LayoutINSB_IJSE_SE_SE_EEENSB_IJNSC_ILi0EEESW_SW_EEEEENSB_IJNSA_10UnderscoreESZ_SZ_EEEEENS7_6detail27Sm100ImplicitGemmTileTraitsINSA_20SM90_TMA_LOAD_IM2COLENSA_14ComposedLayoutINSA_7SwizzleILi3ELi4ELi3EEENSA_18smem_ptr_flag_bitsILi32EEENSU_INSB_IJNSC_ILi8EEENSC_ILi32EEEEEENSB_IJS1B_SE_EEEEEEEvEENS13_INSA_23SM90_TMA_LOAD_MULTICASTENS15_INS16_ILi2ELi5ELi2EEES19_NSU_INSB_IJS1B_NSC_ILi4EEEEEENSB_IJSE_S1B_EEEEEEEvEEEENS_8epilogue10collective18CollectiveEpilogueINS1Q_23Sm100TmaWarpSpecializedILi4ELi2ELi16ELb1ELb0EEEJSK_NSB_IJNSU_ISH_SE_EENSU_IS1B_SE_EEEEESL_NSB_IJNSB_IJllllEEESE_SW_EEESL_S1Z_NS1Q_6fusion15FusionCallbacksIS1U_NS20_17LinearCombinationISL_fSL_fLNS_15FloatRoundStyleE2EEESK_S1X_JEEENSA_5SM1004TMEM4LOAD26SM100_TMEM_LOAD_16dp128b8xES14_S1F_NSA_17SM75_U32x4_LDSM_NENSA_21SM90_TMA_STORE_IM2COLES1F_NSA_17SM90_U32x4_STSM_NENSA_39AutoVectorizingCopyWithAssumedAlignmentILi128EEEEEEvvEEEEvNT_6ParamsE)
        /*0888*/ 	.short	0x0380
        /*088a*/ 	.short	0x0900


	//----- nvinfo : EIATTR_SW_WAR
	.align		4
.L_55:
        /*088c*/ 	.byte	0x04, 0x36
        /*088e*/ 	.short	(.L_57 - .L_56)
.L_56:
        /*0890*/ 	.word	0x00000008
.L_57:


//--------------------- .nv.callgraph             --------------------------
	.section	.nv.callgraph,"",@"SHT_CUDA_CALLGRAPH"
	.align	4
	.sectionentsize	8
	.align		4
        /*0000*/ 	.word	0x00000000
	.align		4
        /*0004*/ 	.word	0xffffffff
	.align		4
        /*0008*/ 	.word	index@(_ZN7cutlass13device_kernelINS_4conv6kernel13ConvUniversalINS1_16ConvProblemShapeILNS1_8OperatorE1ELi3EEENS1_10collective14CollectiveConvINS1_47MainloopSm100TmaUmmaWarpSpecializedImplicitGemmILS5_1ELi4ELi3ELi1ELi2EN4cute5tupleIJNSA_1CILi2EEENSC_ILi1EEESE_EEEEENSB_IJNSC_ILi64EEENSC_ILi128EEENSB_IJSH_EEEEEENS_10tfloat32_tESL_NSA_8TiledMMAINSA_8MMA_AtomIJNSA_17SM100_MMA_TF32_SSISL_SL_fLi64ELi128ELNSA_4UMMA5MajorE0ELSQ_1ELNSP_7ScaleInE0ELSR_0EEEEEENSA_6LayoutINSB_IJSE_SE_SE_EEENSB_IJNSC_ILi0EEESW_SW_EEEEENSB_IJNSA_10UnderscoreESZ_SZ_EEEEENS7_6detail27Sm100ImplicitGemmTileTraitsINSA_20SM90_TMA_LOAD_IM2COLENSA_14ComposedLayoutINSA_7SwizzleILi3ELi4ELi3EEENSA_18smem_ptr_flag_bitsILi32EEENSU_INSB_IJNSC_ILi8EEENSC_ILi32EEEEEENSB_IJS1B_SE_EEEEEEEvEENS13_INSA_23SM90_TMA_LOAD_MULTICASTENS15_INS16_ILi2ELi5ELi2EEES19_NSU_INSB_IJS1B_NSC_ILi4EEEEEENSB_IJSE_S1B_EEEEEEEvEEEENS_8epilogue10collective18CollectiveEpilogueINS1Q_23Sm100TmaWarpSpecializedILi4ELi2ELi16ELb1ELb0EEEJSK_NSB_IJNSU_ISH_SE_EENSU_IS1B_SE_EEEEESL_NSB_IJNSB_IJllllEEESE_SW_EEESL_S1Z_NS1Q_6fusion15FusionCallbacksIS1U_NS20_17LinearCombinationISL_fSL_fLNS_15FloatRoundStyleE2EEESK_S1X_JEEENSA_5SM1004TMEM4LOAD26SM100_TMEM_LOAD_16dp128b8xES14_S1F_NSA_17SM75_U32x4_LDSM_NENSA_21SM90_TMA_STORE_IM2COLES1F_NSA_17SM90_U32x4_STSM_NENSA_39AutoVectorizingCopyWithAssumedAlignmentILi128EEEEEEvvEEEEvNT_6ParamsE)
	.align		4
        /*000c*/ 	.word	index@(__assertfail)
	.align		4
        /*0010*/ 	.word	0x00000000
	.align		4
        /*0014*/ 	.word	0xfffffffe
	.align		4
        /*0018*/ 	.word	0x00000000
	.align		4
        /*001c*/ 	.word	0xfffffffd
	.align		4
        /*0020*/ 	.word	0x00000000
	.align		4
        /*0024*/ 	.word	0xfffffffc


//--------------------- .nv.constant4             --------------------------
	.section	.nv.constant4,"a",@progbits
	.align	8
	.align		8
.nv.constant4:
        /*0000*/ 	.dword	__assertfail
	.align		8
        /*0008*/ 	.dword	__unnamed_1
	.align		8
        /*0010*/ 	.dword	__unnamed_2
	.align		8
        /*0018*/ 	.dword	_ZN39_INTERNAL_e3b14fa8_4_k_cu_dd29009e_43254cuda3std3__45__cpo5beginE
	.align		8
        /*0020*/ 	.dword	_ZN39_INTERNAL_e3b14fa8_4_k_cu_dd29009e_43254cuda3std3__45__cpo3endE
	.align		8
        /*0028*/ 	.dword	_ZN39_INTERNAL_e3b14fa8_4_k_cu_dd29009e_43254cuda3std3__45__cpo6cbeginE
	.align		8
        /*0030*/ 	.dword	_ZN39_INTERNAL_e3b14fa8_4_k_cu_dd29009e_43254cuda3std3__45__cpo4cendE
	.align		8
        /*0038*/ 	.dword	_ZN39_INTERNAL_e3b14fa8_4_k_cu_dd29009e_43254cuda3std3__441_GLOBAL__N__e3b14fa8_4_k_cu_dd29009e_43256ignoreE
	.align		8
        /*0040*/ 	.dword	_ZN39_INTERNAL_e3b14fa8_4_k_cu_dd29009e_43254cuda3std3__419piecewise_constructE
	.align		8
        /*0048*/ 	.dword	_ZN39_INTERNAL_e3b14fa8_4_k_cu_dd29009e_43254cuda3std3__48in_placeE
	.align		8
        /*0050*/ 	.dword	_ZN39_INTERNAL_e3b14fa8_4_k_cu_dd29009e_43254cuda3std6ranges3__45__cpo4swapE
	.align		8
        /*0058*/ 	.dword	_ZN39_INTERNAL_e3b14fa8_4_k_cu_dd29009e_43254cuda3std6ranges3__45__cpo9iter_moveE
	.align		8
        /*0060*/ 	.dword	_ZN39_INTERNAL_e3b14fa8_4_k_cu_dd29009e_43254cute7productE
	.align		8
        /*0068*/ 	.dword	_ZN39_INTERNAL_e3b14fa8_4_k_cu_dd29009e_43254cute1_E
	.align		8
        /*0070*/ 	.dword	$str$27
	.align		8
        /*0078*/ 	.dword	$str$28
	.align		8
        /*0080*/ 	.dword	$str$29
	.align		8
        /*0088*/ 	.dword	$str$30


//--------------------- .text._ZN7cutlass13device_kernelINS_4conv6kernel13ConvUniversalINS1_16ConvProblemShapeILNS1_8OperatorE1ELi3EEENS1_10collective14CollectiveConvINS1_47MainloopSm100TmaUmmaWarpSpecializedImplicitGemmILS5_1ELi4ELi3ELi1ELi2EN4cute5tupleIJNSA_1CILi2EEENSC_ILi1EEESE_EEEEENSB_IJNSC_ILi64EEENSC_ILi128EEENSB_IJSH_EEEEEENS_10tfloat32_tESL_NSA_8TiledMMAINSA_8MMA_AtomIJNSA_17SM100_MMA_TF32_SSISL_SL_fLi64ELi128ELNSA_4UMMA5MajorE0ELSQ_1ELNSP_7ScaleInE0ELSR_0EEEEEENSA_6LayoutINSB_IJSE_SE_SE_EEENSB_IJNSC_ILi0EEESW_SW_EEEEENSB_IJNSA_10UnderscoreESZ_SZ_EEEEENS7_6detail27Sm100ImplicitGemmTileTraitsINSA_20SM90_TMA_LOAD_IM2COLENSA_14ComposedLayoutINSA_7SwizzleILi3ELi4ELi3EEENSA_18smem_ptr_flag_bitsILi32EEENSU_INSB_IJNSC_ILi8EEENSC_ILi32EEEEEENSB_IJS1B_SE_EEEEEEEvEENS13_INSA_23SM90_TMA_LOAD_MULTICASTENS15_INS16_ILi2ELi5ELi2EEES19_NSU_INSB_IJS1B_NSC_ILi4EEEEEENSB_IJSE_S1B_EEEEEEEvEEEENS_8epilogue10collective18CollectiveEpilogueINS1Q_23Sm100TmaWarpSpecializedILi4ELi2ELi16ELb1ELb0EEEJSK_NSB_IJNSU_ISH_SE_EENSU_IS1B_SE_EEEEESL_NSB_IJNSB_IJllllEEESE_SW_EEESL_S1Z_NS1Q_6fusion15FusionCallbacksIS1U_NS20_17LinearCombinationISL_fSL_fLNS_15FloatRoundStyleE2EEESK_S1X_JEEENSA_5SM1004TMEM4LOAD26SM100_TMEM_LOAD_16dp128b8xES14_S1F_NSA_17SM75_U32x4_LDSM_NENSA_21SM90_TMA_STORE_IM2COLES1F_NSA_17SM90_U32x4_STSM_NENSA_39AutoVectorizingCopyWithAssumedAlignmentILi128EEEEEEvvEEEEvNT_6ParamsE --------------------------
	.section	.text._ZN7cutlass13device_kernelINS_4conv6kernel13ConvUniversalINS1_16ConvProblemShapeILNS1_8OperatorE1ELi3EEENS1_10collective14CollectiveConvINS1_47MainloopSm100TmaUmmaWarpSpecializedImplicitGemmILS5_1ELi4ELi3ELi1ELi2EN4cute5tupleIJNSA_1CILi2EEENSC_ILi1EEESE_EEEEENSB_IJNSC_ILi64EEENSC_ILi128EEENSB_IJSH_EEEEEENS_10tfloat32_tESL_NSA_8TiledMMAINSA_8MMA_AtomIJNSA_17SM100_MMA_TF32_SSISL_SL_fLi64ELi128ELNSA_4UMMA5MajorE0ELSQ_1ELNSP_7ScaleInE0ELSR_0EEEEEENSA_6LayoutINSB_IJSE_SE_SE_EEENSB_IJNSC_ILi0EEESW_SW_EEEEENSB_IJNSA_10UnderscoreESZ_SZ_EEEEENS7_6detail27Sm100ImplicitGemmTileTraitsINSA_20SM90_TMA_LOAD_IM2COLENSA_14ComposedLayoutINSA_7SwizzleILi3ELi4ELi3EEENSA_18smem_ptr_flag_bitsILi32EEENSU_INSB_IJNSC_ILi8EEENSC_ILi32EEEEEENSB_IJS1B_SE_EEEEEEEvEENS13_INSA_23SM90_TMA_LOAD_MULTICASTENS15_INS16_ILi2ELi5ELi2EEES19_NSU_INSB_IJS1B_NSC_ILi4EEEEEENSB_IJSE_S1B_EEEEEEEvEEEENS_8epilogue10collective18CollectiveEpilogueINS1Q_23Sm100TmaWarpSpecializedILi4ELi2ELi16ELb1ELb0EEEJSK_NSB_IJNSU_ISH_SE_EENSU_IS1B_SE_EEEEESL_NSB_IJNSB_IJllllEEESE_SW_EEESL_S1Z_NS1Q_6fusion15FusionCallbacksIS1U_NS20_17LinearCombinationISL_fSL_fLNS_15FloatRoundStyleE2EEESK_S1X_JEEENSA_5SM1004TMEM4LOAD26SM100_TMEM_LOAD_16dp128b8xES14_S1F_NSA_17SM75_U32x4_LDSM_NENSA_21SM90_TMA_STORE_IM2COLES1F_NSA_17SM90_U32x4_STSM_NENSA_39AutoVectorizingCopyWithAssumedAlignmentILi128EEEEEEvvEEEEvNT_6ParamsE,"ax",@progbits
	.align	128
.text._ZN7cutlass13device_kernelINS_4conv6kernel13ConvUniversalINS1_16ConvProblemShapeILNS1_8OperatorE1ELi3EEENS1_10collective14CollectiveConvINS1_47MainloopSm100TmaUmmaWarpSpecializedImplicitGemmILS5_1ELi4ELi3ELi1ELi2EN4cute5tupleIJNSA_1CILi2EEENSC_ILi1EEESE_EEEEENSB_IJNSC_ILi64EEENSC_ILi128EEENSB_IJSH_EEEEEENS_10tfloat32_tESL_NSA_8TiledMMAINSA_8MMA_AtomIJNSA_17SM100_MMA_TF32_SSISL_SL_fLi64ELi128ELNSA_4UMMA5MajorE0ELSQ_1ELNSP_7ScaleInE0ELSR_0EEEEEENSA_6LayoutINSB_IJSE_SE_SE_EEENSB_IJNSC_ILi0EEESW_SW_EEEEENSB_IJNSA_10UnderscoreESZ_SZ_EEEEENS7_6detail27Sm100ImplicitGemmTileTraitsINSA_20SM90_TMA_LOAD_IM2COLENSA_14ComposedLayoutINSA_7SwizzleILi3ELi4ELi3EEENSA_18smem_ptr_flag_bitsILi32EEENSU_INSB_IJNSC_ILi8EEENSC_ILi32EEEEEENSB_IJS1B_SE_EEEEEEEvEENS13_INSA_23SM90_TMA_LOAD_MULTICASTENS15_INS16_ILi2ELi5ELi2EEES19_NSU_INSB_IJS1B_NSC_ILi4EEEEEENSB_IJSE_S1B_EEEEEEEvEEEENS_8epilogue10collective18CollectiveEpilogueINS1Q_23Sm100TmaWarpSpecializedILi4ELi2ELi16ELb1ELb0EEEJSK_NSB_IJNSU_ISH_SE_EENSU_IS1B_SE_EEEEESL_NSB_IJNSB_IJllllEEESE_SW_EEESL_S1Z_NS1Q_6fusion15FusionCallbacksIS1U_NS20_17LinearCombinationISL_fSL_fLNS_15FloatRoundStyleE2EEESK_S1X_JEEENSA_5SM1004TMEM4LOAD26SM100_TMEM_LOAD_16dp128b8xES14_S1F_NSA_17SM75_U32x4_LDSM_NENSA_21SM90_TMA_STORE_IM2COLES1F_NSA_17SM90_U32x4_STSM_NENSA_39AutoVectorizingCopyWithAssumedAlignmentILi128EEEEEEvvEEEEvNT_6ParamsE:
        .type           _ZN7cutlass13device_kernelINS_4conv6kernel13ConvUniversalINS1_16ConvProblemShapeILNS1_8OperatorE1ELi3EEENS1_10collective14CollectiveConvINS1_47MainloopSm100TmaUmmaWarpSpecializedImplicitGemmILS5_1ELi4ELi3ELi1ELi2EN4cute5tupleIJNSA_1CILi2EEENSC_ILi1EEESE_EEEEENSB_IJNSC_ILi64EEENSC_ILi128EEENSB_IJSH_EEEEEENS_10tfloat32_tESL_NSA_8TiledMMAINSA_8MMA_AtomIJNSA_17SM100_MMA_TF32_SSISL_SL_fLi64ELi128ELNSA_4UMMA5MajorE0ELSQ_1ELNSP_7ScaleInE0ELSR_0EEEEEENSA_6LayoutINSB_IJSE_SE_SE_EEENSB_IJNSC_ILi0EEESW_SW_EEEEENSB_IJNSA_10UnderscoreESZ_SZ_EEEEENS7_6detail27Sm100ImplicitGemmTileTraitsINSA_20SM90_TMA_LOAD_IM2COLENSA_14ComposedLayoutINSA_7SwizzleILi3ELi4ELi3EEENSA_18smem_ptr_flag_bitsILi32EEENSU_INSB_IJNSC_ILi8EEENSC_ILi32EEEEEENSB_IJS1B_SE_EEEEEEEvEENS13_INSA_23SM90_TMA_LOAD_MULTICASTENS15_INS16_ILi2ELi5ELi2EEES19_NSU_INSB_IJS1B_NSC_ILi4EEEEEENSB_IJSE_S1B_EEEEEEEvEEEENS_8epilogue10collective18CollectiveEpilogueINS1Q_23Sm100TmaWarpSpecializedILi4ELi2ELi16ELb1ELb0EEEJSK_NSB_IJNSU_ISH_SE_EENSU_IS1B_SE_EEEEESL_NSB_IJNSB_IJllllEEESE_SW_EEESL_S1Z_NS1Q_6fusion15FusionCallbacksIS1U_NS20_17LinearCombinationISL_fSL_fLNS_15FloatRoundStyleE2EEESK_S1X_JEEENSA_5SM1004TMEM4LOAD26SM100_TMEM_LOAD_16dp128b8xES14_S1F_NSA_17SM75_U32x4_LDSM_NENSA_21SM90_TMA_STORE_IM2COLES1F_NSA_17SM90_U32x4_STSM_NENSA_39AutoVectorizingCopyWithAssumedAlignmentILi128EEEEEEvvEEEEvNT_6ParamsE,@function
        .size           _ZN7cutlass13device_kernelINS_4conv6kernel13ConvUniversalINS1_16ConvProblemShapeILNS1_8OperatorE1ELi3EEENS1_10collective14CollectiveConvINS1_47MainloopSm100TmaUmmaWarpSpecializedImplicitGemmILS5_1ELi4ELi3ELi1ELi2EN4cute5tupleIJNSA_1CILi2EEENSC_ILi1EEESE_EEEEENSB_IJNSC_ILi64EEENSC_ILi128EEENSB_IJSH_EEEEEENS_10tfloat32_tESL_NSA_8TiledMMAINSA_8MMA_AtomIJNSA_17SM100_MMA_TF32_SSISL_SL_fLi64ELi128ELNSA_4UMMA5MajorE0ELSQ_1ELNSP_7ScaleInE0ELSR_0EEEEEENSA_6LayoutINSB_IJSE_SE_SE_EEENSB_IJNSC_ILi0EEESW_SW_EEEEENSB_IJNSA_10UnderscoreESZ_SZ_EEEEENS7_6detail27Sm100ImplicitGemmTileTraitsINSA_20SM90_TMA_LOAD_IM2COLENSA_14ComposedLayoutINSA_7SwizzleILi3ELi4ELi3EEENSA_18smem_ptr_flag_bitsILi32EEENSU_INSB_IJNSC_ILi8EEENSC_ILi32EEEEEENSB_IJS1B_SE_EEEEEEEvEENS13_INSA_23SM90_TMA_LOAD_MULTICASTENS15_INS16_ILi2ELi5ELi2EEES19_NSU_INSB_IJS1B_NSC_ILi4EEEEEENSB_IJSE_S1B_EEEEEEEvEEEENS_8epilogue10collective18CollectiveEpilogueINS1Q_23Sm100TmaWarpSpecializedILi4ELi2ELi16ELb1ELb0EEEJSK_NSB_IJNSU_ISH_SE_EENSU_IS1B_SE_EEEEESL_NSB_IJNSB_IJllllEEESE_SW_EEESL_S1Z_NS1Q_6fusion15FusionCallbacksIS1U_NS20_17LinearCombinationISL_fSL_fLNS_15FloatRoundStyleE2EEESK_S1X_JEEENSA_5SM1004TMEM4LOAD26SM100_TMEM_LOAD_16dp128b8xES14_S1F_NSA_17SM75_U32x4_LDSM_NENSA_21SM90_TMA_STORE_IM2COLES1F_NSA_17SM90_U32x4_STSM_NENSA_39AutoVectorizingCopyWithAssumedAlignmentILi128EEEEEEvvEEEEvNT_6ParamsE,(.L_x_173 - _ZN7cutlass13device_kernelINS_4conv6kernel13ConvUniversalINS1_16ConvProblemShapeILNS1_8OperatorE1ELi3EEENS1_10collective14CollectiveConvINS1_47MainloopSm100TmaUmmaWarpSpecializedImplicitGemmILS5_1ELi4ELi3ELi1ELi2EN4cute5tupleIJNSA_1CILi2EEENSC_ILi1EEESE_EEEEENSB_IJNSC_ILi64EEENSC_ILi128EEENSB_IJSH_EEEEEENS_10tfloat32_tESL_NSA_8TiledMMAINSA_8MMA_AtomIJNSA_17SM100_MMA_TF32_SSISL_SL_fLi64ELi128ELNSA_4UMMA5MajorE0ELSQ_1ELNSP_7ScaleInE0ELSR_0EEEEEENSA_6LayoutINSB_IJSE_SE_SE_EEENSB_IJNSC_ILi0EEESW_SW_EEEEENSB_IJNSA_10UnderscoreESZ_SZ_EEEEENS7_6detail27Sm100ImplicitGemmTileTraitsINSA_20SM90_TMA_LOAD_IM2COLENSA_14ComposedLayoutINSA_7SwizzleILi3ELi4ELi3EEENSA_18smem_ptr_flag_bitsILi32EEENSU_INSB_IJNSC_ILi8EEENSC_ILi32EEEEEENSB_IJS1B_SE_EEEEEEEvEENS13_INSA_23SM90_TMA_LOAD_MULTICASTENS15_INS16_ILi2ELi5ELi2EEES19_NSU_INSB_IJS1B_NSC_ILi4EEEEEENSB_IJSE_S1B_EEEEEEEvEEEENS_8epilogue10collective18CollectiveEpilogueINS1Q_23Sm100TmaWarpSpecializedILi4ELi2ELi16ELb1ELb0EEEJSK_NSB_IJNSU_ISH_SE_EENSU_IS1B_SE_EEEEESL_NSB_IJNSB_IJllllEEESE_SW_EEESL_S1Z_NS1Q_6fusion15FusionCallbacksIS1U_NS20_17LinearCombinationISL_fSL_fLNS_15FloatRoundStyleE2EEESK_S1X_JEEENSA_5SM1004TMEM4LOAD26SM100_TMEM_LOAD_16dp128b8xES14_S1F_NSA_17SM75_U32x4_LDSM_NENSA_21SM90_TMA_STORE_IM2COLES1F_NSA_17SM90_U32x4_STSM_NENSA_39AutoVectorizingCopyWithAssumedAlignmentILi128EEEEEEvvEEEEvNT_6ParamsE)
        .other          _ZN7cutlass13device_kernelINS_4conv6kernel13ConvUniversalINS1_16ConvProblemShapeILNS1_8OperatorE1ELi3EEENS1_10collective14CollectiveConvINS1_47MainloopSm100TmaUmmaWarpSpecializedImplicitGemmILS5_1ELi4ELi3ELi1ELi2EN4cute5tupleIJNSA_1CILi2EEENSC_ILi1EEESE_EEEEENSB_IJNSC_ILi64EEENSC_ILi128EEENSB_IJSH_EEEEEENS_10tfloat32_tESL_NSA_8TiledMMAINSA_8MMA_AtomIJNSA_17SM100_MMA_TF32_SSISL_SL_fLi64ELi128ELNSA_4UMMA5MajorE0ELSQ_1ELNSP_7ScaleInE0ELSR_0EEEEEENSA_6LayoutINSB_IJSE_SE_SE_EEENSB_IJNSC_ILi0EEESW_SW_EEEEENSB_IJNSA_10UnderscoreESZ_SZ_EEEEENS7_6detail27Sm100ImplicitGemmTileTraitsINSA_20SM90_TMA_LOAD_IM2COLENSA_14ComposedLayoutINSA_7SwizzleILi3ELi4ELi3EEENSA_18smem_ptr_flag_bitsILi32EEENSU_INSB_IJNSC_ILi8EEENSC_ILi32EEEEEENSB_IJS1B_SE_EEEEEEEvEENS13_INSA_23SM90_TMA_LOAD_MULTICASTENS15_INS16_ILi2ELi5ELi2EEES19_NSU_INSB_IJS1B_NSC_ILi4EEEEEENSB_IJSE_S1B_EEEEEEEvEEEENS_8epilogue10collective18CollectiveEpilogueINS1Q_23Sm100TmaWarpSpecializedILi4ELi2ELi16ELb1ELb0EEEJSK_NSB_IJNSU_ISH_SE_EENSU_IS1B_SE_EEEEESL_NSB_IJNSB_IJllllEEESE_SW_EEESL_S1Z_NS1Q_6fusion15FusionCallbacksIS1U_NS20_17LinearCombinationISL_fSL_fLNS_15FloatRoundStyleE2EEESK_S1X_JEEENSA_5SM1004TMEM4LOAD26SM100_TMEM_LOAD_16dp128b8xES14_S1F_NSA_17SM75_U32x4_LDSM_NENSA_21SM90_TMA_STORE_IM2COLES1F_NSA_17SM90_U32x4_STSM_NENSA_39AutoVectorizingCopyWithAssumedAlignmentILi128EEEEEEvvEEEEvNT_6ParamsE,@"STO_CUDA_ENTRY STV_DEFAULT"
_ZN7cutlass13device_kernelINS_4conv6kernel13ConvUniversalINS1_16ConvProblemShapeILNS1_8OperatorE1ELi3EEENS1_10collective14CollectiveConvINS1_47MainloopSm100TmaUmmaWarpSpecializedImplicitGemmILS5_1ELi4ELi3ELi1ELi2EN4cute5tupleIJNSA_1CILi2EEENSC_ILi1EEESE_EEEEENSB_IJNSC_ILi64EEENSC_ILi128EEENSB_IJSH_EEEEEENS_10tfloat32_tESL_NSA_8TiledMMAINSA_8MMA_AtomIJNSA_17SM100_MMA_TF32_SSISL_SL_fLi64ELi128ELNSA_4UMMA5MajorE0ELSQ_1ELNSP_7ScaleInE0ELSR_0EEEEEENSA_6LayoutINSB_IJSE_SE_SE_EEENSB_IJNSC_ILi0EEESW_SW_EEEEENSB_IJNSA_10UnderscoreESZ_SZ_EEEEENS7_6detail27Sm100ImplicitGemmTileTraitsINSA_20SM90_TMA_LOAD_IM2COLENSA_14ComposedLayoutINSA_7SwizzleILi3ELi4ELi3EEENSA_18smem_ptr_flag_bitsILi32EEENSU_INSB_IJNSC_ILi8EEENSC_ILi32EEEEEENSB_IJS1B_SE_EEEEEEEvEENS13_INSA_23SM90_TMA_LOAD_MULTICASTENS15_INS16_ILi2ELi5ELi2EEES19_NSU_INSB_IJS1B_NSC_ILi4EEEEEENSB_IJSE_S1B_EEEEEEEvEEEENS_8epilogue10collective18CollectiveEpilogueINS1Q_23Sm100TmaWarpSpecializedILi4ELi2ELi16ELb1ELb0EEEJSK_NSB_IJNSU_ISH_SE_EENSU_IS1B_SE_EEEEESL_NSB_IJNSB_IJllllEEESE_SW_EEESL_S1Z_NS1Q_6fusion15FusionCallbacksIS1U_NS20_17LinearCombinationISL_fSL_fLNS_15FloatRoundStyleE2EEESK_S1X_JEEENSA_5SM1004TMEM4LOAD26SM100_TMEM_LOAD_16dp128b8xES14_S1F_NSA_17SM75_U32x4_LDSM_NENSA_21SM90_TMA_STORE_IM2COLES1F_NSA_17SM90_U32x4_STSM_NENSA_39AutoVectorizingCopyWithAssumedAlignmentILi128EEEEEEvvEEEEvNT_6ParamsE:
[----:B------:R-:W1:Y:S01]  /*0000*/  LDC R1, c[0x0][0x37c] ;  /* 0x0000df00ff017b82 */ /* 0x000e620000000800 */
[----:B------:R-:W2:Y:S01]  /*0010*/  S2R R62, SR_TID.X ;  /* 0x00000000003e7919 */ /* 0x000ea20000002100 */
[----:B------:R-:W3:Y:S01]  /*0020*/  LDCU.64 UR8, c[0x0][0x990] ;  /* 0x00013200ff0877ac */ /* 0x000ee20008000a00 */
[----:B-1----:R-:W-:Y:S01]  /*0030*/  VIADD R1, R1, 0xfffffff8 ;  /* 0xfffffff801017836 */ /* 0x002fe20000000000 */
[----:B------:R-:W-:Y:S02]  /*0040*/  PRMT R63, RZ, 0x7610, R63 ;  /* 0x00007610ff3f7816 */ /* 0x000fe4000000003f */
[----:B------:R-:W-:Y:S01]  /*0050*/  ELECT P3, URZ, PT ;  /* 0x0000000000ff782f */ /* 0x000fe20003860000 */
[----:B---3--:R-:W-:-:S04]  /*0060*/  UISETP.NE.U32.AND UP0, UPT, UR8, URZ, UPT ;  /* 0x000000ff0800728c */ /* 0x008fc8000bf05070 */
[----:B------:R-:W-:Y:S01]  /*0070*/  UISETP.NE.AND.EX UP0, UPT, UR9, URZ, UPT, UP0 ;  /* 0x000000ff0900728c */ /* 0x000fe2000bf05300 */
[----:B--2---:R-:W-:-:S05]  /*0080*/  SHF.R.U32.HI R64, RZ, 0x5, R62 ;  /* 0x00000005ff407819 */ /* 0x004fca000001163e */
[----:B------:R-:W1:Y:S02]  /*0090*/  SHFL.IDX PT, R0, R64, RZ, 0x1f ;  /* 0x00001fff40007589 */ /* 0x000e6400000e0000 */
[----:B-1----:R-:W-:Y:S01]  /*00a0*/  R2UR UR18, R0 ;  /* 0x00000000001272ca */ /* 0x002fe200000e0000 */
[----:B------:R-:W-:-:S14]  /*00b0*/  BRA.U UP0, `(.L_x_0) ;  /* 0x0000000100307547 */ /* 0x000fdc000b800000 */
[----:B------:R-:W1:Y:S02]  /*00c0*/  LDCU.64 UR4, c[0x0][0x988] ;  /* 0x00013100ff0477ac */ /* 0x000e640008000a00 */
[----:B-1----:R-:W-:-:S04]  /*00d0*/  UISETP.NE.U32.AND UP0, UPT, UR4, URZ, UPT ;  /* 0x000000ff0400728c */ /* 0x002fc8000bf05070 */
[----:B------:R-:W-:-:S09]  /*00e0*/  UISETP.NE.AND.EX UP0, UPT, UR5, URZ, UPT, UP0 ;  /* 0x000000ff0500728c */ /* 0x000fd2000bf05300 */
[----:B------:R-:W-:Y:S05]  /*00f0*/  BRA.U !UP0, `(.L_x_1) ;  /* 0x0000000108147547 */ /* 0x000fea000b800000 */
[----:B------:R-:W1:Y:S01]  /*0100*/  LDC.64 R2, c[0x0][0x988] ;  /* 0x00026200ff027b82 */ /* 0x000e620000000a00 */
[----:B------:R-:W1:Y:S02]  /*0110*/  LDCU.64 UR4, c[0x0][0x358] ;  /* 0x00006b00ff0477ac */ /* 0x000e640008000a00 */
[----:B-1----:R1:W5:Y:S01]  /*0120*/  LDG.E R27, desc[UR4][R2.64] ;  /* 0x00000004021b7981 */ /* 0x002362000c1e1900 */
[----:B------:R-:W-:Y:S01]  /*0130*/  HFMA2 R63, -RZ, RZ, 0, 5.9604644775390625e-08 ;  /* 0x00000001ff3f7431 */ /* 0x000fe200000001ff */
[----:B------:R-:W-:Y:S05]  /*0140*/  BRA `(.L_x_0) ;  /* 0x00000000000c7947 */ /* 0x000fea0003800000 */
.L_x_1:
[----:B------:R-:W1:Y:S01]  /*0150*/  LDCU UR4, c[0x0][0x980] ;  /* 0x00013000ff0477ac */ /* 0x000e620008000800 */
[----:B------:R-:W-:Y:S01]  /*0160*/  HFMA2 R63, -RZ, RZ, 0, 5.9604644775390625e-08 ;  /* 0x00000001ff3f7431 */ /* 0x000fe200000001ff */
[----:B-1----:R-:W-:-:S07]  /*0170*/  MOV R27, UR4 ;  /* 0x00000004001b7c02 */ /* 0x002fce0008000f00 */
.L_x_0:
[----:B------:R-:W2:Y:S02]  /*0180*/  LDCU.64 UR4, c[0x0][0x9b0] ;  /* 0x00013600ff0477ac */ /* 0x000ea40008000a00 */
[----:B--2---:R-:W-:-:S04]  /*0190*/  UISETP.NE.U32.AND UP0, UPT, UR4, URZ, UPT ;  /* 0x000000ff0400728c */ /* 0x004fc8000bf05070 */
[----:B------:R-:W-:-:S09]  /*01a0*/  UISETP.NE.AND.EX UP0, UPT, UR5, URZ, UPT, UP0 ;  /* 0x000000ff0500728c */ /* 0x000fd2000bf05300 */
[----:B------:R-:W-:Y:S05]  /*01b0*/  BRA.U UP0, `(.L_x_2) ;  /* 0x0000000100287547 */ /* 0x000fea000b800000 */
[----:B------:R-:W2:Y:S02]  /*01c0*/  LDCU.64 UR4, c[0x0][0x9a8] ;  /* 0x00013500ff0477ac */ /* 0x000ea40008000a00 */
[----:B--2---:R-:W-:-:S04]  /*01d0*/  UISETP.NE.U32.AND UP0, UPT, UR4, URZ, UPT ;  /* 0x000000ff0400728c */ /* 0x004fc8000bf05070 */
[----:B------:R-:W-:-:S09]  /*01e0*/  UISETP.NE.AND.EX UP0, UPT, UR5, URZ, UPT, UP0 ;  /* 0x000000ff0500728c */ /* 0x000fd2000bf05300 */
[----:B------:R-:W-:Y:S05]  /*01f0*/  BRA.U !UP0, `(.L_x_3) ;  /* 0x0000000108107547 */ /* 0x000fea000b800000 */
[----:B------:R-:W2:Y:S01]  /*0200*/  LDC.64 R24, c[0x0][0x9a8] ;  /* 0x00026a00ff187b82 */ /* 0x000ea20000000a00 */
[----:B------:R-:W2:Y:S02]  /*0210*/  LDCU.64 UR4, c[0x0][0x358] ;  /* 0x00006b00ff0477ac */ /* 0x000ea40008000a00 */
[----:B--2---:R2:W5:Y:S01]  /*0220*/  LDG.E R24, desc[UR4][R24.64] ;  /* 0x0000000418187981 */ /* 0x004562000c1e1900 */
[----:B------:R-:W-:Y:S05]  /*0230*/  BRA `(.L_x_2) ;  /* 0x0000000000087947 */ /* 0x000fea0003800000 */
.L_x_3:
[----:B------:R-:W2:Y:S02]  /*0240*/  LDCU UR4, c[0x0][0x9a0] ;  /* 0x00013400ff0477ac */ /* 0x000ea40008000800 */
[----:B--2---:R-:W-:Y:S02]  /*0250*/  MOV R24, UR4 ;  /* 0x0000000400187c02 */ /* 0x004fe40008000f00 */
.L_x_2:
[----:B------:R-:W-:Y:S01]  /*0260*/  IMAD.U32 R0, RZ, RZ, UR18 ;  /* 0x00000012ff007e24 */ /* 0x000fe2000f8e00ff */
[----:B------:R-:W-:Y:S04]  /*0270*/  BSSY.RECONVERGENT B0, `(.L_x_4) ;  /* 0x000000c000007945 */ /* 0x000fe80003800200 */
[C---:B------:R-:W-:Y:S02]  /*0280*/  ISETP.NE.OR P1, PT, R0.reuse, 0x1, !P3 ;  /* 0x000000010000780c */ /* 0x040fe40005f25670 */
[----:B------:R-:W-:-:S11]  /*0290*/  ISETP.NE.OR P0, PT, R0, 0x3, !P3 ;  /* 0x000000030000780c */ /* 0x000fd60005f05670 */
[----:B------:R-:W-:Y:S05]  /*02a0*/  @P1 BRA `(.L_x_5) ;  /* 0x0000000000201947 */ /* 0x000fea0003800000 */
[----:B------:R-:W3:Y:S02]  /*02b0*/  LDCU.64 UR4, c[0x0][0x348] ;  /* 0x00006900ff0477ac */ /* 0x000ee40008000a00 */
[----:B---3--:R-:W-:Y:S02]  /*02c0*/  UIADD3 UR6, UP1, UPT, UR4, 0x80, URZ ;  /* 0x0000008004067890 */ /* 0x008fe4000ff3e0ff */
[----:B------:R-:W-:Y:S02]  /*02d0*/  UIADD3 UR4, UP0, UPT, UR4, 0x200, URZ ;  /* 0x0000020004047890 */ /* 0x000fe4000ff1e0ff */
[----:B------:R-:W-:Y:S02]  /*02e0*/  UIADD3.X UR7, UPT, UPT, URZ, UR5, URZ, UP1, !UPT ;  /* 0x00000005ff077290 */ /* 0x000fe40008ffe4ff */
[----:B------:R-:W-:-:S07]  /*02f0*/  UIADD3.X UR5, UPT, UPT, URZ, UR5, URZ, UP0, !UPT ;  /* 0x00000005ff057290 */ /* 0x000fce00087fe4ff */
[----:B------:R3:W-:Y:S02]  /*0300*/  UTMACCTL.PF [UR6] ;  /* 0x00000000060079b9 */ /* 0x0007e40008040000 */
[----:B------:R3:W-:Y:S02]  /*0310*/  UTMACCTL.PF [UR4] ;  /* 0x00000000040079b9 */ /* 0x0007e40008040000 */
[----:B---3--:R-:W-:Y:S01]  /*0320*/  NOP ;  /* 0x0000000000007918 */ /* 0x008fe20000000000 */
.L_x_5:
[----:B------:R-:W-:Y:S05]  /*0330*/  BSYNC.RECONVERGENT B0 ;  /* 0x0000000000007941 */ /* 0x000fea0003800200 */
.L_x_4:
[----:B------:R-:W-:Y:S04]  /*0340*/  BSSY.RECONVERGENT B0, `(.L_x_6) ;  /* 0x000000a000007945 */ /* 0x000fe80003800200 */
        /* <DEDUP_REMOVED lines=9> */
.L_x_7:
[----:B------:R-:W-:Y:S05]  /*03e0*/  BSYNC.RECONVERGENT B0 ;  /* 0x0000000000007941 */ /* 0x000fea0003800200 */
.L_x_6:
[----:B------:R-:W3:Y:S01]  /*03f0*/  LDCU.64 UR4, c[0x0][0x988] ;  /* 0x00013100ff0477ac */ /* 0x000ee20008000a00 */
[----:B------:R-:W-:Y:S02]  /*0400*/  UISETP.EQ.U32.AND UP2, UPT, UR8, URZ, UPT ;  /* 0x000000ff0800728c */ /* 0x000fe4000bf42070 */
[----:B------:R-:W-:Y:S02]  /*0410*/  UPLOP3.LUT UP3, UPT, UPT, UPT, UPT, 0x80, 0x8 ;  /* 0x000000000008789c */ /* 0x000fe40003f6f070 */
[----:B---3--:R-:W-:-:S04]  /*0420*/  UISETP.NE.U32.AND UP0, UPT, UR4, URZ, UPT ;  /* 0x000000ff0400728c */ /* 0x008fc8000bf05070 */
[----:B------:R-:W-:-:S04]  /*0430*/  UISETP.NE.AND.EX UP1, UPT, UR5, URZ, UPT, UP0 ;  /* 0x000000ff0500728c */ /* 0x000fc8000bf25300 */
[----:B------:R-:W-:-:S04]  /*0440*/  UISETP.EQ.OR.EX UP4, UPT, UR9, URZ, !UP1, UP2 ;  /* 0x000000ff0900728c */ /* 0x000fc8000cf82720 */
[----:B------:R-:W-:-:S05]  /*0450*/  UP2UR UR63, UPR, URZ, 0x10 ;  /* 0x00000010ff3f7883 */ /* 0x000fca0008000000 */
[----:B------:R-:W-:Y:S07]  /*0460*/  BRA.U !UP4, `(.L_x_8) ;  /* 0x000000010c207547 */ /* 0x000fee000b800000 */
[----:B------:R-:W-:Y:S01]  /*0470*/  UISETP.NE.U32.AND UP2, UPT, UR8, URZ, UPT ;  /* 0x000000ff0800728c */ /* 0x000fe2000bf45070 */
[----:B-----5:R-:W-:Y:S01]  /*0480*/  FSETP.NEU.AND P0, PT, R27, RZ, PT ;  /* 0x000000ff1b00720b */ /* 0x020fe20003f0d000 */
[----:B------:R-:W-:Y:S02]  /*0490*/  USEL UR4, URZ, 0xffffffff, UP1 ;  /* 0xffffffffff047887 */ /* 0x000fe40008800000 */
[----:B------:R-:W-:-:S10]  /*04a0*/  UISETP.NE.AND.EX UP2, UPT, UR9, URZ, UPT, UP2 ;  /* 0x000000ff0900728c */ /* 0x000fd4000bf45320 */
[----:B------:R-:W-:Y:S01]  /*04b0*/  VOTEU.ANY UP0, P0 ;  /* 0x0000000000ff7886 */ /* 0x000fe20000000100 */
[----:B------:R-:W-:-:S04]  /*04c0*/  @!UP2 USEL UR4, URZ, 0xffffffff, UP0 ;  /* 0xffffffffff04a887 */ /* 0x000fc80008000000 */
[----:B------:R-:W-:-:S04]  /*04d0*/  ULOP3.LUT UR4, UR4, 0x1, URZ, 0xc0, !UPT ;  /* 0x0000000104047892 */ /* 0x000fc8000f8ec0ff */
[----:B------:R-:W-:-:S11]  /*04e0*/  UISETP.NE.U32.AND UP3, UPT, UR4, 0x1, UPT ;  /* 0x000000010400788c */ /* 0x000fd6000bf65070 */
.L_x_8:
[----:B-1----:R-:W1:Y:S01]  /*04f0*/  SHFL.IDX PT, R2, R64, RZ, 0x1f ;  /* 0x00001fff40027589 */ /* 0x002e6200000e0000 */
[----:B------:R-:W-:Y:S01]  /*0500*/  UISETP.NE.AND UP5, UPT, UR18, 0x2, UPT ;  /* 0x000000021200788c */ /* 0x000fe2000bfa5270 */
[----:B-1----:R-:W-:-:S13]  /*0510*/  ISETP.NE.AND P0, PT, R2, RZ, PT ;  /* 0x000000ff0200720c */ /* 0x002fda0003f05270 */
[----:B------:R-:W-:Y:S05]  /*0520*/  @P0 BRA `(.L_x_9) ;  /* 0x0000000000580947 */ /* 0x000fea0003800000 */
[----:B------:R-:W1:Y:S01]  /*0530*/  S2UR UR4, SR_CgaCtaId ;  /* 0x00000000000479c3 */ /* 0x000e620000008800 */
[----:B------:R-:W-:Y:S01]  /*0540*/  UMOV UR5, 0x400 ;  /* 0x0000040000057882 */ /* 0x000fe20000000000 */
[----:B------:R-:W-:Y:S01]  /*0550*/  UMOV UR8, 0x1 ;  /* 0x0000000100087882 */ /* 0x000fe20000000000 */
[----:B------:R-:W-:Y:S01]  /*0560*/  UMOV UR6, 0x2 ;  /* 0x0000000200067882 */ /* 0x000fe20000000000 */
[----:B------:R-:W-:-:S04]  /*0570*/  UIADD3 UR8, UPT, UPT, -UR8, 0x100000, URZ ;  /* 0x0010000008087890 */ /* 0x000fc8000fffe1ff */
[----:B------:R-:W-:Y:S02]  /*0580*/  USHF.L.U32 UR9, UR8, 0xb, URZ ;  /* 0x0000000b08097899 */ /* 0x000fe400080006ff */
[----:B------:R-:W-:Y:S02]  /*0590*/  USHF.L.U32 UR8, UR8, 0x1, URZ ;  /* 0x0000000108087899 */ /* 0x000fe400080006ff */
[----:B------:R-:W-:-:S04]  /*05a0*/  UIADD3 UR6, UPT, UPT, -UR6, 0x100000, URZ ;  /* 0x0010000006067890 */ /* 0x000fc8000fffe1ff */
[----:B------:R-:W-:Y:S02]  /*05b0*/  USHF.L.U32 UR7, UR6, 0xb, URZ ;  /* 0x0000000b06077899 */ /* 0x000fe400080006ff */
[----:B------:R-:W-:Y:S01]  /*05c0*/  USHF.L.U32 UR6, UR6, 0x1, URZ ;  /* 0x0000000106067899 */ /* 0x000fe200080006ff */
[----:B------:R-:W-:Y:S01]  /*05d0*/  ELECT P0, URZ, PT ;  /* 0x0000000000ff782f */ /* 0x000fe20003800000 */
[----:B-1----:R-:W-:Y:S01]  /*05e0*/  ULEA UR4, UR4, UR5, 0x18 ;  /* 0x0000000504047291 */ /* 0x002fe2000f8ec0ff */
[----:B------:R-:W1:Y:S11]  /*05f0*/  FENCE.VIEW.ASYNC.S ;  /* 0x00000000000073c6 */ /* 0x000e760000000000 */
[----:B-1----:R1:W3:Y:S01]  /*0600*/  SYNCS.EXCH.64 URZ, [UR4], UR8 ;  /* 0x0000000804ff75b2 */ /* 0x0022e20008000100 */
[----:B------:R1:W4:Y:S01]  /*0610*/  SYNCS.EXCH.64 URZ, [UR4+0x20], UR6 ;  /* 0x0000200604ff75b2 */ /* 0x0003220008000100 */
[----:B------:R1:W1:Y:S01]  /*0620*/  SYNCS.EXCH.64 URZ, [UR4+0x8], UR8 ;  /* 0x0000080804ff75b2 */ /* 0x0002620008000100 */
[----:B------:R1:W1:Y:S01]  /*0630*/  SYNCS.EXCH.64 URZ, [UR4+0x28], UR6 ;  /* 0x0000280604ff75b2 */ /* 0x0002620008000100 */
[----:B------:R1:W1:Y:S01]  /*0640*/  SYNCS.EXCH.64 URZ, [UR4+0x10], UR8 ;  /* 0x0000100804ff75b2 */ /* 0x0002620008000100 */
[----:B------:R1:W1:Y:S01]  /*0650*/  SYNCS.EXCH.64 URZ, [UR4+0x30], UR6 ;  /* 0x0000300604ff75b2 */ /* 0x0002620008000100 */
[----:B------:R1:W1:Y:S01]  /*0660*/  SYNCS.EXCH.64 URZ, [UR4+0x18], UR8 ;  /* 0x0000180804ff75b2 */ /* 0x0002620008000100 */
[----:B------:R1:W1:Y:S01]  /*0670*/  SYNCS.EXCH.64 URZ, [UR4+0x38], UR6 ;  /* 0x0000380604ff75b2 */ /* 0x0002620008000100 */
[----:B------:R-:W-:Y:S01]  /*0680*/  NOP ;  /* 0x0000000000007918 */ /* 0x000fe20000000000 */
.L_x_9:
[----:B------:R-:W2:Y:S01]  /*0690*/  SHFL.IDX PT, R2, R64, RZ, 0x1f ;  /* 0x00001fff40027589 */ /* 0x000ea200000e0000 */
[----:B------:R-:W-:Y:S01]  /*06a0*/  NOP ;  /* 0x0000000000007918 */ /* 0x000fe20000000000 */
[----:B--2---:R-:W-:-:S13]  /*06b0*/  ISETP.NE.AND P0, PT, R2, 0x1, PT ;  /* 0x000000010200780c */ /* 0x004fda0003f05270 */
[----:B------:R-:W-:Y:S05]  /*06c0*/  @P0 BRA `(.L_x_10) ;  /* 0x0000000000580947 */ /* 0x000fea0003800000 */
[----:B-1----:R-:W1:Y:S01]  /*06d0*/  S2UR UR4, SR_CgaCtaId ;  /* 0x00000000000479c3 */ /* 0x002e620000008800 */
        /* <DEDUP_REMOVED lines=12> */
[----:B-1----:R2:W1:Y:S01]  /*07a0*/  SYNCS.EXCH.64 URZ, [UR4+0x40], UR8 ;  /* 0x0000400804ff75b2 */ /* 0x0024620008000100 */
[----:B------:R2:W1:Y:S01]  /*07b0*/  SYNCS.EXCH.64 URZ, [UR4+0x60], UR6 ;  /* 0x0000600604ff75b2 */ /* 0x0004620008000100 */
[----:B------:R2:W1:Y:S01]  /*07c0*/  SYNCS.EXCH.64 URZ, [UR4+0x48], UR8 ;  /* 0x0000480804ff75b2 */ /* 0x0004620008000100 */
[----:B------:R2:W1:Y:S01]  /*07d0*/  SYNCS.EXCH.64 URZ, [UR4+0x68], UR6 ;  /* 0x0000680604ff75b2 */ /* 0x0004620008000100 */
[----:B------:R2:W1:Y:S01]  /*07e0*/  SYNCS.EXCH.64 URZ, [UR4+0x50], UR8 ;  /* 0x0000500804ff75b2 */ /* 0x0004620008000100 */
[----:B------:R2:W1:Y:S01]  /*07f0*/  SYNCS.EXCH.64 URZ, [UR4+0x70], UR6 ;  /* 0x0000700604ff75b2 */ /* 0x0004620008000100 */
[----:B------:R2:W1:Y:S01]  /*0800*/  SYNCS.EXCH.64 URZ, [UR4+0x58], UR8 ;  /* 0x0000580804ff75b2 */ /* 0x0004620008000100 */
[----:B------:R2:W1:Y:S02]  /*0810*/  SYNCS.EXCH.64 URZ, [UR4+0x78], UR6 ;  /* 0x0000780604ff75b2 */ /* 0x0004640008000100 */
[----:B--2---:R-:W-:Y:S01]  /*0820*/  NOP ;  /* 0x0000000000007918 */ /* 0x004fe20000000000 */
.L_x_10:
[----:B------:R-:W2:Y:S01]  /*0830*/  SHFL.IDX PT, R2, R64, RZ, 0x1f ;  /* 0x00001fff40027589 */ /* 0x000ea200000e0000 */
[----:B------:R-:W-:Y:S01]  /*0840*/  NOP ;  /* 0x0000000000007918 */ /* 0x000fe20000000000 */
[----:B--2---:R-:W-:-:S13]  /*0850*/  ISETP.NE.AND P0, PT, R2, 0x3, PT ;  /* 0x000000030200780c */ /* 0x004fda0003f05270 */
[----:B------:R-:W-:Y:S05]  /*0860*/  @P0 BRA `(.L_x_11) ;  /* 0x0000000000300947 */ /* 0x000fea0003800000 */
[----:B-1----:R-:W1:Y:S01]  /*0870*/  S2UR UR4, SR_CgaCtaId ;  /* 0x00000000000479c3 */ /* 0x002e620000008800 */
[----:B------:R-:W-:Y:S01]  /*0880*/  UMOV UR6, 0x400 ;  /* 0x0000040000067882 */ /* 0x000fe20000000000 */
[----:B------:R-:W-:Y:S01]  /*0890*/  UMOV UR5, 0x20 ;  /* 0x0000002000057882 */ /* 0x000fe20000000000 */
[----:B------:R-:W-:Y:S01]  /*08a0*/  ELECT P0, URZ, PT ;  /* 0x0000000000ff782f */ /* 0x000fe20003800000 */
[----:B-1----:R-:W-:Y:S02]  /*08b0*/  ULEA UR6, UR4, UR6, 0x18 ;  /* 0x0000000604067291 */ /* 0x002fe4000f8ec0ff */
[----:B------:R-:W-:-:S04]  /*08c0*/  UIADD3 UR4, UPT, UPT, -UR5, 0x100000, URZ ;  /* 0x0010000005047890 */ /* 0x000fc8000fffe1ff */
[----:B------:R-:W-:Y:S02]  /*08d0*/  USHF.L.U32 UR5, UR4, 0xb, URZ ;  /* 0x0000000b04057899 */ /* 0x000fe400080006ff */
[----:B------:R-:W-:Y:S01]  /*08e0*/  USHF.L.U32 UR4, UR4, 0x1, URZ ;  /* 0x0000000104047899 */ /* 0x000fe200080006ff */
[----:B------:R-:W1:Y:S11]  /*08f0*/  FENCE.VIEW.ASYNC.S ;  /* 0x00000000000073c6 */ /* 0x000e760000000000 */
[----:B-1----:R2:W1:Y:S01]  /*0900*/  SYNCS.EXCH.64 URZ, [UR6+0x80], UR4 ;  /* 0x0000800406ff75b2 */ /* 0x0024620008000100 */
[----:B------:R2:W1:Y:S02]  /*0910*/  SYNCS.EXCH.64 URZ, [UR6+0x88], UR4 ;  /* 0x0000880406ff75b2 */ /* 0x0004640008000100 */
[----:B--2---:R-:W-:Y:S01]  /*0920*/  NOP ;  /* 0x0000000000007918 */ /* 0x004fe20000000000 */
.L_x_11:
[----:B------:R-:W2:Y:S01]  /*0930*/  SHFL.IDX PT, R2, R64, RZ, 0x1f ;  /* 0x00001fff40027589 */ /* 0x000ea200000e0000 */
[----:B------:R-:W-:Y:S01]  /*0940*/  NOP ;  /* 0x0000000000007918 */ /* 0x000fe20000000000 */
[----:B--2---:R-:W-:-:S13]  /*0950*/  ISETP.NE.AND P0, PT, R2, 0x4, PT ;  /* 0x000000040200780c */ /* 0x004fda0003f05270 */
[----:B------:R-:W-:Y:S05]  /*0960*/  @P0 BRA `(.L_x_12) ;  /* 0x0000000000440947 */ /* 0x000fea0003800000 */
[----:B-1----:R-:W1:Y:S01]  /*0970*/  S2UR UR6, SR_CgaCtaId ;  /* 0x00000000000679c3 */ /* 0x002e620000008800 */
[----:B------:R-:W-:Y:S01]  /*0980*/  UMOV UR4, 0x1e0 ;  /* 0x000001e000047882 */ /* 0x000fe20000000000 */
[----:B------:R-:W-:Y:S01]  /*0990*/  UMOV UR5, 0x400 ;  /* 0x0000040000057882 */ /* 0x000fe20000000000 */
[----:B------:R-:W-:Y:S01]  /*09a0*/  USEL UR4, UR4, 0x1a0, UP3 ;  /* 0x000001a004047887 */ /* 0x000fe20009800000 */
[----:B------:R-:W-:Y:S01]  /*09b0*/  UMOV UR8, 0x1 ;  /* 0x0000000100087882 */ /* 0x000fe20000000000 */
[----:B------:R-:W-:Y:S01]  /*09c0*/  ELECT P0, URZ, PT ;  /* 0x0000000000ff782f */ /* 0x000fe20003800000 */
[----:B------:R-:W-:-:S04]  /*09d0*/  UIADD3 UR8, UPT, UPT, -UR8, 0x100000, URZ ;  /* 0x0010000008087890 */ /* 0x000fc8000fffe1ff */
[----:B------:R-:W-:Y:S02]  /*09e0*/  USHF.L.U32 UR9, UR8, 0xb, URZ ;  /* 0x0000000b08097899 */ /* 0x000fe400080006ff */
[----:B------:R-:W-:Y:S02]  /*09f0*/  USHF.L.U32 UR8, UR8, 0x1, URZ ;  /* 0x0000000108087899 */ /* 0x000fe400080006ff */
[----:B-1----:R-:W-:Y:S02]  /*0a00*/  ULEA UR6, UR6, UR5, 0x18 ;  /* 0x0000000506067291 */ /* 0x002fe4000f8ec0ff */
[----:B------:R-:W-:-:S04]  /*0a10*/  UIADD3 UR4, UPT, UPT, -UR4, 0x100000, URZ ;  /* 0x0010000004047890 */ /* 0x000fc8000fffe1ff */
[----:B------:R-:W-:Y:S02]  /*0a20*/  USHF.L.U32 UR5, UR4, 0xb, URZ ;  /* 0x0000000b04057899 */ /* 0x000fe400080006ff */
[----:B------:R-:W-:Y:S01]  /*0a30*/  USHF.L.U32 UR4, UR4, 0x1, URZ ;  /* 0x0000000104047899 */ /* 0x000fe200080006ff */
[----:B------:R-:W1:Y:S03]  /*0a40*/  FENCE.VIEW.ASYNC.S ;  /* 0x00000000000073c6 */ /* 0x000e660000000000 */
[----:B-1----:R2:W1:Y:S08]  /*0a50*/  SYNCS.EXCH.64 URZ, [UR6+0x90], UR8 ;  /* 0x0000900806ff75b2 */ /* 0x0024700008000100 */
[----:B------:R2:W1:Y:S02]  /*0a60*/  SYNCS.EXCH.64 URZ, [UR6+0x98], UR4 ;  /* 0x0000980406ff75b2 */ /* 0x0004640008000100 */
[----:B--2---:R-:W-:Y:S01]  /*0a70*/  NOP ;  /* 0x0000000000007918 */ /* 0x004fe20000000000 */
.L_x_12:
[----:B------:R-:W2:Y:S01]  /*0a80*/  SHFL.IDX PT, R2, R64, RZ, 0x1f ;  /* 0x00001fff40027589 */ /* 0x000ea200000e0000 */
[----:B------:R-:W-:Y:S01]  /*0a90*/  NOP ;  /* 0x0000000000007918 */ /* 0x000fe20000000000 */
[----:B--2---:R-:W-:-:S13]  /*0aa0*/  ISETP.NE.AND P0, PT, R2, 0x5, PT ;  /* 0x000000050200780c */ /* 0x004fda0003f05270 */
[----:B------:R-:W-:Y:S05]  /*0ab0*/  @P0 BRA `(.L_x_13) ;  /* 0x0000000000480947 */ /* 0x000fea0003800000 */
[----:B------:R-:W2:Y:S01]  /*0ac0*/  S2UR UR5, SR_CgaCtaId ;  /* 0x00000000000579c3 */ /* 0x000ea20000008800 */
[----:B-1----:R-:W-:Y:S01]  /*0ad0*/  UMOV UR4, 0x400 ;  /* 0x0000040000047882 */ /* 0x002fe20000000000 */
        /* <DEDUP_REMOVED lines=9> */
[----:B--2---:R-:W-:Y:S01]  /*0b70*/  ULEA UR4, UR5, UR4, 0x18 ;  /* 0x0000000405047291 */ /* 0x004fe2000f8ec0ff */
[----:B------:R-:W1:Y:S11]  /*0b80*/  FENCE.VIEW.ASYNC.S ;  /* 0x00000000000073c6 */ /* 0x000e760000000000 */
[----:B-1----:R2:W1:Y:S01]  /*0b90*/  SYNCS.EXCH.64 URZ, [UR4+0xa0], UR8 ;  /* 0x0000a00804ff75b2 */ /* 0x0024620008000100 */
[----:B------:R2:W1:Y:S01]  /*0ba0*/  SYNCS.EXCH.64 URZ, [UR4+0xb0], UR6 ;  /* 0x0000b00604ff75b2 */ /* 0x0004620008000100 */
[----:B------:R2:W1:Y:S01]  /*0bb0*/  SYNCS.EXCH.64 URZ, [UR4+0xa8], UR8 ;  /* 0x0000a80804ff75b2 */ /* 0x0004620008000100 */
[----:B------:R2:W1:Y:S02]  /*0bc0*/  SYNCS.EXCH.64 URZ, [UR4+0xb8], UR6 ;  /* 0x0000b80604ff75b2 */ /* 0x0004640008000100 */
[----:B--2---:R-:W-:Y:S01]  /*0bd0*/  NOP ;  /* 0x0000000000007918 */ /* 0x004fe20000000000 */
.L_x_13:
[----:B-1----:R-:W1:Y:S01]  /*0be0*/  LDCU UR4, c[0x0][0x36c] ;  /* 0x00006d80ff0477ac */ /* 0x002e620008000800 */
[----:B------:R-:W-:Y:S01]  /*0bf0*/  ISETP.NE.OR P3, PT, R0, 0x2, !P3 ;  /* 0x000000020000780c */ /* 0x000fe20005f65670 */
[----:B------:R-:W-:Y:S01]  /*0c00*/  NOP ;  /* 0x0000000000007918 */ /* 0x000fe20000000000 */
[----:B------:R-:W-:Y:S01]  /*0c10*/  LOP3.LUT R0, R62, 0x1f, RZ, 0xc0, !PT ;  /* 0x0000001f3e007812 */ /* 0x000fe200078ec0ff */
[----:B------:R-:W-:Y:S02]  /*0c20*/  UISETP.NE.AND UP4, UPT, UR18, URZ, UPT ;  /* 0x000000ff1200728c */ /* 0x000fe4000bf85270 */
[----:B-1----:R-:W-:-:S09]  /*0c30*/  UISETP.EQ.U32.AND UP6, UPT, UR4, 0x1, UPT ;  /* 0x000000010400788c */ /* 0x002fd2000bfc2070 */
[----:B------:R-:W-:Y:S05]  /*0c40*/  BRA.U !UP6, `(.L_x_14) ;  /* 0x000000010e087547 */ /* 0x000fea000b800000 */
[----:B---34-:R-:W-:Y:S01]  /*0c50*/  UCGABAR_ARV ;  /* 0x00000000000079c7 */ /* 0x018fe20008000000 */
[----:B------:R-:W-:Y:S05]  /*0c60*/  BRA `(.L_x_15) ;  /* 0x0000000000047947 */ /* 0x000fea0003800000 */
.L_x_14:
[----:B---34-:R-:W-:Y:S01]  /*0c70*/  NOP ;  /* 0x0000000000007918 */ /* 0x018fe20000000000 */
.L_x_15:
[----:B------:R-:W1:Y:S01]  /*0c80*/  S2R R4, SR_CTAID.Y ;  /* 0x0000000000047919 */ /* 0x000e620000002600 */
[----:B------:R-:W2:Y:S01]  /*0c90*/  S2UR UR51, SR_CTAID.X ;  /* 0x00000000003379c3 */ /* 0x000ea20000002500 */
[----:B------:R-:W-:-:S05]  /*0ca0*/  CS2R.32 R57, SR_CgaSize ;  /* 0x0000000000397805 */ /* 0x000fca0000008a00 */
[----:B------:R-:W-:-:S05]  /*0cb0*/  IMAD R57, R57, -0xa0, RZ ;  /* 0xffffff6039397824 */ /* 0x000fca00078e02ff */
[----:B------:R-:W-:-:S14]  /*0cc0*/  R2UR UR5, R57 ;  /* 0x00000000390572ca */ /* 0x000fdc00000e0000 */
[----:B------:R-:W3:Y:S01]  /*0cd0*/  LDCU UR5, c[0x0][UR5+0x2b0] ;  /* 0x00005600050577ac */ /* 0x000ee20008000800 */
[----:B------:R-:W-:-:S05]  /*0ce0*/  CS2R.32 R57, SR_CgaSize ;  /* 0x0000000000397805 */ /* 0x000fca0000008a00 */
[----:B------:R-:W-:-:S05]  /*0cf0*/  IMAD R57, R57, -0xa0, RZ ;  /* 0xffffff6039397824 */ /* 0x000fca00078e02ff */
[----:B------:R-:W-:-:S14]  /*0d00*/  R2UR UR4, R57 ;  /* 0x00000000390472ca */ /* 0x000fdc00000e0000 */
[----:B------:R-:W4:Y:S01]  /*0d10*/  LDCU UR4, c[0x0][UR4+0x2b4] ;  /* 0x00005680040477ac */ /* 0x000f220008000800 */
[----:B------:R-:W-:-:S05]  /*0d20*/  CS2R.32 R2, SR_CgaSize ;  /* 0x0000000000027805 */ /* 0x000fca0000008a00 */
[----:B------:R-:W-:-:S06]  /*0d30*/  IMAD R2, R2, -0xa0, RZ ;  /* 0xffffff6002027824 */ /* 0x000fcc00078e02ff */
[----:B------:R-:W4:Y:S01]  /*0d40*/  LDC R2, c[0x0][R2+0x2a0] ;  /* 0x0000a80002027b82 */ /* 0x000f220000000800 */
[----:B------:R-:W1:Y:S01]  /*0d50*/  LDCU UR19, c[0x0][0xc24] ;  /* 0x00018480ff1377ac */ /* 0x000e620008000800 */
[----:B------:R-:W1:Y:S06]  /*0d60*/  LDCU UR39, c[0x0][0xc24] ;  /* 0x00018480ff2777ac */ /* 0x000e6c0008000800 */
[----:B------:R-:W4:Y:S01]  /*0d70*/  S2UR UR6, SR_CgaCtaId ;  /* 0x00000000000679c3 */ /* 0x000f220000008800 */
[----:B------:R-:W4:Y:S01]  /*0d80*/  LDCU UR23, c[0x0][0xc30] ;  /* 0x00018600ff1777ac */ /* 0x000f220008000800 */
[----:B--2---:R-:W-:-:S02]  /*0d90*/  I2FP.F32.U32 R57, UR51 ;  /* 0x0000003300397c45 */ /* 0x004fc40008201000 */
[----:B------:R-:W-:-:S05]  /*0da0*/  CS2R.32 R3, SR_CgaSize ;  /* 0x0000000000037805 */ /* 0x000fca0000008a00 */
[----:B------:R-:W-:-:S06]  /*0db0*/  IMAD R3, R3, -0xa0, RZ ;  /* 0xffffff6003037824 */ /* 0x000fcc00078e02ff */
[----:B------:R-:W2:Y:S01]  /*0dc0*/  LDC R3, c[0x0][R3+0x2a4] ;  /* 0x0000a90003037b82 */ /* 0x000ea20000000800 */
[----:B-1----:R-:W-:Y:S01]  /*0dd0*/  UISETP.GE.AND UP0, UPT, UR19, 0x1, UPT ;  /* 0x000000011300788c */ /* 0x002fe2000bf06270 */
[----:B---3--:R-:W-:Y:S01]  /*0de0*/  FMUL R57, R57, UR5 ;  /* 0x0000000539397c20 */ /* 0x008fe20008400000 */
[----:B------:R-:W-:-:S05]  /*0df0*/  I2FP.F32.U32 R56, R4 ;  /* 0x0000000400387245 */ /* 0x000fca0000201000 */
[----:B------:R-:W1:Y:S01]  /*0e00*/  S2UR UR52, SR_CTAID.Z ;  /* 0x00000000003479c3 */ /* 0x000e620000002700 */
[----:B------:R-:W3:Y:S01]  /*0e10*/  F2I.U32.TRUNC.NTZ R57, R57 ;  /* 0x0000003900397305 */ /* 0x000ee2000020f000 */
[----:B----4-:R-:W-:Y:S01]  /*0e20*/  FMUL R56, R56, UR4 ;  /* 0x0000000438387c20 */ /* 0x010fe20008400000 */
[----:B------:R-:W-:-:S05]  /*0e30*/  USHF.L.U32 UR77, UR6, 0xa, URZ ;  /* 0x0000000a064d7899 */ /* 0x000fca00080006ff */
[----:B------:R-:W4:Y:S01]  /*0e40*/  S2UR UR21, SR_CTAID.Y ;  /* 0x00000000001579c3 */ /* 0x000f220000002600 */
[----:B------:R-:W-:Y:S01]  /*0e50*/  USHF.L.U32 UR76, UR6, 0x5, URZ ;  /* 0x00000005064c7899 */ /* 0x000fe200080006ff */
[----:B------:R-:W1:Y:S01]  /*0e60*/  F2I.U32.TRUNC.NTZ R56, R56 ;  /* 0x0000003800387305 */ /* 0x000e62000020f000 */
[----:B------:R-:W-:Y:S02]  /*0e70*/  ULOP3.LUT UR77, UR77, 0x400, URZ, 0xc0, !UPT ;  /* 0x000004004d4d7892 */ /* 0x000fe4000f8ec0ff */
[----:B------:R-:W-:Y:S01]  /*0e80*/  ULOP3.LUT UR76, UR76, 0x20, URZ, 0xc0, !UPT ;  /* 0x000000204c4c7892 */ /* 0x000fe2000f8ec0ff */
[----:B---3--:R-:W-:-:S05]  /*0e90*/  IADD3 R57, PT, PT, -R57, RZ, RZ ;  /* 0x000000ff39397210 */ /* 0x008fca0007ffe1ff */
[----:B------:R-:W-:Y:S01]  /*0ea0*/  IMAD R57, R2, R57, UR51 ;  /* 0x0000003302397e24 */ /* 0x000fe2000f8e0239 */
[----:B------:R-:W-:Y:S02]  /*0eb0*/  PRMT R2, RZ, 0x7610, R2 ;  /* 0x00007610ff027816 */ /* 0x000fe40000000002 */
[----:B-1----:R-:W-:-:S05]  /*0ec0*/  IADD3 R56, PT, PT, -R56, RZ, RZ ;  /* 0x000000ff38387210 */ /* 0x002fca0007ffe1ff */
[----:B--2---:R-:W-:Y:S01]  /*0ed0*/  IMAD R56, R3, R56, R4 ;  /* 0x0000003803387224 */ /* 0x004fe200078e0204 */
[----:B----4-:R-:W-:Y:S06]  /*0ee0*/  BRA.U UP4, `(.L_x_16) ;  /* 0x0000000104207547 */ /* 0x010fec000b800000 */
[C---:B------:R-:W-:Y:S02]  /*0ef0*/  ISETP.NE.AND P2, PT, R56.reuse, RZ, PT ;  /* 0x000000ff3800720c */ /* 0x040fe40003f45270 */
[----:B------:R-:W-:Y:S02]  /*0f00*/  ISETP.NE.AND P0, PT, R56, RZ, PT ;  /* 0x000000ff3800720c */ /* 0x000fe40003f05270 */
[C---:B------:R-:W-:Y:S02]  /*0f10*/  ISETP.NE.AND P1, PT, R57.reuse, 0x1, PT ;  /* 0x000000013900780c */ /* 0x040fe40003f25270 */
[----:B------:R-:W-:Y:S02]  /*0f20*/  SEL R2, RZ, 0x2, P2 ;  /* 0x00000002ff027807 */ /* 0x000fe40001000000 */
[----:B------:R-:W-:Y:S02]  /*0f30*/  ISETP.EQ.OR P0, PT, R57, RZ, !P0 ;  /* 0x000000ff3900720c */ /* 0x000fe40004702670 */
[----:B------:R-:W-:-:S02]  /*0f40*/  SEL R2, R2, 0x2, P1 ;  /* 0x0000000202027807 */ /* 0x000fc40000800000 */
[----:B------:R-:W-:-:S05]  /*0f50*/  SEL R3, RZ, 0x1, !P0 ;  /* 0x00000001ff037807 */ /* 0x000fca0004000000 */
[----:B------:R-:W-:Y:S02]  /*0f60*/  IMAD.IADD R2, R3, 0x1, R2 ;  /* 0x0000000103027824 */ /* 0x000fe400078e0202 */
.L_x_16:
[----:B------:R-:W-:Y:S05]  /*0f70*/  BRA.U !UP0, `(.L_x_17) ;  /* 0x0000000108d07547 */ /* 0x000fea000b800000 */
[----:B------:R-:W1:Y:S01]  /*0f80*/  LDCU UR20, c[0x0][0xc0c] ;  /* 0x00018180ff1477ac */ /* 0x000e620008000800 */
[----:B------:R-:W2:Y:S01]  /*0f90*/  LDCU.128 UR12, c[0x0][0xc10] ;  /* 0x00018200ff0c77ac */ /* 0x000ea20008000c00 */
[----:B------:R-:W3:Y:S01]  /*0fa0*/  LDCU UR6, c[0x0][0x370] ;  /* 0x00006e00ff0677ac */ /* 0x000ee20008000800 */
[----:B------:R-:W4:Y:S01]  /*0fb0*/  LDCU UR7, c[0x0][0x374] ;  /* 0x00006e80ff0777ac */ /* 0x000f220008000800 */
[----:B------:R-:W4:Y:S01]  /*0fc0*/  LDCU UR22, c[0x0][0xc20] ;  /* 0x00018400ff1677ac */ /* 0x000f220008000800 */
[----:B-1----:R-:W-:Y:S02]  /*0fd0*/  UISETP.NE.AND UP0, UPT, UR20, 0x1, UPT ;  /* 0x000000011400788c */ /* 0x002fe4000bf05270 */
[----:B--2---:R-:W-:Y:S01]  /*0fe0*/  UIMAD.WIDE.U32 UR4, UR51, UR12, URZ ;  /* 0x0000000c330472a5 */ /* 0x004fe2000f8e00ff */
[----:B------:R-:W1:Y:S01]  /*0ff0*/  LDCU.64 UR8, c[0x0][0xc28] ;  /* 0x00018500ff0877ac */ /* 0x000e620008000a00 */
[----:B---3--:R-:W-:Y:S02]  /*1000*/  UIMAD.WIDE.U32 UR10, UR6, UR12, URZ ;  /* 0x0000000c060a72a5 */ /* 0x008fe4000f8e00ff */
[----:B------:R-:W-:-:S02]  /*1010*/  USHF.R.U32.HI UR5, URZ, UR13, UR5 ;  /* 0x0000000dff057299 */ /* 0x000fc40008011605 */
[----:B------:R-:W-:Y:S02]  /*1020*/  UISETP.NE.AND UP2, UPT, UR19, 0x1, UPT ;  /* 0x000000011300788c */ /* 0x000fe4000bf45270 */
[----:B------:R-:W-:Y:S01]  /*1030*/  USEL UR5, UR51, UR5, !UP0 ;  /* 0x0000000533057287 */ /* 0x000fe2000c000000 */
[----:B------:R-:W-:Y:S01]  /*1040*/  UMOV UR10, UR11 ;  /* 0x0000000b000a7c82 */ /* 0x000fe20008000000 */
[----:B------:R-:W-:Y:S02]  /*1050*/  UIMAD.WIDE.U32 UR16, UR21, UR15, URZ ;  /* 0x0000000f151072a5 */ /* 0x000fe4000f8e00ff */
[----:B------:R-:W-:Y:S02]  /*1060*/  @UP0 USHF.R.U32.HI UR6, URZ, UR13, UR10 ;  /* 0x0000000dff060299 */ /* 0x000fe4000801160a */
[----:B------:R-:W-:Y:S02]  /*1070*/  UISETP.NE.AND UP0, UPT, UR14, 0x1, UPT ;  /* 0x000000010e00788c */ /* 0x000fe4000bf05270 */
[----:B----4-:R-:W-:-:S02]  /*1080*/  UIMAD.WIDE.U32 UR10, UR7, UR15, URZ ;  /* 0x0000000f070a72a5 */ /* 0x010fc4000f8e00ff */
[----:B-1----:R-:W-:Y:S01]  /*1090*/  UIMAD.WIDE.U32 UR12, UR6, UR8, URZ ;  /* 0x00000008060c72a5 */ /* 0x002fe2000f8e00ff */
[----:B------:R-:W-:Y:S02]  /*10a0*/  UMOV UR4, UR17 ;  /* 0x0000001100047c82 */ /* 0x000fe40008000000 */
[----:B------:R-:W-:Y:S02]  /*10b0*/  USHF.R.U32.HI UR4, URZ, UR22, UR4 ;  /* 0x00000016ff047299 */ /* 0x000fe40008011604 */
[----:B------:R-:W-:Y:S02]  /*10c0*/  UMOV UR10, UR11 ;  /* 0x0000000b000a7c82 */ /* 0x000fe40008000000 */
[----:B------:R-:W-:Y:S01]  /*10d0*/  UMOV UR12, UR13 ;  /* 0x0000000d000c7c82 */ /* 0x000fe20008000000 */
[----:B------:R-:W-:Y:S02]  /*10e0*/  @UP0 USHF.R.U32.HI UR7, URZ, UR22, UR10 ;  /* 0x00000016ff070299 */ /* 0x000fe4000801160a */
[----:B------:R-:W-:-:S02]  /*10f0*/  USEL UR4, UR21, UR4, !UP0 ;  /* 0x0000000415047287 */ /* 0x000fc4000c000000 */
[----:B------:R-:W-:Y:S02]  /*1100*/  UIMAD.WIDE.U32 UR10, UR7, UR8, URZ ;  /* 0x00000008070a72a5 */ /* 0x000fe4000f8e00ff */
[----:B------:R-:W-:Y:S02]  /*1110*/  @UP2 USHF.R.U32.HI UR6, URZ, UR9, UR12 ;  /* 0x00000009ff062299 */ /* 0x000fe4000801160c */
[----:B------:R-:W-:-:S03]  /*1120*/  UIMAD.WIDE.U32 UR12, UR4, UR8, URZ ;  /* 0x00000008040c72a5 */ /* 0x000fc6000f8e00ff */
[----:B------:R-:W-:Y:S02]  /*1130*/  UMOV UR10, UR11 ;  /* 0x0000000b000a7c82 */ /* 0x000fe40008000000 */
[----:B------:R-:W-:Y:S02]  /*1140*/  @UP2 USHF.R.U32.HI UR7, URZ, UR9, UR10 ;  /* 0x00000009ff072299 */ /* 0x000fe4000801160a */
[----:B------:R-:W-:Y:S02]  /*1150*/  UIMAD UR10, UR6, UR19, URZ ;  /* 0x00000013060a72a4 */ /* 0x000fe4000f8e02ff */
[----:B------:R-:W-:-:S04]  /*1160*/  UIMAD UR7, UR7, UR19, URZ ;  /* 0x00000013070772a4 */ /* 0x000fc8000f8e02ff */
[----:B------:R-:W-:-:S03]  /*1170*/  UISETP.GE.AND UP0, UPT, UR4, UR7, UPT ;  /* 0x000000070400728c */ /* 0x000fc6000bf06270 */
[----:B------:R-:W-:Y:S01]  /*1180*/  UMOV UR7, UR13 ;  /* 0x0000000d00077c82 */ /* 0x000fe20008000000 */
[----:B------:R-:W-:Y:S02]  /*1190*/  UISETP.GE.OR UP0, UPT, UR5, UR10, UP0 ;  /* 0x0000000a0500728c */ /* 0x000fe40008706670 */
[----:B------:R-:W-:Y:S02]  /*11a0*/  UIMAD.WIDE.U32 UR10, UR5, UR8, URZ ;  /* 0x00000008050a72a5 */ /* 0x000fe4000f8e00ff */
[----:B------:R-:W-:Y:S02]  /*11b0*/  USHF.R.U32.HI UR7, URZ, UR9, UR7 ;  /* 0x00000009ff077299 */ /* 0x000fe40008011607 */
[----:B------:R-:W-:Y:S02]  /*11c0*/  UIADD3 UR10, UPT, UPT, -UR4, URZ, URZ ;  /* 0x000000ff040a7290 */ /* 0x000fe4000fffe1ff */
[----:B------:R-:W-:Y:S02]  /*11d0*/  USEL UR7, UR4, UR7, !UP2 ;  /* 0x0000000704077287 */ /* 0x000fe4000d000000 */
[----:B------:R-:W-:Y:S01]  /*11e0*/  UIMAD UR10, UR14, UR10, UR21 ;  /* 0x0000000a0e0a72a4 */ /* 0x000fe2000f8e0215 */
[----:B------:R-:W-:Y:S01]  /*11f0*/  @!UP0 UMOV UR8, UR11 ;  /* 0x0000000b00088c82 */ /* 0x000fe20008000000 */
[----:B------:R-:W-:-:S02]  /*1200*/  UIADD3 UR11, UPT, UPT, -UR5, URZ, URZ ;  /* 0x000000ff050b7290 */ /* 0x000fc4000fffe1ff */
[----:B------:R-:W-:Y:S02]  /*1210*/  @!UP0 USHF.R.U32.HI UR8, URZ, UR9, UR8 ;  /* 0x00000009ff088299 */ /* 0x000fe40008011608 */
[----:B------:R-:W-:Y:S02]  /*1220*/  UIADD3 UR9, UPT, UPT, -UR7, URZ, URZ ;  /* 0x000000ff07097290 */ /* 0x000fe4000fffe1ff */
[----:B------:R-:W-:Y:S02]  /*1230*/  @!UP0 USEL UR8, UR5, UR8, !UP2 ;  /* 0x0000000805088287 */ /* 0x000fe4000d000000 */
[----:B------:R-:W-:Y:S02]  /*1240*/  UIMAD UR9, UR19, UR9, UR4 ;  /* 0x00000009130972a4 */ /* 0x000fe4000f8e0204 */
[----:B------:R-:W-:Y:S02]  /*1250*/  @!UP0 UIADD3 UR7, UPT, UPT, UR7, -UR8, URZ ;  /* 0x8000000807078290 */ /* 0x000fe4000fffe0ff */
[----:B------:R-:W-:-:S02]  /*1260*/  @!UP0 UIMAD UR6, UR9, UR6, UR8 ;  /* 0x00000006090682a4 */ /* 0x000fc4000f8e0208 */
[----:B------:R-:W-:Y:S02]  /*1270*/  @!UP0 UIMAD UR4, UR7, UR19, UR5 ;  /* 0x00000013070482a4 */ /* 0x000fe4000f8e0205 */
[----:B------:R-:W-:Y:S02]  /*1280*/  UIMAD UR51, UR20, UR11, UR51 ;  /* 0x0000000b143372a4 */ /* 0x000fe4000f8e0233 */
[----:B------:R-:W-:Y:S01]  /*1290*/  UIMAD UR21, UR4, UR14, UR10 ;  /* 0x0000000e041572a4 */ /* 0x000fe2000f8e020a */
[----:B------:R-:W-:Y:S02]  /*12a0*/  @!UP0 UMOV UR5, UR6 ;  /* 0x0000000600058c82 */ /* 0x000fe40008000000 */
[----:B------:R-:W-:-:S12]  /*12b0*/  UIMAD UR51, UR5, UR20, UR51 ;  /* 0x00000014053372a4 */ /* 0x000fd8000f8e0233 */
.L_x_17:
[----:B------:R-:W-:-:S09]  /*12c0*/  UISETP.NE.AND UP0, UPT, UR23, 0x1, UPT ;  /* 0x000000011700788c */ /* 0x000fd2000bf05270 */
[----:B------:R-:W-:Y:S05]  /*12d0*/  BRA.U UP0, `(.L_x_18) ;  /* 0x0000000100407547 */ /* 0x000fea000b800000 */
[----:B------:R-:W1:Y:S01]  /*12e0*/  LDCU.128 UR8, c[0x0][0xc10] ;  /* 0x00018200ff0877ac */ /* 0x000e620008000c00 */
[----:B------:R-:W2:Y:S01]  /*12f0*/  LDCU UR12, c[0x0][0xc0c] ;  /* 0x00018180ff0c77ac */ /* 0x000ea20008000800 */
[----:B------:R-:W3:Y:S01]  /*1300*/  LDCU UR13, c[0x0][0xc20] ;  /* 0x00018400ff0d77ac */ /* 0x000ee20008000800 */
[----:B-1----:R-:W-:Y:S02]  /*1310*/  UIMAD.WIDE.U32 UR4, UR51, UR8, URZ ;  /* 0x00000008330472a5 */ /* 0x002fe4000f8e00ff */
[----:B------:R-:W-:Y:S02]  /*1320*/  UIMAD.WIDE.U32 UR6, UR21, UR11, URZ ;  /* 0x0000000b150672a5 */ /* 0x000fe4000f8e00ff */
[----:B--2---:R-:W-:Y:S02]  /*1330*/  UISETP.NE.AND UP0, UPT, UR12, 0x1, UPT ;  /* 0x000000010c00788c */ /* 0x004fe4000bf05270 */
[----:B------:R-:W-:-:S03]  /*1340*/  USHF.R.U32.HI UR5, URZ, UR9, UR5 ;  /* 0x00000009ff057299 */ /* 0x000fc60008011605 */
[----:B------:R-:W-:Y:S01]  /*1350*/  UMOV UR4, UR7 ;  /* 0x0000000700047c82 */ /* 0x000fe20008000000 */
[----:B------:R-:W-:Y:S02]  /*1360*/  USEL UR5, UR51, UR5, !UP0 ;  /* 0x0000000533057287 */ /* 0x000fe4000c000000 */
[----:B------:R-:W-:Y:S02]  /*1370*/  UISETP.NE.AND UP0, UPT, UR10, 0x1, UPT ;  /* 0x000000010a00788c */ /* 0x000fe4000bf05270 */
[----:B---3--:R-:W-:-:S04]  /*1380*/  USHF.R.U32.HI UR4, URZ, UR13, UR4 ;  /* 0x0000000dff047299 */ /* 0x008fc80008011604 */
[----:B------:R-:W-:-:S04]  /*1390*/  USEL UR4, UR21, UR4, !UP0 ;  /* 0x0000000415047287 */ /* 0x000fc8000c000000 */
[----:B------:R-:W-:Y:S02]  /*13a0*/  UIADD3 UR6, UPT, UPT, UR5, -UR4, URZ ;  /* 0x8000000405067290 */ /* 0x000fe4000fffe0ff */
[----:B------:R-:W-:Y:S02]  /*13b0*/  UIADD3 UR4, UPT, UPT, -UR5, UR4, URZ ;  /* 0x0000000405047290 */ /* 0x000fe4000fffe1ff */
[----:B------:R-:W-:Y:S02]  /*13c0*/  UIMAD UR21, UR6, UR10, UR21 ;  /* 0x0000000a061572a4 */ /* 0x000fe4000f8e0215 */
[----:B------:R-:W-:-:S12]  /*13d0*/  UIMAD UR51, UR4, UR12, UR51 ;  /* 0x0000000c043372a4 */ /* 0x000fd8000f8e0233 */
.L_x_18:
[----:B------:R-:W-:Y:S01]  /*13e0*/  UISETP.NE.AND UP0, UPT, UR18, 0x2, UPT ;  /* 0x000000021200788c */ /* 0x000fe2000bf05270 */
[----:B------:R-:W-:Y:S09]  /*13f0*/  BRA.U !UP6, `(.L_x_19) ;  /* 0x000000010e0c7547 */ /* 0x000ff2000b800000 */
[----:B------:R-:W-:Y:S01]  /*1400*/  UCGABAR_WAIT ;  /* 0x0000000000007dc7 */ /* 0x000fe20008000000 */
[----:B------:R-:W-:Y:S01]  /*1410*/  CCTL.IVALL ;  /* 0x00000000ff00798f */ /* 0x000fe20002000000 */
[----:B------:R-:W-:Y:S05]  /*1420*/  BRA `(.L_x_20) ;  /* 0x0000000000047947 */ /* 0x000fea0003800000 */
.L_x_19:
[----:B------:R-:W-:Y:S06]  /*1430*/  BAR.SYNC.DEFER_BLOCKING 0x0 ;  /* 0x0000000000007b1d */ /* 0x000fec0000010000 */
.L_x_20:
[----:B------:R-:W-:Y:S05]  /*1440*/  BRA.U UP0, `(.L_x_21) ;  /* 0x0000004900687547 */ /* 0x000fea000b800000 */
[----:B------:R-:W1:Y:S01]  /*1450*/  LDCU UR5, c[0x0][0x388] ;  /* 0x00007100ff0577ac */ /* 0x000e620008000800 */
[----:B------:R-:W-:Y:S01]  /*1460*/  PLOP3.LUT P1, PT, PT, PT, UP3, 0x80, 0x8 ;  /* 0x000000000008781c */ /* 0x000fe20003f2f038 */
[----:B------:R-:W-:Y:S01]  /*1470*/  HFMA2 R3, -RZ, RZ, 0, 5.9604644775390625e-08 ;  /* 0x00000001ff037431 */ /* 0x000fe200000001ff */
[----:B------:R-:W-:Y:S01]  /*1480*/  ISETP.EQ.OR P2, PT, R0, RZ, P3 ;  /* 0x000000ff0000720c */ /* 0x000fe20001f42670 */
[----:B------:R-:W2:Y:S01]  /*1490*/  LDCU UR8, c[0x0][0x38c] ;  /* 0x00007180ff0877ac */ /* 0x000ea20008000800 */
[----:B------:R-:W-:Y:S02]  /*14a0*/  PLOP3.LUT P1, PT, P1, PT, PT, 0x8, 0x80 ;  /* 0x000000000080781c */ /* 0x000fe40000f2e170 */
[----:B------:R-:W-:Y:S01]  /*14b0*/  MOV R2, RZ ;  /* 0x000000ff00027202 */ /* 0x000fe20000000f00 */
[----:B------:R-:W3:Y:S01]  /*14c0*/  LDCU.64 UR6, c[0x0][0x390] ;  /* 0x00007200ff0677ac */ /* 0x000ee20008000a00 */
[----:B------:R-:W-:Y:S02]  /*14d0*/  UISETP.NE.AND UP1, UPT, UR18, URZ, UPT ;  /* 0x000000ff1200728c */ /* 0x000fe4000bf25270 */
[----:B------:R-:W-:Y:S01]  /*14e0*/  USEL UR71, URZ, 0x1, UP5 ;  /* 0x00000001ff477887 */ /* 0x000fe2000a800000 */
[----:B------:R-:W-:Y:S01]  /*14f0*/  UMOV UR55, URZ ;  /* 0x000000ff00377c82 */ /* 0x000fe20008000000 */
[----:B------:R-:W-:Y:S01]  /*1500*/  UMOV UR47, URZ ;  /* 0x000000ff002f7c82 */ /* 0x000fe20008000000 */
[----:B-1----:R-:W-:-:S02]  /*1510*/  UIADD3 UR5, UPT, UPT, UR5, 0x3f, URZ ;  /* 0x0000003f05057890 */ /* 0x002fc4000fffe0ff */
[----:B------:R-:W-:Y:S02]  /*1520*/  USEL UR71, UR71, 0x2, UP1 ;  /* 0x0000000247477887 */ /* 0x000fe40008800000 */
[----:B------:R-:W-:-:S04]  /*1530*/  USHF.R.S32.HI UR4, URZ, 0x1f, UR5 ;  /* 0x0000001fff047899 */ /* 0x000fc80008011405 */
[----:B------:R-:W-:-:S04]  /*1540*/  ULEA.HI UR4, UR4, UR5, URZ, 0x6 ;  /* 0x0000000504047291 */ /* 0x000fc8000f8f30ff */
[----:B------:R-:W-:-:S04]  /*1550*/  USHF.R.S32.HI UR4, URZ, 0x6, UR4 ;  /* 0x00000006ff047899 */ /* 0x000fc80008011404 */
[----:B--2---:R-:W-:-:S04]  /*1560*/  UIMAD UR4, UR4, UR8, URZ ;  /* 0x00000008040472a4 */ /* 0x004fc8000f8e02ff */
[----:B---3--:R-:W-:-:S04]  /*1570*/  UIMAD UR4, UR4, UR6, URZ ;  /* 0x00000006040472a4 */ /* 0x008fc8000f8e02ff */
[----:B------:R-:W-:-:S04]  /*1580*/  UIMAD UR6, UR4, UR7, URZ ;  /* 0x00000007040672a4 */ /* 0x000fc8000f8e02ff */
[----:B------:R-:W-:Y:S02]  /*1590*/  UISETP.NE.AND UP2, UPT, UR6, URZ, UPT ;  /* 0x000000ff0600728c */ /* 0x000fe4000bf45270 */
[----:B------:R-:W-:Y:S01]  /*15a0*/  UISETP.LT.U32.AND UP0, UPT, UR6, 0x4, UPT ;  /* 0x000000040600788c */ /* 0x000fe2000bf01070 */
[----:B------:R-:W-:Y:S01]  /*15b0*/  IMAD.U32 R35, RZ, RZ, UR6 ;  /* 0x00000006ff237e24 */ /* 0x000fe2000f8e00ff */
[----:B------:R-:W1:Y:S01]  /*15c0*/  LDCU UR4, c[0x0][0x370] ;  /* 0x00006e00ff0477ac */ /* 0x000e620008000800 */
[----:B------:R-:W2:Y:S01]  /*15d0*/  LDCU UR7, c[0x0][0x374] ;  /* 0x00006e80ff0777ac */ /* 0x000ea20008000800 */
[----:B-1---5:R-:W-:Y:S01]  /*15e0*/  IMAD.U32 R27, RZ, RZ, UR4 ;  /* 0x00000004ff1b7e24 */ /* 0x022fe2000f8e00ff */
[----:B------:R-:W-:Y:S01]  /*15f0*/  USEL UR4, UR6, 0x4, UP0 ;  /* 0x0000000406047887 */ /* 0x000fe20008000000 */
[----:B--2---:R-:W-:-:S03]  /*1600*/  MOV R26, UR7 ;  /* 0x00000007001a7c02 */ /* 0x004fc60008000f00 */
[----:B------:R-:W-:Y:S02]  /*1610*/  UIADD3 UR5, UPT, UPT, UR4, -0x1, URZ ;  /* 0xffffffff04057890 */ /* 0x000fe4000fffe0ff */
[----:B------:R-:W-:Y:S02]  /*1620*/  @!UP2 UIADD3 UR5, UPT, UPT, UR4, URZ, URZ ;  /* 0x000000ff0405a290 */ /* 0x000fe4000fffe0ff */
[----:B------:R-:W-:Y:S02]  /*1630*/  UIADD3 UR6, UPT, UPT, UR6, -UR4, URZ ;  /* 0x8000000406067290 */ /* 0x000fe4000fffe0ff */
[----:B------:R-:W-:-:S04]  /*1640*/  UIADD3 UR4, UPT, UPT, UR5, 0x1, URZ ;  /* 0x0000000105047890 */ /* 0x000fc8000fffe0ff */
[----:B------:R-:W-:Y:S02]  /*1650*/  IMAD.U32 R34, RZ, RZ, UR6 ;  /* 0x00000006ff227e24 */ /* 0x000fe4000f8e00ff */
[----:B------:R-:W-:Y:S01]  /*1660*/  IMAD.U32 R25, RZ, RZ, UR4 ;  /* 0x00000004ff197e24 */ /* 0x000fe2000f8e00ff */
[----:B------:R-:W-:Y:S02]  /*1670*/  UMOV UR4, URZ ;  /* 0x000000ff00047c82 */ /* 0x000fe40008000000 */
[----:B------:R-:W-:-:S07]  /*1680*/  IMAD.U32 R33, RZ, RZ, UR4 ;  /* 0x00000004ff217e24 */ /* 0x000fce000f8e00ff */
.L_x_39:
[----:B------:R-:W1:Y:S01]  /*1690*/  S2UR UR31, SR_CgaCtaId ;  /* 0x00000000001f79c3 */ /* 0x000e620000008800 */
[----:B------:R-:W-:Y:S01]  /*16a0*/  UMOV UR4, 0x400 ;  /* 0x0000040000047882 */ /* 0x000fe20000000000 */
[----:B------:R-:W-:Y:S01]  /*16b0*/  R2UR UR5, R35 ;  /* 0x00000000230572ca */ /* 0x000fe200000e0000 */
[----:B------:R-:W-:Y:S01]  /*16c0*/  UMOV UR6, URZ ;  /* 0x000000ff00067c82 */ /* 0x000fe20008000000 */
[----:B------:R-:W-:Y:S01]  /*16d0*/  SHF.L.U32 R0, R3, 0x1f, RZ ;  /* 0x0000001f03007819 */ /* 0x000fe200000006ff */
[----:B------:R-:W-:Y:S01]  /*16e0*/  IMAD.U32 R32, RZ, RZ, UR6 ;  /* 0x00000006ff207e24 */ /* 0x000fe2000f8e00ff */
[----:B------:R-:W-:Y:S01]  /*16f0*/  USHF.L.U32 UR63, UR51, 0x6, URZ ;  /* 0x00000006333f7899 */ /* 0x000fe200080006ff */
[----:B------:R-:W-:-:S08]  /*1700*/  UMOV UR23, URZ ;  /* 0x000000ff00177c82 */ /* 0x000fd00008000000 */
[----:B------:R-:W-:-:S03]  /*1710*/  UISETP.NE.AND UP0, UPT, UR5, URZ, UPT ;  /* 0x000000ff0500728c */ /* 0x000fc6000bf05270 */
[----:B------:R-:W-:Y:S02]  /*1720*/  UMOV UR5, URZ ;  /* 0x000000ff00057c82 */ /* 0x000fe40008000000 */
[----:B------:R-:W-:Y:S01]  /*1730*/  IMAD.U32 R31, RZ, RZ, UR5 ;  /* 0x00000005ff1f7e24 */ /* 0x000fe2000f8e00ff */
[----:B-1----:R-:W-:-:S04]  /*1740*/  ULEA UR31, UR31, UR4, 0x18 ;  /* 0x000000041f1f7291 */ /* 0x002fc8000f8ec0ff */
[----:B------:R-:W-:-:S09]  /*1750*/  ULEA UR4, UR55, UR31, 0x3 ;  /* 0x0000001f37047291 */ /* 0x000fd2000f8e18ff */
[----:B------:R1:W2:Y:S01]  /*1760*/  SYNCS.PHASECHK.TRANS64.TRYWAIT P0, [UR4+0x20], R0 ;  /* 0x00002000ff0075a7 */ /* 0x0002a20008001104 */
[----:B------:R-:W-:-:S06]  /*1770*/  USHF.L.U32 UR4, UR21, 0x7, URZ ;  /* 0x0000000715047899 */ /* 0x000fcc00080006ff */
[----:B------:R-:W-:Y:S01]  /*1780*/  IMAD.U32 R24, RZ, RZ, UR4 ;  /* 0x00000004ff187e24 */ /* 0x000fe2000f8e00ff */
[----:B------:R-:W-:Y:S02]  /*1790*/  UMOV UR4, URZ ;  /* 0x000000ff00047c82 */ /* 0x000fe40008000000 */
[----:B------:R-:W-:Y:S01]  /*17a0*/  MOV R30, UR4 ;  /* 0x00000004001e7c02 */ /* 0x000fe20008000f00 */
[----:B------:R-:W-:Y:S06]  /*17b0*/  BRA.U !UP0, `(.L_x_22) ;  /* 0x0000001d08987547 */ /* 0x000fec000b800000 */
[----:B------:R-:W3:Y:S01]  /*17c0*/  LDCU.128 UR4, c[0x0][0x480] ;  /* 0x00009000ff0477ac */ /* 0x000ee20008000c00 */
[----:B------:R-:W-:Y:S02]  /*17d0*/  R2UR UR56, R25 ;  /* 0x00000000193872ca */ /* 0x000fe400000e0000 */
[----:B------:R-:W-:Y:S01]  /*17e0*/  R2UR UR54, R24 ;  /* 0x00000000183672ca */ /* 0x000fe200000e0000 */
[----:B------:R-:W-:Y:S02]  /*17f0*/  UIADD3 UR50, UPT, UPT, UR63, 0x8, URZ ;  /* 0x000000083f327890 */ /* 0x000fe4000fffe0ff */
[----:B------:R-:W-:Y:S02]  /*1800*/  UIADD3 UR49, UPT, UPT, UR63, 0x10, URZ ;  /* 0x000000103f317890 */ /* 0x000fe4000fffe0ff */
[----:B------:R-:W-:Y:S02]  /*1810*/  UIADD3 UR48, UPT, UPT, UR63, 0x18, URZ ;  /* 0x000000183f307890 */ /* 0x000fe4000fffe0ff */
[----:B------:R-:W-:-:S02]  /*1820*/  UIADD3 UR46, UPT, UPT, UR63, 0x20, URZ ;  /* 0x000000203f2e7890 */ /* 0x000fc4000fffe0ff */
[----:B------:R-:W-:Y:S02]  /*1830*/  UIADD3 UR38, UPT, UPT, UR63, 0x28, URZ ;  /* 0x000000283f267890 */ /* 0x000fe4000fffe0ff */
[----:B------:R-:W-:Y:S02]  /*1840*/  UIADD3 UR30, UPT, UPT, UR63, 0x30, URZ ;  /* 0x000000303f1e7890 */ /* 0x000fe4000fffe0ff */
[----:B------:R-:W-:Y:S02]  /*1850*/  UIADD3 UR29, UPT, UPT, UR63, 0x38, URZ ;  /* 0x000000383f1d7890 */ /* 0x000fe4000fffe0ff */
[----:B---3--:R-:W-:Y:S02]  /*1860*/  UIMAD.WIDE.U32 UR12, UR50, UR5, URZ ;  /* 0x00000005320c72a5 */ /* 0x008fe4000f8e00ff */
[----:B------:R-:W-:Y:S02]  /*1870*/  UIMAD.WIDE.U32 UR14, UR49, UR5, URZ ;  /* 0x00000005310e72a5 */ /* 0x000fe4000f8e00ff */
[----:B------:R-:W-:-:S02]  /*1880*/  UIMAD.WIDE.U32 UR24, UR63, UR5, URZ ;  /* 0x000000053f1872a5 */ /* 0x000fc4000f8e00ff */
[----:B------:R-:W-:Y:S02]  /*1890*/  UIMAD.WIDE.U32 UR16, UR48, UR5, URZ ;  /* 0x00000005301072a5 */ /* 0x000fe4000f8e00ff */
[----:B------:R-:W-:Y:S02]  /*18a0*/  UIMAD.WIDE.U32 UR18, UR46, UR5, URZ ;  /* 0x000000052e1272a5 */ /* 0x000fe4000f8e00ff */
[----:B------:R-:W-:Y:S02]  /*18b0*/  UIMAD.WIDE.U32 UR20, UR38, UR5, URZ ;  /* 0x00000005261472a5 */ /* 0x000fe4000f8e00ff */
[----:B------:R-:W-:Y:S02]  /*18c0*/  UIMAD.WIDE.U32 UR22, UR30, UR5, URZ ;  /* 0x000000051e1672a5 */ /* 0x000fe4000f8e00ff */
[----:B------:R-:W-:Y:S01]  /*18d0*/  UIMAD.WIDE.U32 UR26, UR29, UR5, URZ ;  /* 0x000000051d1a72a5 */ /* 0x000fe2000f8e00ff */
[----:B------:R-:W3:Y:S02]  /*18e0*/  LDCU.128 UR8, c[0x0][0x490] ;  /* 0x00009200ff0877ac */ /* 0x000ee40008000c00 */
[----:B------:R-:W-:Y:S01]  /*18f0*/  UMOV UR5, UR13 ;  /* 0x0000000d00057c82 */ /* 0x000fe20008000000 */
[----:B------:R-:W-:-:S02]  /*1900*/  UISETP.NE.AND UP0, UPT, UR4, 0x1, UPT ;  /* 0x000000010400788c */ /* 0x000fc4000bf05270 */
[----:B------:R-:W-:Y:S02]  /*1910*/  USHF.R.U32.HI UR28, URZ, UR6, UR5 ;  /* 0x00000006ff1c7299 */ /* 0x000fe40008011605 */
[----:B------:R-:W-:Y:S01]  /*1920*/  UISETP.NE.AND UP1, UPT, UR7, 0x1, UPT ;  /* 0x000000010700788c */ /* 0x000fe2000bf25270 */
[----:B------:R-:W-:Y:S01]  /*1930*/  UMOV UR5, UR15 ;  /* 0x0000000f00057c82 */ /* 0x000fe20008000000 */
[----:B------:R-:W-:Y:S02]  /*1940*/  USEL UR16, UR50, UR28, !UP0 ;  /* 0x0000001c32107287 */ /* 0x000fe4000c000000 */
[----:B------:R-:W-:Y:S01]  /*1950*/  USHF.R.U32.HI UR15, URZ, UR6, UR5 ;  /* 0x00000006ff0f7299 */ /* 0x000fe20008011605 */
[----:B------:R-:W4:Y:S02]  /*1960*/  LDCU UR53, c[0x0][0x4a0] ;  /* 0x00009400ff3577ac */ /* 0x000f240008000800 */
[----:B------:R-:W-:Y:S01]  /*1970*/  UMOV UR5, UR17 ;  /* 0x0000001100057c82 */ /* 0x000fe20008000000 */
[----:B------:R-:W-:-:S02]  /*1980*/  USEL UR15, UR49, UR15, !UP0 ;  /* 0x0000000f310f7287 */ /* 0x000fc4000c000000 */
[----:B------:R-:W-:Y:S02]  /*1990*/  USHF.R.U32.HI UR14, URZ, UR6, UR5 ;  /* 0x00000006ff0e7299 */ /* 0x000fe40008011605 */
[----:B---3--:R-:W-:Y:S01]  /*19a0*/  UIMAD.WIDE.U32 UR32, UR15, UR8, URZ ;  /* 0x000000080f2072a5 */ /* 0x008fe2000f8e00ff */
[----:B------:R-:W-:Y:S01]  /*19b0*/  UMOV UR5, UR19 ;  /* 0x0000001300057c82 */ /* 0x000fe20008000000 */
[----:B------:R-:W-:Y:S02]  /*19c0*/  USEL UR14, UR48, UR14, !UP0 ;  /* 0x0000000e300e7287 */ /* 0x000fe4000c000000 */
[----:B------:R-:W-:Y:S02]  /*19d0*/  USHF.R.U32.HI UR13, URZ, UR6, UR5 ;  /* 0x00000006ff0d7299 */ /* 0x000fe40008011605 */
[----:B------:R-:W-:Y:S01]  /*19e0*/  UIMAD.WIDE.U32 UR34, UR14, UR8, URZ ;  /* 0x000000080e2272a5 */ /* 0x000fe2000f8e00ff */
[----:B------:R-:W-:Y:S01]  /*19f0*/  UMOV UR5, UR21 ;  /* 0x0000001500057c82 */ /* 0x000fe20008000000 */
[----:B------:R-:W-:-:S02]  /*1a00*/  USEL UR13, UR46, UR13, !UP0 ;  /* 0x0000000d2e0d7287 */ /* 0x000fc4000c000000 */
[----:B------:R-:W-:Y:S02]  /*1a10*/  USHF.R.U32.HI UR12, URZ, UR6, UR5 ;  /* 0x00000006ff0c7299 */ /* 0x000fe40008011605 */
[----:B------:R-:W-:Y:S01]  /*1a20*/  UIMAD.WIDE.U32 UR20, UR16, UR8, URZ ;  /* 0x00000008101472a5 */ /* 0x000fe2000f8e00ff */
[----:B------:R-:W-:Y:S01]  /*1a30*/  UMOV UR5, UR23 ;  /* 0x0000001700057c82 */ /* 0x000fe20008000000 */
[----:B------:R-:W-:Y:S02]  /*1a40*/  USEL UR12, UR38, UR12, !UP0 ;  /* 0x0000000c260c7287 */ /* 0x000fe4000c000000 */
[----:B------:R-:W-:Y:S02]  /*1a50*/  USHF.R.U32.HI UR18, URZ, UR6, UR5 ;  /* 0x00000006ff127299 */ /* 0x000fe40008011605 */
[----:B------:R-:W-:Y:S01]  /*1a60*/  UIMAD.WIDE.U32 UR36, UR13, UR8, URZ ;  /* 0x000000080d2472a5 */ /* 0x000fe2000f8e00ff */
[----:B------:R-:W-:Y:S01]  /*1a70*/  UMOV UR5, UR25 ;  /* 0x0000001900057c82 */ /* 0x000fe20008000000 */
[----:B------:R-:W-:-:S02]  /*1a80*/  UIMAD.WIDE.U32 UR40, UR12, UR8, URZ ;  /* 0x000000080c2872a5 */ /* 0x000fc4000f8e00ff */
[----:B------:R-:W-:Y:S02]  /*1a90*/  USHF.R.U32.HI UR17, URZ, UR6, UR5 ;  /* 0x00000006ff117299 */ /* 0x000fe40008011605 */
[----:B------:R-:W-:Y:S01]  /*1aa0*/  UIADD3 UR26, UPT, UPT, -UR15, URZ, URZ ;  /* 0x000000ff0f1a7290 */ /* 0x000fe2000fffe1ff */
[----:B------:R-:W-:Y:S01]  /*1ab0*/  UMOV UR5, UR27 ;  /* 0x0000001b00057c82 */ /* 0x000fe20008000000 */
[----:B------:R-:W-:Y:S02]  /*1ac0*/  USEL UR17, UR63, UR17, !UP0 ;  /* 0x000000113f117287 */ /* 0x000fe4000c000000 */
[----:B------:R-:W-:Y:S02]  /*1ad0*/  USHF.R.U32.HI UR5, URZ, UR6, UR5 ;  /* 0x00000006ff057299 */ /* 0x000fe40008011605 */
[----:B------:R-:W-:Y:S02]  /*1ae0*/  USEL UR6, UR30, UR18, !UP0 ;  /* 0x000000121e067287 */ /* 0x000fe4000c000000 */
[----:B------:R-:W-:-:S02]  /*1af0*/  USEL UR5, UR29, UR5, !UP0 ;  /* 0x000000051d057287 */ /* 0x000fc4000c000000 */
[----:B------:R-:W-:Y:S02]  /*1b00*/  UIMAD.WIDE.U32 UR18, UR17, UR8, URZ ;  /* 0x00000008111272a5 */ /* 0x000fe4000f8e00ff */
[----:B------:R-:W-:Y:S02]  /*1b10*/  UIADD3 UR27, UPT, UPT, -UR16, URZ, URZ ;  /* 0x000000ff101b7290 */ /* 0x000fe4000fffe1ff */
[----:B------:R-:W-:Y:S02]  /*1b20*/  UIMAD.WIDE.U32 UR42, UR6, UR8, URZ ;  /* 0x00000008062a72a5 */ /* 0x000fe4000f8e00ff */
[----:B------:R-:W-:Y:S02]  /*1b30*/  UIMAD.WIDE.U32 UR44, UR5, UR8, URZ ;  /* 0x00000008052c72a5 */ /* 0x000fe4000f8e00ff */
[----:B------:R-:W-:Y:S02]  /*1b40*/  UIADD3 UR25, UPT, UPT, -UR14, URZ, URZ ;  /* 0x000000ff0e197290 */ /* 0x000fe4000fffe1ff */
[----:B------:R-:W-:-:S02]  /*1b50*/  UIADD3 UR23, UPT, UPT, -UR12, URZ, URZ ;  /* 0x000000ff0c177290 */ /* 0x000fc4000fffe1ff */
[----:B------:R-:W-:Y:S02]  /*1b60*/  UIADD3 UR24, UPT, UPT, -UR13, URZ, URZ ;  /* 0x000000ff0d187290 */ /* 0x000fe4000fffe1ff */
[----:B------:R-:W-:Y:S02]  /*1b70*/  UIADD3 UR22, UPT, UPT, -UR6, URZ, URZ ;  /* 0x000000ff06167290 */ /* 0x000fe4000fffe1ff */
[----:B------:R-:W-:Y:S02]  /*1b80*/  UIADD3 UR28, UPT, UPT, -UR17, URZ, URZ ;  /* 0x000000ff111c7290 */ /* 0x000fe4000fffe1ff */
[----:B------:R-:W-:Y:S02]  /*1b90*/  UIADD3 UR8, UPT, UPT, -UR5, URZ, URZ ;  /* 0x000000ff05087290 */ /* 0x000fe4000fffe1ff */
[----:B------:R-:W-:Y:S02]  /*1ba0*/  UIMAD UR52, UR4, UR27, UR50 ;  /* 0x0000001b043472a4 */ /* 0x000fe4000f8e0232 */
[----:B------:R-:W-:-:S02]  /*1bb0*/  UIMAD UR51, UR4, UR26, UR49 ;  /* 0x0000001a043372a4 */ /* 0x000fc4000f8e0231 */
[----:B------:R-:W-:Y:S02]  /*1bc0*/  UIMAD UR50, UR4, UR25, UR48 ;  /* 0x00000019043272a4 */ /* 0x000fe4000f8e0230 */
[----:B------:R-:W-:Y:S02]  /*1bd0*/  UIMAD UR67, UR4, UR23, UR38 ;  /* 0x00000017044372a4 */ /* 0x000fe4000f8e0226 */
[----:B------:R-:W-:Y:S02]  /*1be0*/  UIMAD UR49, UR4, UR24, UR46 ;  /* 0x00000018043172a4 */ /* 0x000fe4000f8e022e */
[----:B------:R-:W-:Y:S02]  /*1bf0*/  UIMAD UR59, UR4, UR22, UR30 ;  /* 0x00000016043b72a4 */ /* 0x000fe4000f8e021e */
[----:B------:R-:W-:Y:S02]  /*1c00*/  UIMAD UR38, UR4, UR28, UR63 ;  /* 0x0000001c042672a4 */ /* 0x000fe4000f8e023f */
[----:B------:R-:W-:-:S02]  /*1c10*/  UIMAD UR48, UR4, UR8, UR29 ;  /* 0x00000008043072a4 */ /* 0x000fc4000f8e021d */
[----:B------:R-:W-:Y:S01]  /*1c20*/  UISETP.NE.AND UP0, UPT, UR10, 0x1, UPT ;  /* 0x000000010a00788c */ /* 0x000fe2000bf05270 */
[----:B------:R-:W-:Y:S01]  /*1c30*/  UMOV UR4, UR19 ;  /* 0x0000001300047c82 */ /* 0x000fe20008000000 */
[----:B------:R-:W3:Y:S01]  /*1c40*/  LDCU UR74, c[0x0][0x38c] ;  /* 0x00007180ff4a77ac */ /* 0x000ee20008000800 */
[----:B------:R-:W-:Y:S01]  /*1c50*/  USHF.R.U32.HI UR30, URZ, UR9, UR4 ;  /* 0x00000009ff1e7299 */ /* 0x000fe20008011604 */
[----:B------:R-:W1:Y:S02]  /*1c60*/  LDCU.64 UR72, c[0x0][0x390] ;  /* 0x00007200ff4877ac */ /* 0x000e640008000a00 */
[----:B------:R-:W-:Y:S01]  /*1c70*/  UMOV UR4, UR21 ;  /* 0x0000001500047c82 */ /* 0x000fe20008000000 */
[----:B------:R-:W-:Y:S02]  /*1c80*/  USEL UR30, UR17, UR30, !UP1 ;  /* 0x0000001e111e7287 */ /* 0x000fe4000c800000 */
[----:B------:R-:W-:-:S03]  /*1c90*/  USHF.R.U32.HI UR22, URZ, UR9, UR4 ;  /* 0x00000009ff167299 */ /* 0x000fc60008011604 */
[----:B------:R-:W-:Y:S01]  /*1ca0*/  UMOV UR4, UR33 ;  /* 0x0000002100047c82 */ /* 0x000fe20008000000 */
[----:B------:R-:W-:Y:S02]  /*1cb0*/  USEL UR29, UR16, UR22, !UP1 ;  /* 0x00000016101d7287 */ /* 0x000fe4000c800000 */
[----:B------:R-:W-:Y:S02]  /*1cc0*/  USHF.R.U32.HI UR21, URZ, UR9, UR4 ;  /* 0x00000009ff157299 */ /* 0x000fe40008011604 */
[----:B------:R-:W-:Y:S01]  /*1cd0*/  UIADD3 UR22, UPT, UPT, -UR30, URZ, URZ ;  /* 0x000000ff1e167290 */ /* 0x000fe2000fffe1ff */
[----:B------:R-:W-:Y:S01]  /*1ce0*/  UMOV UR4, UR35 ;  /* 0x0000002300047c82 */ /* 0x000fe20008000000 */
[----:B------:R-:W-:Y:S02]  /*1cf0*/  USEL UR28, UR15, UR21, !UP1 ;  /* 0x000000150f1c7287 */ /* 0x000fe4000c800000 */
[----:B------:R-:W-:Y:S02]  /*1d00*/  USHF.R.U32.HI UR20, URZ, UR9, UR4 ;  /* 0x00000009ff147299 */ /* 0x000fe40008011604 */
[----:B------:R-:W-:Y:S01]  /*1d10*/  UIADD3 UR21, UPT, UPT, -UR29, URZ, URZ ;  /* 0x000000ff1d157290 */ /* 0x000fe2000fffe1ff */
[----:B------:R-:W-:Y:S01]  /*1d20*/  UMOV UR4, UR37 ;  /* 0x0000002500047c82 */ /* 0x000fe20008000000 */
[----:B------:R-:W-:-:S02]  /*1d30*/  USEL UR27, UR14, UR20, !UP1 ;  /* 0x000000140e1b7287 */ /* 0x000fc4000c800000 */
        /* <DEDUP_REMOVED lines=13> */
[----:B------:R-:W-:Y:S02]  /*1e10*/  UIADD3 UR8, UPT, UPT, -UR24, URZ, URZ ;  /* 0x000000ff18087290 */ /* 0x000fe4000fffe1ff */
[----:B------:R-:W-:-:S02]  /*1e20*/  USEL UR23, UR5, UR9, !UP1 ;  /* 0x0000000905177287 */ /* 0x000fc4000c800000 */
[----:B------:R-:W-:Y:S02]  /*1e30*/  UIADD3 UR9, UPT, UPT, -UR25, URZ, URZ ;  /* 0x000000ff19097290 */ /* 0x000fe4000fffe1ff */
[----:B------:R-:W-:Y:S02]  /*1e40*/  UIADD3 UR4, UPT, UPT, -UR23, URZ, URZ ;  /* 0x000000ff17047290 */ /* 0x000fe4000fffe1ff */
[----:B------:R-:W-:Y:S02]  /*1e50*/  UIMAD UR37, UR7, UR22, UR17 ;  /* 0x00000016072572a4 */ /* 0x000fe4000f8e0211 */
[----:B------:R-:W-:Y:S02]  /*1e60*/  UIMAD UR32, UR7, UR4, UR5 ;  /* 0x00000004072072a4 */ /* 0x000fe4000f8e0205 */
[----:B------:R-:W-:Y:S02]  /*1e70*/  UIMAD.WIDE.U32 UR4, UR30, UR11, URZ ;  /* 0x0000000b1e0472a5 */ /* 0x000fe4000f8e00ff */
[----:B------:R-:W-:-:S02]  /*1e80*/  UIMAD UR36, UR7, UR21, UR16 ;  /* 0x00000015072472a4 */ /* 0x000fc4000f8e0210 */
[----:B------:R-:W-:Y:S02]  /*1e90*/  UIMAD UR35, UR7, UR20, UR15 ;  /* 0x00000014072372a4 */ /* 0x000fe4000f8e020f */
[----:B------:R-:W-:Y:S02]  /*1ea0*/  UIMAD UR34, UR7, UR19, UR14 ;  /* 0x00000013072272a4 */ /* 0x000fe4000f8e020e */
[----:B------:R-:W-:Y:S02]  /*1eb0*/  UIMAD UR33, UR7, UR18, UR13 ;  /* 0x00000012072172a4 */ /* 0x000fe4000f8e020d */
[----:B------:R-:W-:Y:S02]  /*1ec0*/  UIMAD UR68, UR7, UR9, UR12 ;  /* 0x00000009074472a4 */ /* 0x000fe4000f8e020c */
[----:B------:R-:W-:Y:S02]  /*1ed0*/  UIMAD UR60, UR7, UR8, UR6 ;  /* 0x00000008073c72a4 */ /* 0x000fe4000f8e0206 */
[----:B------:R-:W-:-:S02]  /*1ee0*/  UIMAD.WIDE.U32 UR6, UR29, UR11, URZ ;  /* 0x0000000b1d0672a5 */ /* 0x000fc4000f8e00ff */
[----:B------:R-:W-:Y:S01]  /*1ef0*/  UIMAD.WIDE.U32 UR8, UR28, UR11, URZ ;  /* 0x0000000b1c0872a5 */ /* 0x000fe2000f8e00ff */
[----:B------:R-:W-:Y:S01]  /*1f00*/  UMOV UR4, UR5 ;  /* 0x0000000500047c82 */ /* 0x000fe20008000000 */
[----:B------:R-:W-:Y:S02]  /*1f10*/  UIMAD.WIDE.U32 UR12, UR27, UR11, URZ ;  /* 0x0000000b1b0c72a5 */ /* 0x000fe4000f8e00ff */
[----:B----4-:R-:W-:Y:S02]  /*1f20*/  USHF.R.U32.HI UR22, URZ, UR53, UR4 ;  /* 0x00000035ff167299 */ /* 0x010fe40008011604 */
[----:B------:R-:W-:Y:S01]  /*1f30*/  UIMAD.WIDE.U32 UR14, UR26, UR11, URZ ;  /* 0x0000000b1a0e72a5 */ /* 0x000fe2000f8e00ff */
[----:B------:R-:W-:Y:S01]  /*1f40*/  UMOV UR4, UR7 ;  /* 0x0000000700047c82 */ /* 0x000fe20008000000 */
[----:B------:R-:W-:Y:S02]  /*1f50*/  UIMAD.WIDE.U32 UR16, UR25, UR11, URZ ;  /* 0x0000000b191072a5 */ /* 0x000fe4000f8e00ff */
[----:B------:R-:W-:-:S02]  /*1f60*/  UIMAD.WIDE.U32 UR18, UR24, UR11, URZ ;  /* 0x0000000b181272a5 */ /* 0x000fc4000f8e00ff */
[----:B------:R-:W-:Y:S02]  /*1f70*/  UIMAD.WIDE.U32 UR20, UR23, UR11, URZ ;  /* 0x0000000b171472a5 */ /* 0x000fe4000f8e00ff */
[----:B------:R-:W-:Y:S01]  /*1f80*/  USHF.R.U32.HI UR11, URZ, UR53, UR4 ;  /* 0x00000035ff0b7299 */ /* 0x000fe20008011604 */
[----:B------:R-:W4:Y:S02]  /*1f90*/  LDCU UR43, c[0x0][0x4ec] ;  /* 0x00009d80ff2b77ac */ /* 0x000f240008000800 */
[----:B------:R-:W-:Y:S01]  /*1fa0*/  UMOV UR4, UR9 ;  /* 0x0000000900047c82 */ /* 0x000fe20008000000 */
[----:B------:R-:W5:Y:S01]  /*1fb0*/  LDCU.64 UR44, c[0x0][0x4f0] ;  /* 0x00009e00ff2c77ac */ /* 0x000f620008000a00 */
[----:B------:R-:W-:Y:S02]  /*1fc0*/  USHF.R.U32.HI UR7, URZ, UR53, UR4 ;  /* 0x00000035ff077299 */ /* 0x000fe40008011604 */
[----:B------:R-:W-:Y:S01]  /*1fd0*/  USEL UR65, UR30, UR22, !UP0 ;  /* 0x000000161e417287 */ /* 0x000fe2000c000000 */
[----:B------:R-:W-:Y:S01]  /*1fe0*/  UMOV UR4, UR13 ;  /* 0x0000000d00047c82 */ /* 0x000fe20008000000 */
[----:B------:R-:W-:-:S02]  /*1ff0*/  USEL UR61, UR28, UR7, !UP0 ;  /* 0x000000071c3d7287 */ /* 0x000fc4000c000000 */
[----:B------:R-:W-:Y:S02]  /*2000*/  USHF.R.U32.HI UR6, URZ, UR53, UR4 ;  /* 0x00000035ff067299 */ /* 0x000fe40008011604 */
[----:B------:R-:W-:Y:S01]  /*2010*/  IMAD.U32 R23, RZ, RZ, UR65 ;  /* 0x00000041ff177e24 */ /* 0x000fe2000f8e00ff */
[----:B------:R-:W-:Y:S02]  /*2020*/  UIADD3 UR9, UPT, UPT, -UR61, URZ, URZ ;  /* 0x000000ff3d097290 */ /* 0x000fe4000fffe1ff */
[----:B------:R-:W-:Y:S01]  /*2030*/  USEL UR58, UR27, UR6, !UP0 ;  /* 0x000000061b3a7287 */ /* 0x000fe2000c000000 */
[----:B------:R-:W-:Y:S01]  /*2040*/  MOV R15, UR61 ;  /* 0x0000003d000f7c02 */ /* 0x000fe20008000f00 */
[----:B------:R-:W-:Y:S02]  /*2050*/  UIMAD UR28, UR10, UR9, UR28 ;  /* 0x000000090a1c72a4 */ /* 0x000fe4000f8e021c */
[----:B------:R-:W-:Y:S01]  /*2060*/  UIADD3 UR8, UPT, UPT, -UR58, URZ, URZ ;  /* 0x000000ff3a087290 */ /* 0x000fe2000fffe1ff */
[----:B------:R-:W-:Y:S01]  /*2070*/  UMOV UR4, UR15 ;  /* 0x0000000f00047c82 */ /* 0x000fe20008000000 */
[----:B------:R-:W2:Y:S01]  /*2080*/  LDCU UR13, c[0x0][0x4c8] ;  /* 0x00009900ff0d77ac */ /* 0x000ea20008000800 */
[----:B------:R-:W-:Y:S01]  /*2090*/  IMAD.U32 R11, RZ, RZ, UR58 ;  /* 0x0000003aff0b7e24 */ /* 0x000fe2000f8e00ff */
[----:B------:R-:W-:-:S02]  /*20a0*/  UIMAD UR27, UR10, UR8, UR27 ;  /* 0x000000080a1b72a4 */ /* 0x000fc4000f8e021b */
[----:B------:R-:W-:-:S05]  /*20b0*/  USHF.R.U32.HI UR5, URZ, UR53, UR4 ;  /* 0x00000035ff057299 */ /* 0x000fca0008011604 */
[----:B------:R-:W4:Y:S01]  /*20c0*/  LDCU.64 UR8, c[0x0][0x4c0] ;  /* 0x00009800ff0877ac */ /* 0x000f220008000a00 */
[----:B------:R-:W-:Y:S01]  /*20d0*/  UMOV UR4, UR17 ;  /* 0x0000001100047c82 */ /* 0x000fe20008000000 */
[----:B------:R-:W-:Y:S02]  /*20e0*/  UIADD3 UR12, UPT, UPT, -UR65, URZ, URZ ;  /* 0x000000ff410c7290 */ /* 0x000fe4000fffe1ff */
[----:B------:R-:W-:Y:S02]  /*20f0*/  USHF.R.U32.HI UR70, URZ, UR53, UR4 ;  /* 0x00000035ff467299 */ /* 0x000fe40008011604 */
[----:B------:R-:W-:Y:S01]  /*2100*/  USEL UR57, UR26, UR5, !UP0 ;  /* 0x000000051a397287 */ /* 0x000fe2000c000000 */
[----:B------:R-:W-:Y:S01]  /*2110*/  UMOV UR4, UR19 ;  /* 0x0000001300047c82 */ /* 0x000fe20008000000 */
[----:B------:R-:W-:Y:S02]  /*2120*/  UIMAD UR12, UR10, UR12, UR30 ;  /* 0x0000000c0a0c72a4 */ /* 0x000fe4000f8e021e */
[----:B------:R-:W-:-:S02]  /*2130*/  USHF.R.U32.HI UR62, URZ, UR53, UR4 ;  /* 0x00000035ff3e7299 */ /* 0x000fc40008011604 */
[----:B------:R-:W-:Y:S01]  /*2140*/  MOV R7, UR57 ;  /* 0x0000003900077c02 */ /* 0x000fe20008000f00 */
[----:B------:R-:W-:Y:S02]  /*2150*/  USEL UR64, UR29, UR11, !UP0 ;  /* 0x0000000b1d407287 */ /* 0x000fe4000c000000 */
[----:B----4-:R-:W-:Y:S02]  /*2160*/  UIMAD UR16, UR38, UR8, UR43 ;  /* 0x00000008261072a4 */ /* 0x010fe4000f8e022b */
[----:B------:R-:W-:Y:S02]  /*2170*/  UIMAD UR14, UR52, UR8, UR43 ;  /* 0x00000008340e72a4 */ /* 0x000fe4000f8e022b */
[----:B------:R-:W-:Y:S01]  /*2180*/  UIMAD UR17, UR51, UR8, UR43 ;  /* 0x00000008331172a4 */ /* 0x000fe2000f8e022b */
[----:B------:R-:W-:Y:S01]  /*2190*/  IMAD.U32 R19, RZ, RZ, UR64 ;  /* 0x00000040ff137e24 */ /* 0x000fe2000f8e00ff */
[----:B------:R-:W-:Y:S01]  /*21a0*/  MOV R22, UR16 ;  /* 0x0000001000167c02 */ /* 0x000fe20008000f00 */
[----:B------:R-:W-:Y:S01]  /*21b0*/  UIMAD UR16, UR50, UR8, UR43 ;  /* 0x00000008321072a4 */ /* 0x000fe2000f8e022b */
[----:B------:R-:W-:Y:S01]  /*21c0*/  IMAD.U32 R18, RZ, RZ, UR14 ;  /* 0x0000000eff127e24 */ /* 0x000fe2000f8e00ff */
[----:B------:R-:W-:Y:S01]  /*21d0*/  UIMAD UR14, UR49, UR8, UR43 ;  /* 0x00000008310e72a4 */ /* 0x000fe2000f8e022b */
[----:B------:R-:W-:Y:S01]  /*21e0*/  MOV R14, UR17 ;  /* 0x00000011000e7c02 */ /* 0x000fe20008000f00 */
[----:B------:R-:W-:-:S02]  /*21f0*/  UIMAD UR67, UR67, UR8, UR43 ;  /* 0x00000008434372a4 */ /* 0x000fc4000f8e022b */
[----:B------:R-:W-:Y:S01]  /*2200*/  UIMAD UR59, UR59, UR8, UR43 ;  /* 0x000000083b3b72a4 */ /* 0x000fe2000f8e022b */
[----:B------:R-:W-:Y:S01]  /*2210*/  IMAD.U32 R10, RZ, RZ, UR16 ;  /* 0x00000010ff0a7e24 */ /* 0x000fe2000f8e00ff */
[----:B------:R-:W-:Y:S01]  /*2220*/  UIMAD UR43, UR48, UR8, UR43 ;  /* 0x00000008302b72a4 */ /* 0x000fe2000f8e022b */
[----:B------:R-:W-:Y:S01]  /*2230*/  MOV R6, UR14 ;  /* 0x0000000e00067c02 */ /* 0x000fe20008000f00 */
[----:B-----5:R-:W-:Y:S01]  /*2240*/  UIMAD UR8, UR36, UR9, UR44 ;  /* 0x00000009240872a4 */ /* 0x020fe2000f8e022c */
[----:B------:R-:W-:Y:S01]  /*2250*/  UMOV UR4, UR21 ;  /* 0x0000001500047c82 */ /* 0x000fe20008000000 */
[----:B------:R-:W-:Y:S02]  /*2260*/  UIMAD UR14, UR37, UR9, UR44 ;  /* 0x00000009250e72a4 */ /* 0x000fe4000f8e022c */
[----:B------:R-:W-:Y:S02]  /*2270*/  USHF.R.U32.HI UR4, URZ, UR53, UR4 ;  /* 0x00000035ff047299 */ /* 0x000fe40008011604 */
[----:B------:R-:W-:Y:S01]  /*2280*/  MOV R17, UR8 ;  /* 0x0000000800117c02 */ /* 0x000fe20008000f00 */
[----:B------:R-:W-:-:S02]  /*2290*/  UIMAD UR8, UR33, UR9, UR44 ;  /* 0x00000009210872a4 */ /* 0x000fc4000f8e022c */
[----:B------:R-:W-:Y:S01]  /*22a0*/  USEL UR46, UR23, UR4, !UP0 ;  /* 0x00000004172e7287 */ /* 0x000fe2000c000000 */
[----:B------:R-:W-:Y:S01]  /*22b0*/  IMAD.U32 R21, RZ, RZ, UR14 ;  /* 0x0000000eff157e24 */ /* 0x000fe2000f8e00ff */
[----:B------:R-:W-:Y:S02]  /*22c0*/  UIADD3 UR7, UPT, UPT, -UR57, URZ, URZ ;  /* 0x000000ff39077290 */ /* 0x000fe4000fffe1ff */
[----:B------:R-:W-:Y:S01]  /*22d0*/  IMAD.U32 R5, RZ, RZ, UR8 ;  /* 0x00000008ff057e24 */ /* 0x000fe2000f8e00ff */
[----:B--2---:R-:W-:Y:S02]  /*22e0*/  UIMAD UR8, UR12, UR13, UR45 ;  /* 0x0000000d0c0872a4 */ /* 0x004fe4000f8e022d */
[----:B------:R-:W-:Y:S02]  /*22f0*/  UIADD3 UR11, UPT, UPT, -UR64, URZ, URZ ;  /* 0x000000ff400b7290 */ /* 0x000fe4000fffe1ff */
[----:B------:R-:W-:Y:S02]  /*2300*/  UIADD3 UR4, UPT, UPT, -UR46, URZ, URZ ;  /* 0x000000ff2e047290 */ /* 0x000fe4000fffe1ff */
[----:B------:R-:W-:Y:S01]  /*2310*/  UIMAD UR7, UR10, UR7, UR26 ;  /* 0x000000070a0772a4 */ /* 0x000fe2000f8e021a */
[----:B------:R-:W-:Y:S01]  /*2320*/  MOV R20, UR8 ;  /* 0x0000000800147c02 */ /* 0x000fe20008000f00 */
[----:B------:R-:W-:-:S02]  /*2330*/  USEL UR70, UR25, UR70, !UP0 ;  /* 0x0000004619467287 */ /* 0x000fc4000c000000 */
[----:B------:R-:W-:Y:S02]  /*2340*/  USEL UR62, UR24, UR62, !UP0 ;  /* 0x0000003e183e7287 */ /* 0x000fe4000c000000 */
[----:B------:R-:W-:Y:S02]  /*2350*/  UIMAD UR16, UR35, UR9, UR44 ;  /* 0x00000009231072a4 */ /* 0x000fe4000f8e022c */
[----:B------:R-:W-:Y:S02]  /*2360*/  UIMAD UR14, UR34, UR9, UR44 ;  /* 0x00000009220e72a4 */ /* 0x000fe4000f8e022c */
[----:B------:R-:W-:Y:S02]  /*2370*/  UIMAD UR68, UR68, UR9, UR44 ;  /* 0x00000009444472a4 */ /* 0x000fe4000f8e022c */
[----:B------:R-:W-:Y:S01]  /*2380*/  UIMAD UR60, UR60, UR9, UR44 ;  /* 0x000000093c3c72a4 */ /* 0x000fe2000f8e022c */
[----:B------:R-:W-:Y:S01]  /*2390*/  IMAD.U32 R13, RZ, RZ, UR16 ;  /* 0x00000010ff0d7e24 */ /* 0x000fe2000f8e00ff */
[----:B------:R-:W-:Y:S01]  /*23a0*/  UIMAD UR11, UR10, UR11, UR29 ;  /* 0x0000000b0a0b72a4 */ /* 0x000fe2000f8e021d */
[----:B------:R-:W-:Y:S01]  /*23b0*/  MOV R9, UR14 ;  /* 0x0000000e00097c02 */ /* 0x000fe20008000f00 */
[----:B------:R-:W-:-:S02]  /*23c0*/  UIMAD UR44, UR32, UR9, UR44 ;  /* 0x00000009202c72a4 */ /* 0x000fc4000f8e022c */
[----:B------:R-:W-:Y:S02]  /*23d0*/  UIMAD UR23, UR10, UR4, UR23 ;  /* 0x000000040a1772a4 */ /* 0x000fe4000f8e0217 */
[----:B------:R-:W-:Y:S02]  /*23e0*/  UIMAD UR9, UR28, UR13, UR45 ;  /* 0x0000000d1c0972a4 */ /* 0x000fe4000f8e022d */
[----:B------:R-:W-:Y:S02]  /*23f0*/  UIMAD UR8, UR27, UR13, UR45 ;  /* 0x0000000d1b0872a4 */ /* 0x000fe4000f8e022d */
[----:B------:R-:W-:Y:S02]  /*2400*/  UIMAD UR7, UR7, UR13, UR45 ;  /* 0x0000000d070772a4 */ /* 0x000fe4000f8e022d */
[----:B------:R-:W-:Y:S01]  /*2410*/  UIADD3 UR6, UPT, UPT, -UR70, URZ, URZ ;  /* 0x000000ff46067290 */ /* 0x000fe2000fffe1ff */
[----:B------:R-:W-:Y:S01]  /*2420*/  MOV R12, UR9 ;  /* 0x00000009000c7c02 */ /* 0x000fe20008000f00 */
[----:B------:R-:W-:Y:S01]  /*2430*/  UIADD3 UR5, UPT, UPT, -UR62, URZ, URZ ;  /* 0x000000ff3e057290 */ /* 0x000fe2000fffe1ff */
[----:B------:R-:W-:Y:S01]  /*2440*/  IMAD.U32 R8, RZ, RZ, UR8 ;  /* 0x00000008ff087e24 */ /* 0x000fe2000f8e00ff */
[----:B------:R-:W-:Y:S01]  /*2450*/  UIADD3 UR4, UPT, UPT, UR56, UR47, URZ ;  /* 0x0000002f38047290 */ /* 0x000fe2000fffe0ff */
[----:B------:R-:W-:Y:S01]  /*2460*/  MOV R4, UR7 ;  /* 0x0000000700047c02 */ /* 0x000fe20008000f00 */
[----:B------:R-:W-:-:S02]  /*2470*/  UIMAD UR11, UR11, UR13, UR45 ;  /* 0x0000000d0b0b72a4 */ /* 0x000fc4000f8e022d */
[----:B------:R-:W-:Y:S02]  /*2480*/  UIMAD UR69, UR10, UR6, UR25 ;  /* 0x000000060a4572a4 */ /* 0x000fe4000f8e0219 */
[----:B------:R-:W-:Y:S01]  /*2490*/  UIMAD UR61, UR10, UR5, UR24 ;  /* 0x000000050a3d72a4 */ /* 0x000fe2000f8e0218 */
[----:B------:R-:W-:Y:S01]  /*24a0*/  IMAD.U32 R33, RZ, RZ, UR4 ;  /* 0x00000004ff217e24 */ /* 0x000fe2000f8e00ff */
[----:B------:R-:W-:Y:S01]  /*24b0*/  UMOV UR9, URZ ;  /* 0x000000ff00097c82 */ /* 0x000fe20008000000 */
[----:B------:R-:W-:Y:S01]  /*24c0*/  UMOV UR8, URZ ;  /* 0x000000ff00087c82 */ /* 0x000fe20008000000 */
[----:B------:R-:W-:Y:S01]  /*24d0*/  UMOV UR7, URZ ;  /* 0x000000ff00077c82 */ /* 0x000fe20008000000 */
[----:B------:R-:W-:Y:S01]  /*24e0*/  IMAD.U32 R16, RZ, RZ, UR11 ;  /* 0x0000000bff107e24 */ /* 0x000fe2000f8e00ff */
[----:B------:R-:W-:Y:S01]  /*24f0*/  MOV R32, UR7 ;  /* 0x0000000700207c02 */ /* 0x000fe20008000f00 */
[----:B------:R-:W-:Y:S01]  /*2500*/  IMAD.U32 R30, RZ, RZ, UR9 ;  /* 0x00000009ff1e7e24 */ /* 0x000fe2000f8e00ff */
[----:B------:R-:W-:Y:S01]  /*2510*/  UIMAD UR69, UR69, UR13, UR45 ;  /* 0x0000000d454572a4 */ /* 0x000fe2000f8e022d */
[----:B------:R-:W-:Y:S01]  /*2520*/  IMAD.U32 R31, RZ, RZ, UR8 ;  /* 0x00000008ff1f7e24 */ /* 0x000fe2000f8e00ff */
[----:B------:R-:W-:-:S02]  /*2530*/  UIMAD UR61, UR61, UR13, UR45 ;  /* 0x0000000d3d3d72a4 */ /* 0x000fc4000f8e022d */
[----:B------:R-:W-:Y:S01]  /*2540*/  UIMAD UR45, UR23, UR13, UR45 ;  /* 0x0000000d172d72a4 */ /* 0x000fe2000f8e022d */
[----:B------:R-:W2:Y:S01]  /*2550*/  LDCU UR15, c[0x0][0x4cc] ;  /* 0x00009980ff0f77ac */ /* 0x000ea20008000800 */
[----:B------:R-:W4:Y:S01]  /*2560*/  LDCU UR6, c[0x0][0x500] ;  /* 0x0000a000ff0677ac */ /* 0x000f220008000800 */
[----:B------:R-:W1:Y:S01]  /*2570*/  LDCU.64 UR4, c[0x0][0x4f8] ;  /* 0x00009f00ff0477ac */ /* 0x000e620008000a00 */
[----:B------:R-:W-:Y:S02]  /*2580*/  UIADD3 UR26, UPT, UPT, UR54, 0x20, URZ ;  /* 0x00000020361a7890 */ /* 0x000fe4000fffe0ff */
[----:B------:R-:W-:Y:S02]  /*2590*/  UIADD3 UR18, UPT, UPT, UR54, 0x40, URZ ;  /* 0x0000004036127890 */ /* 0x000fe4000fffe0ff */
[----:B------:R-:W-:Y:S01]  /*25a0*/  UIADD3 UR10, UPT, UPT, UR54, 0x60, URZ ;  /* 0x00000060360a7890 */ /* 0x000fe2000fffe0ff */
[----:B------:R-:W-:Y:S01]  /*25b0*/  UMOV UR14, UR55 ;  /* 0x00000037000e7c82 */ /* 0x000fe20008000000 */
[----:B---3--:R-:W-:-:S10]  /*25c0*/  UMOV UR23, URZ ;  /* 0x000000ff00177c82 */ /* 0x008fd40008000000 */
.L_x_28:
[----:B------:R-:W-:Y:S01]  /*25d0*/  @!P3 MOV R37, 0xc000 ;  /* 0x0000c0000025b802 */ /* 0x000fe20000000f00 */
[----:B------:R-:W-:Y:S06]  /*25e0*/  ULEA UR7, UR14, UR31, 0x3 ;  /* 0x0000001f0e077291 */ /* 0x000fec000f8e18ff */
[----:B-1----:R-:W-:Y:S01]  /*25f0*/  MOV R0, UR7 ;  /* 0x0000000700007c02 */ /* 0x002fe20008000f00 */
[----:B------:R-:W-:Y:S06]  /*2600*/  @P0 BRA `(.L_x_23) ;  /* 0x0000000000100947 */ /* 0x000fec0003800000 */
[----:B------:R-:W-:Y:S02]  /*2610*/  R2UR UR7, R0 ;  /* 0x00000000000772ca */ /* 0x000fe400000e0000 */
[----:B------:R-:W-:Y:S11]  /*2620*/  SHF.L.U32 R38, R3, 0x1f, RZ ;  /* 0x0000001f03267819 */ /* 0x000ff600000006ff */
[----:B------:R-:W1:Y:S02]  /*2630*/  SYNCS.PHASECHK.TRANS64.TRYWAIT P0, [UR7+0x20], R38 ;  /* 0x00002026ff0075a7 */ /* 0x000e640008001107 */
[----:B-1----:R-:W-:Y:S05]  /*2640*/  @!P0 BRA `(.L_x_24) ;  /* 0x0000009800c48947 */ /* 0x002fea0003800000 */
.L_x_23:
[----:B------:R-:W-:Y:S11]  /*2650*/  R2UR UR7, R0 ;  /* 0x00000000000772ca */ /* 0x000ff600000e0000 */
[----:B------:R-:W-:Y:S02]  /*2660*/  @!UPT UIADD3 URZ, UPT, UPT, URZ, URZ, URZ ;  /* 0x000000fffffff290 */ /* 0x000fe4000fffe0ff */
[----:B------:R3:W-:Y:S01]  /*2670*/  @!P3 SYNCS.ARRIVE.TRANS64 RZ, [UR7], R37 ;  /* 0x00000025ffffb9a7 */ /* 0x0007e20008000007 */
[----:B------:R-:W-:Y:S04]  /*2680*/  ULOP3.LUT UR7, UR71, 0x2, URZ, 0xfc, !UPT ;  /* 0x0000000247077892 */ /* 0x000fe8000f8efcff */
[----:B------:R-:W-:Y:S09]  /*2690*/  UISETP.NE.AND UP0, UPT, UR7, 0x2, UPT ;  /* 0x000000020700788c */ /* 0x000ff2000bf05270 */
[----:B------:R-:W-:Y:S05]  /*26a0*/  BRA.U UP0, `(.L_x_25) ;  /* 0x0000000100047547 */ /* 0x000fea000b800000 */
[----:B--2-4-:R-:W-:Y:S05]  /*26b0*/  BPT.TRAP 0x1 ;  /* 0x000000040000795c */ /* 0x014fea0000300000 */
.L_x_25:
[----:B------:R-:W-:Y:S04]  /*26c0*/  BSSY.RECONVERGENT B0, `(.L_x_26) ;  /* 0x0000003000007945 */ /* 0x000fe80003800200 */
[----:B------:R-:W-:Y:S05]  /*26d0*/  @P2 BRA `(.L_x_27) ;  /* 0x0000000000042947 */ /* 0x000fea0003800000 */
[----:B--2-4-:R-:W-:Y:S05]  /*26e0*/  BPT.TRAP 0x1 ;  /* 0x000000040000795c */ /* 0x014fea0000300000 */
.L_x_27:
[----:B--2-4-:R-:W-:Y:S05]  /*26f0*/  BSYNC.RECONVERGENT B0 ;  /* 0x0000000000007941 */ /* 0x014fea0003800200 */
.L_x_26:
[----:B------:R-:W2:Y:S01]  /*2700*/  LDCU.64 UR12, c[0x0][0x4d0] ;  /* 0x00009a00ff0c77ac */ /* 0x000ea20008000a00 */
[----:B------:R-:W-:Y:S02]  /*2710*/  R2UR UR9, R30 ;  /* 0x000000001e0972ca */ /* 0x000fe400000e0000 */
[----:B------:R-:W-:Y:S02]  /*2720*/  R2UR UR8, R31 ;  /* 0x000000001f0872ca */ /* 0x000fe400000e0000 */
[----:B------:R-:W-:Y:S01]  /*2730*/  R2UR UR57, R0 ;  /* 0x00000000003972ca */ /* 0x000fe200000e0000 */
[----:B------:R-:W4:Y:S01]  /*2740*/  LDCU.64 UR20, c[0x0][0x348] ;  /* 0x00006900ff1477ac */ /* 0x000f220008000a00 */
[----:B------:R-:W-:Y:S02]  /*2750*/  R2UR UR7, R32 ;  /* 0x00000000200772ca */ /* 0x000fe400000e0000 */
[----:B------:R-:W-:Y:S01]  /*2760*/  R2UR UR35, R18 ;  /* 0x00000000122372ca */ /* 0x000fe200000e0000 */
[----:B------:R-:W-:Y:S01]  /*2770*/  UIADD3 UR17, UPT, UPT, UR14, 0x1, URZ ;  /* 0x000000010e117890 */ /* 0x000fe2000fffe0ff */
[----:B------:R-:W-:Y:S01]  /*2780*/  R2UR UR36, R17 ;  /* 0x00000000112472ca */ /* 0x000fe200000e0000 */
[----:B------:R-:W-:Y:S01]  /*2790*/  ULEA UR11, UR14, UR31, 0xe ;  /* 0x0000001f0e0b7291 */ /* 0x000fe2000f8e70ff */
[----:B------:R-:W-:Y:S01]  /*27a0*/  R2UR UR37, R16 ;  /* 0x00000000102572ca */ /* 0x000fe200000e0000 */
[----:B------:R-:W-:Y:S01]  /*27b0*/  UIMAD UR9, UR9, UR15, UR4 ;  /* 0x0000000f090972a4 */ /* 0x000fe2000f8e0204 */
[----:B------:R-:W-:Y:S01]  /*27c0*/  R2UR UR38, R19 ;  /* 0x00000000132672ca */ /* 0x000fe200000e0000 */
[----:B------:R-:W-:Y:S01]  /*27d0*/  UISETP.NE.AND UP0, UPT, UR17, 0x4, UPT ;  /* 0x000000041100788c */ /* 0x000fe2000bf05270 */
[----:B------:R-:W-:Y:S01]  /*27e0*/  MOV.SPILL R44, UR62 ;  /* 0x0000003e002c7c02 */ /* 0x000fe20009000f00 */
[----:B--2---:R-:W-:Y:S01]  /*27f0*/  UIMAD UR8, UR8, UR12, UR5 ;  /* 0x0000000c080872a4 */ /* 0x004fe2000f8e0205 */
[----:B------:R-:W-:Y:S01]  /*2800*/  R2UR UR62, R23 ;  /* 0x00000000173e72ca */ /* 0x000fe200000e0000 */
[----:B------:R-:W-:Y:S01]  /*2810*/  UIMAD UR7, UR7, UR13, UR6 ;  /* 0x0000000d070772a4 */ /* 0x000fe2000f8e0206 */
[----:B------:R-:W-:Y:S01]  /*2820*/  MOV.SPILL R43, UR61 ;  /* 0x0000003d002b7c02 */ /* 0x000fe20009000f00 */
[----:B------:R-:W-:Y:S01]  /*2830*/  ULEA UR8, UR8, UR9, 0x5 ;  /* 0x0000000908087291 */ /* 0x000fe2000f8e28ff */
[----:B------:R-:W-:Y:S01]  /*2840*/  R2UR UR61, R20 ;  /* 0x00000000143d72ca */ /* 0x000fe200000e0000 */
[----:B------:R-:W-:Y:S01]  /*2850*/  USEL UR12, URZ, 0x1, UP0 ;  /* 0x00000001ff0c7887 */ /* 0x000fe20008000000 */
[----:B------:R-:W-:Y:S01]  /*2860*/  MOV.SPILL R42, UR60 ;  /* 0x0000003c002a7c02 */ /* 0x000fe20009000f00 */
[----:B----4-:R-:W-:Y:S01]  /*2870*/  UIADD3 UR16, UP1, UPT, UR20, 0x80, URZ ;  /* 0x0000008014107890 */ /* 0x010fe2000ff3e0ff */
[----:B------:R-:W-:Y:S01]  /*2880*/  MOV.SPILL R41, UR59 ;  /* 0x0000003b00297c02 */ /* 0x000fe20009000f00 */
[----:B------:R-:W-:Y:S01]  /*2890*/  USEL UR55, UR17, URZ, UP0 ;  /* 0x000000ff11377287 */ /* 0x000fe20008000000 */
[----:B------:R-:W-:Y:S01]  /*28a0*/  R2UR UR59, R22 ;  /* 0x00000000163b72ca */ /* 0x000fe200000e0000 */
[----:B------:R-:W-:Y:S01]  /*28b0*/  ULEA UR7, UR7, UR8, 0xa ;  /* 0x0000000807077291 */ /* 0x000fe2000f8e50ff */
[----:B------:R-:W-:Y:S01]  /*28c0*/  R2UR UR60, R21 ;  /* 0x00000000153c72ca */ /* 0x000fe200000e0000 */
[----:B------:R-:W-:Y:S01]  /*28d0*/  USHF.L.U32 UR58, UR23, 0x6, URZ ;  /* 0x00000006173a7899 */ /* 0x000fe200080006ff */
[----:B------:R-:W-:Y:S01]  /*28e0*/  LOP3.LUT R3, R3, UR12, RZ, 0x3c, !PT ;  /* 0x0000000c03037c12 */ /* 0x000fe2000f8e3cff */
[----:B------:R-:W-:Y:S01]  /*28f0*/  ULEA UR9, UR55, UR31, 0x3 ;  /* 0x0000001f37097291 */ /* 0x000fe2000f8e18ff */
[----:B------:R-:W-:Y:S01]  /*2900*/  MOV.SPILL R49, UR70 ;  /* 0x0000004600317c02 */ /* 0x000fe20009000f00 */
[----:B------:R-:W-:Y:S01]  /*2910*/  UIADD3.X UR17, UPT, UPT, URZ, UR21, URZ, UP1, !UPT ;  /* 0x00000015ff117290 */ /* 0x000fe20008ffe4ff */
[----:B------:R-:W-:Y:S01]  /*2920*/  SHF.L.U32 R0, R3, 0x1f, RZ ;  /* 0x0000001f03007819 */ /* 0x000fe200000006ff */
[----:B------:R-:W-:Y:S01]  /*2930*/  UIADD3 UR56, UPT, UPT, UR11, 0x8800, URZ ;  /* 0x000088000b387890 */ /* 0x000fe2000fffe0ff */
[----:B------:R-:W-:Y:S01]  /*2940*/  R2UR UR70, R15 ;  /* 0x000000000f4672ca */ /* 0x000fe200000e0000 */
[----:B------:R-:W-:Y:S01]  /*2950*/  UPRMT UR7, UR7, 0x5410, URZ ;  /* 0x0000541007077896 */ /* 0x000fe200080000ff */
[----:B------:R-:W-:Y:S01]  /*2960*/  MOV.SPILL R48, UR69 ;  /* 0x0000004500307c02 */ /* 0x000fe20009000f00 */
[----:B------:R-:W-:Y:S01]  /*2970*/  UIADD3 UR50, UPT, UPT, UR58, 0x20, URZ ;  /* 0x000000203a327890 */ /* 0x000fe2000fffe0ff */
[----:B------:R2:W4:Y:S01]  /*2980*/  SYNCS.PHASECHK.TRANS64.TRYWAIT P0, [UR9+0x20], R0 ;  /* 0x00002000ff0075a7 */ /* 0x0005220008001109 */
[----:B------:R-:W-:Y:S01]  /*2990*/  UIADD3 UR48, UPT, UPT, UR11, 0x8c00, URZ ;  /* 0x00008c000b307890 */ /* 0x000fe2000fffe0ff */
[----:B------:R-:W-:Y:S01]  /*29a0*/  R2UR UR69, R12 ;  /* 0x000000000c4572ca */ /* 0x000fe200000e0000 */
[----:B------:R-:W-:Y:S01]  /*29b0*/  UIADD3 UR32, UPT, UPT, UR11, 0x9000, URZ ;  /* 0x000090000b207890 */ /* 0x000fe2000fffe0ff */
[----:B------:R-:W-:Y:S01]  /*29c0*/  MOV.SPILL R47, UR68 ;  /* 0x00000044002f7c02 */ /* 0x000fe20009000f00 */
[----:B------:R-:W-:Y:S01]  /*29d0*/  UIADD3 UR64, UPT, UPT, UR11, 0x9800, URZ ;  /* 0x000098000b407890 */ /* 0x000fe2000fffe0ff */
[----:B------:R5:W-:Y:S01]  /*29e0*/  UTMALDG.5D.IM2COL [UR56], [UR16], UR7 ;  /* 0x00000038100073b4 */ /* 0x000be20008060007 */
[----:B------:R-:W-:Y:S01]  /*29f0*/  UIADD3 UR40, UPT, UPT, UR11, 0xa800, URZ ;  /* 0x0000a8000b287890 */ /* 0x000fe2000fffe0ff */
[----:B------:R-:W-:Y:S01]  /*2a00*/  R2UR UR68, R13 ;  /* 0x000000000d4472ca */ /* 0x000fe200000e0000 */
[----:B------:R-:W-:Y:S01]  /*2a10*/  UMOV UR9, UR57 ;  /* 0x0000003900097c82 */ /* 0x000fe20008000000 */
        /* <DEDUP_REMOVED lines=11> */
[----:B------:R2:W-:Y:S01]  /*2ad0*/  UTMALDG.5D.IM2COL [UR48], [UR16], UR7 ;  /* 0x00000030100073b4 */ /* 0x0005e20008060007 */
        /* <DEDUP_REMOVED lines=11> */
[----:B------:R-:W-:Y:S02]  /*2b90*/  MOV.SPILL R46, UR67 ;  /* 0x00000043002e7c02 */ /* 0x000fe40009000f00 */
[----:B------:R-:W-:Y:S02]  /*2ba0*/  R2UR UR67, R14 ;  /* 0x000000000e4372ca */ /* 0x000fe400000e0000 */
[----:B------:R-:W-:Y:S02]  /*2bb0*/  MOV.SPILL R39, UR46 ;  /* 0x0000002e00277c02 */ /* 0x000fe40009000f00 */
[----:B-1----:R-:W-:Y:S02]  /*2bc0*/  MOV.SPILL R38, UR45 ;  /* 0x0000002d00267c02 */ /* 0x002fe40009000f00 */
[----:B---3--:R-:W-:Y:S02]  /*2bd0*/  MOV.SPILL R37, UR44 ;  /* 0x0000002c00257c02 */ /* 0x008fe40009000f00 */
[----:B------:R-:W-:Y:S02]  /*2be0*/  MOV.SPILL R36, UR43 ;  /* 0x0000002b00247c02 */ /* 0x000fe40009000f00 */
[----:B------:R-:W-:Y:S02]  /*2bf0*/  R2UR UR43, R6 ;  /* 0x00000000062b72ca */ /* 0x000fe400000e0000 */
[----:B-----5:R-:W-:Y:S01]  /*2c00*/  R2UR UR59, R10 ;  /* 0x000000000a3b72ca */ /* 0x020fe200000e0000 */
[----:B------:R-:W-:Y:S01]  /*2c10*/  UIADD3 UR56, UPT, UPT, UR11, 0xa000, URZ ;  /* 0x0000a0000b387890 */ /* 0x000fe2000fffe0ff */
[----:B------:R-:W-:Y:S01]  /*2c20*/  R2UR UR60, R9 ;  /* 0x00000000093c72ca */ /* 0x000fe200000e0000 */
[----:B------:R-:W-:Y:S01]  /*2c30*/  UMOV UR57, UR9 ;  /* 0x0000000900397c82 */ /* 0x000fe20008000000 */
[----:B------:R-:W-:Y:S01]  /*2c40*/  R2UR UR61, R8 ;  /* 0x00000000083d72ca */ /* 0x000fe200000e0000 */
[----:B------:R-:W-:Y:S01]  /*2c50*/  UMOV UR58, UR12 ;  /* 0x0000000c003a7c82 */ /* 0x000fe20008000000 */
[----:B------:R-:W-:Y:S02]  /*2c60*/  R2UR UR62, R11 ;  /* 0x000000000b3e72ca */ /* 0x000fe400000e0000 */
[----:B------:R-:W-:Y:S02]  /*2c70*/  R2UR UR44, R5 ;  /* 0x00000000052c72ca */ /* 0x000fe400000e0000 */
[----:B------:R-:W-:Y:S02]  /*2c80*/  R2UR UR45, R4 ;  /* 0x00000000042d72ca */ /* 0x000fe400000e0000 */
[----:B------:R-:W-:Y:S02]  /*2c90*/  R2UR UR46, R7 ;  /* 0x00000000072e72ca */ /* 0x000fe400000e0000 */
[----:B------:R-:W-:Y:S01]  /*2ca0*/  MOV.SPILL R40, UR47 ;  /* 0x0000002f00287c02 */ /* 0x000fe20009000f00 */
[----:B--2---:R-:W-:Y:S01]  /*2cb0*/  UIADD3 UR48, UPT, UPT, UR11, 0x9c00, URZ ;  /* 0x00009c000b307890 */ /* 0x004fe2000fffe0ff */
[----:B------:R-:W-:Y:S02]  /*2cc0*/  MOV.SPILL R50, UR71 ;  /* 0x0000004700327c02 */ /* 0x000fe40009000f00 */
[----:B------:R-:W-:Y:S02]  /*2cd0*/  R2UR.FILL UR47, R40 ;  /* 0x00000000282f72ca */ /* 0x000fe400004e0000 */
[----:B------:R-:W-:Y:S02]  /*2ce0*/  R2UR.FILL UR71, R50 ;  /* 0x00000000324772ca */ /* 0x000fe400004e0000 */
[----:B------:R-:W-:Y:S01]  /*2cf0*/  MOV.SPILL R51, UR39 ;  /* 0x0000002700337c02 */ /* 0x000fe20009000f00 */
[----:B------:R-:W-:Y:S01]  /*2d00*/  UIADD3 UR32, UPT, UPT, UR11, 0x9400, URZ ;  /* 0x000094000b207890 */ /* 0x000fe2000fffe0ff */
[----:B------:R-:W-:Y:S01]  /*2d10*/  MOV.SPILL R45, UR63 ;  /* 0x0000003f002d7c02 */ /* 0x000fe20009000f00 */
        /* <DEDUP_REMOVED lines=19> */
[----:B------:R-:W-:Y:S01]  /*2e50*/  UIADD3 UR47, UPT, UPT, UR47, 0x1, URZ ;  /* 0x000000012f2f7890 */ /* 0x000fe2000fffe0ff */
[----:B------:R-:W-:Y:S02]  /*2e60*/  R2UR.FILL UR39, R51 ;  /* 0x00000000332772ca */ /* 0x000fe400004e0000 */
[----:B------:R-:W-:Y:S01]  /*2e70*/  R2UR.FILL UR63, R45 ;  /* 0x000000002d3f72ca */ /* 0x000fe200004e0000 */
[----:B------:R3:W-:Y:S01]  /*2e80*/  UTMALDG.5D.IM2COL [UR48], [UR16], UR7 ;  /* 0x00000030100073b4 */ /* 0x0007e20008060007 */
[----:B------:R5:W-:Y:S01]  /*2e90*/  UTMALDG.5D.IM2COL [UR56], [UR16], UR7 ;  /* 0x00000038100073b4 */ /* 0x000be20008060007 */
[----:B-1----:R-:W-:Y:S01]  /*2ea0*/  UIADD3 UR32, UPT, UPT, UR11, 0xa400, URZ ;  /* 0x0000a4000b207890 */ /* 0x002fe2000fffe0ff */
[----:B------:R-:W-:Y:S01]  /*2eb0*/  UMOV UR35, UR22 ;  /* 0x0000001600237c82 */ /* 0x000fe20008000000 */
[----:B------:R-:W-:Y:S01]  /*2ec0*/  UMOV UR36, UR19 ;  /* 0x0000001300247c82 */ /* 0x000fe20008000000 */
[----:B------:R-:W-:Y:S01]  /*2ed0*/  UMOV UR37, UR13 ;  /* 0x0000000d00257c82 */ /* 0x000fe20008000000 */
[----:B------:R-:W-:Y:S01]  /*2ee0*/  UMOV UR38, UR8 ;  /* 0x0000000800267c82 */ /* 0x000fe20008000000 */
[----:B------:R-:W-:Y:S01]  /*2ef0*/  UMOV UR22, UR43 ;  /* 0x0000002b00167c82 */ /* 0x000fe20008000000 */
[----:B------:R-:W-:Y:S01]  /*2f00*/  UMOV UR19, UR44 ;  /* 0x0000002c00137c82 */ /* 0x000fe20008000000 */
[----:B--2---:R-:W-:Y:S02]  /*2f10*/  R2UR.FILL UR70, R49 ;  /* 0x00000000314672ca */ /* 0x004fe400004e0000 */
[----:B------:R1:W-:Y:S01]  /*2f20*/  UTMALDG.5D.IM2COL [UR32], [UR16], UR7 ;  /* 0x00000020100073b4 */ /* 0x0003e20008060007 */
[----:B------:R-:W-:Y:S01]  /*2f30*/  UIADD3 UR64, UPT, UPT, UR11, 0xb000, URZ ;  /* 0x0000b0000b407890 */ /* 0x000fe2000fffe0ff */
[----:B------:R-:W-:Y:S01]  /*2f40*/  R2UR.FILL UR69, R48 ;  /* 0x00000000304572ca */ /* 0x000fe200004e0000 */
[----:B------:R-:W-:Y:S01]  /*2f50*/  UMOV UR13, UR45 ;  /* 0x0000002d000d7c82 */ /* 0x000fe20008000000 */
[----:B------:R-:W-:Y:S01]  /*2f60*/  R2UR.FILL UR68, R47 ;  /* 0x000000002f4472ca */ /* 0x000fe200004e0000 */
[----:B------:R-:W-:Y:S01]  /*2f70*/  UMOV UR8, UR46 ;  /* 0x0000002e00087c82 */ /* 0x000fe20008000000 */
[----:B------:R-:W-:Y:S01]  /*2f80*/  R2UR.FILL UR67, R46 ;  /* 0x000000002e4372ca */ /* 0x000fe200004e0000 */
[----:B---3--:R-:W-:Y:S01]  /*2f90*/  UIADD3 UR48, UPT, UPT, UR11, 0xac00, URZ ;  /* 0x0000ac000b307890 */ /* 0x008fe2000fffe0ff */
[----:B------:R2:W-:Y:S01]  /*2fa0*/  UTMALDG.5D.IM2COL [UR40], [UR16], UR7 ;  /* 0x00000028100073b4 */ /* 0x0005e20008060007 */
[----:B------:R-:W-:Y:S01]  /*2fb0*/  UMOV UR51, UR22 ;  /* 0x0000001600337c82 */ /* 0x000fe20008000000 */
[----:B------:R-:W-:Y:S01]  /*2fc0*/  UMOV UR52, UR19 ;  /* 0x0000001300347c82 */ /* 0x000fe20008000000 */
[----:B------:R-:W-:Y:S01]  /*2fd0*/  UMOV UR53, UR13 ;  /* 0x0000000d00357c82 */ /* 0x000fe20008000000 */
[----:B------:R-:W-:Y:S01]  /*2fe0*/  UMOV UR54, UR8 ;  /* 0x0000000800367c82 */ /* 0x000fe20008000000 */
[----:B------:R-:W-:Y:S01]  /*2ff0*/  ULEA UR8, UR14, UR77, 0xd ;  /* 0x0000004d0e087291 */ /* 0x000fe2000f8e68ff */
[----:B-----5:R-:W-:Y:S02]  /*3000*/  R2UR.FILL UR62, R44 ;  /* 0x000000002c3e72ca */ /* 0x020fe400004e0000 */
[----:B------:R3:W-:Y:S01]  /*3010*/  UTMALDG.5D.IM2COL [UR48], [UR16], UR7 ;  /* 0x00000030100073b4 */ /* 0x0007e20008060007 */
[----:B------:R-:W-:Y:S01]  /*3020*/  UIADD3 UR56, UPT, UPT, UR11, 0xb800, URZ ;  /* 0x0000b8000b387890 */ /* 0x000fe2000fffe0ff */
[----:B------:R-:W-:Y:S01]  /*3030*/  R2UR.FILL UR61, R43 ;  /* 0x000000002b3d72ca */ /* 0x000fe200004e0000 */
[----:B------:R-:W-:Y:S01]  /*3040*/  ULEA UR8, UR8, UR31, 0x2 ;  /* 0x0000001f08087291 */ /* 0x000fe2000f8e10ff */
[----:B------:R-:W-:Y:S02]  /*3050*/  R2UR.FILL UR60, R42 ;  /* 0x000000002a3c72ca */ /* 0x000fe400004e0000 */
[----:B------:R-:W-:Y:S01]  /*3060*/  R2UR.FILL UR59, R41 ;  /* 0x00000000293b72ca */ /* 0x000fe200004e0000 */
[----:B------:R-:W-:Y:S01]  /*3070*/  UIADD3 UR24, UPT, UPT, UR8, 0x1a800, URZ ;  /* 0x0001a80008187890 */ /* 0x000fe2000fffe0ff */
[----:B------:R5:W-:Y:S01]  /*3080*/  UTMALDG.5D.IM2COL [UR64], [UR16], UR7 ;  /* 0x00000040100073b4 */ /* 0x000be20008060007 */
[----:B------:R-:W-:Y:S01]  /*3090*/  MOV.SPILL R0, UR67 ;  /* 0x0000004300007c02 */ /* 0x000fe20009000f00 */
[----:B-1----:R-:W-:Y:S01]  /*30a0*/  UIADD3 UR32, UPT, UPT, UR11, 0xb400, URZ ;  /* 0x0000b4000b207890 */ /* 0x002fe2000fffe0ff */
[----:B------:R-:W-:Y:S01]  /*30b0*/  UMOV UR35, UR67 ;  /* 0x0000004300237c82 */ /* 0x000fe20008000000 */
[----:B------:R-:W-:Y:S01]  /*30c0*/  UMOV UR36, UR68 ;  /* 0x0000004400247c82 */ /* 0x000fe20008000000 */
[----:B------:R-:W-:Y:S01]  /*30d0*/  UMOV UR37, UR69 ;  /* 0x0000004500257c82 */ /* 0x000fe20008000000 */
[----:B------:R-:W-:Y:S01]  /*30e0*/  UMOV UR38, UR70 ;  /* 0x0000004600267c82 */ /* 0x000fe20008000000 */
[----:B--2---:R-:W-:Y:S04]  /*30f0*/  UIADD3 UR40, UPT, UPT, UR11, 0xc000, URZ ;  /* 0x0000c0000b287890 */ /* 0x004fe8000fffe0ff */
[----:B------:R1:W-:Y:S01]  /*3100*/  UTMALDG.5D.IM2COL [UR32], [UR16], UR7 ;  /* 0x00000020100073b4 */ /* 0x0003e20008060007 */
[----:B------:R-:W-:Y:S02]  /*3110*/  R2UR.FILL UR46, R39 ;  /* 0x00000000272e72ca */ /* 0x000fe400004e0000 */
[----:B------:R-:W-:Y:S02]  /*3120*/  R2UR.FILL UR45, R38 ;  /* 0x00000000262d72ca */ /* 0x000fe400004e0000 */
[----:B------:R-:W-:Y:S01]  /*3130*/  R2UR.FILL UR44, R37 ;  /* 0x00000000252c72ca */ /* 0x000fe200004e0000 */
[----:B---3--:R-:W-:Y:S01]  /*3140*/  UIADD3 UR48, UPT, UPT, UR11, 0xbc00, URZ ;  /* 0x0000bc000b307890 */ /* 0x008fe2000fffe0ff */
[----:B------:R-:W-:Y:S01]  /*3150*/  UTMALDG.5D.IM2COL [UR56], [UR16], UR7 ;  /* 0x00000038100073b4 */ /* 0x000fe20008060007 */
[----:B------:R-:W-:Y:S01]  /*3160*/  R2UR.FILL UR43, R36 ;  /* 0x00000000242b72ca */ /* 0x000fe200004e0000 */
[----:B------:R-:W-:Y:S01]  /*3170*/  UMOV UR51, UR59 ;  /* 0x0000003b00337c82 */ /* 0x000fe20008000000 */
[----:B------:R-:W-:Y:S01]  /*3180*/  UMOV UR52, UR60 ;  /* 0x0000003c00347c82 */ /* 0x000fe20008000000 */
[----:B------:R-:W-:Y:S01]  /*3190*/  UMOV UR53, UR61 ;  /* 0x0000003d00357c82 */ /* 0x000fe20008000000 */
[----:B------:R-:W-:Y:S01]  /*31a0*/  UMOV UR54, UR62 ;  /* 0x0000003e00367c82 */ /* 0x000fe20008000000 */
[----:B------:R-:W-:Y:S01]  /*31b0*/  MOV.SPILL R38, UR70 ;  /* 0x0000004600267c02 */ /* 0x000fe20009000f00 */
[----:B-----5:R-:W-:Y:S01]  /*31c0*/  ULOP3.LUT UR67, UR76, UR12, URZ, 0xfc, !UPT ;  /* 0x0000000c4c437292 */ /* 0x020fe2000f8efcff */
[----:B------:R-:W-:Y:S01]  /*31d0*/  UTMALDG.5D.IM2COL [UR48], [UR16], UR7 ;  /* 0x00000030100073b4 */ /* 0x000fe20008060007 */
[----:B------:R-:W-:Y:S01]  /*31e0*/  UIADD3 UR64, UPT, UPT, UR8, 0x18800, URZ ;  /* 0x0001880008407890 */ /* 0x000fe2000fffe0ff */
[----:B------:R-:W-:Y:S02]  /*31f0*/  R2UR UR66, R24 ;  /* 0x00000000184272ca */ /* 0x000fe400000e0000 */
[----:B------:R-:W-:Y:S02]  /*3200*/  R2UR UR70, R32 ;  /* 0x00000000204672ca */ /* 0x000fe400000e0000 */
[----:B------:R-:W-:Y:S01]  /*3210*/  MOV.SPILL R37, UR69 ;  /* 0x0000004500257c02 */ /* 0x000fe20009000f00 */
[----:B------:R2:W-:Y:S01]  /*3220*/  UTMALDG.5D.IM2COL [UR40], [UR16], UR7 ;  /* 0x00000028100073b4 */ /* 0x0005e20008060007 */
[----:B------:R-:W-:Y:S02]  /*3230*/  R2UR UR69, R31 ;  /* 0x000000001f4572ca */ /* 0x000fe400000e0000 */
[----:B------:R-:W-:Y:S02]  /*3240*/  MOV.SPILL R36, UR68 ;  /* 0x0000004400247c02 */ /* 0x000fe40009000f00 */
[----:B------:R-:W-:Y:S02]  /*3250*/  R2UR UR68, R30 ;  /* 0x000000001e4472ca */ /* 0x000fe400000e0000 */
[----:B------:R-:W-:Y:S04]  /*3260*/  MOV.SPILL R39, UR71 ;  /* 0x0000004700277c02 */ /* 0x000fe80009000f00 */
[----:B------:R-:W-:Y:S01]  /*3270*/  R2UR.FILL UR71, R39 ;  /* 0x00000000274772ca */ /* 0x000fe200004e0000 */
[----:B-1----:R-:W-:Y:S01]  /*3280*/  UIADD3 UR32, UPT, UPT, UR11, 0xc400, URZ ;  /* 0x0000c4000b207890 */ /* 0x002fe2000fffe0ff */
[----:B------:R-:W-:Y:S01]  /*3290*/  UMOV UR35, UR43 ;  /* 0x0000002b00237c82 */ /* 0x000fe20008000000 */
[----:B------:R-:W-:Y:S01]  /*32a0*/  UMOV UR36, UR44 ;  /* 0x0000002c00247c82 */ /* 0x000fe20008000000 */
[----:B------:R-:W-:Y:S01]  /*32b0*/  UMOV UR37, UR45 ;  /* 0x0000002d00257c82 */ /* 0x000fe20008000000 */
[----:B------:R-:W-:Y:S01]  /*32c0*/  UMOV UR38, UR46 ;  /* 0x0000002e00267c82 */ /* 0x000fe20008000000 */
[----:B------:R-:W-:Y:S02]  /*32d0*/  UMOV UR11, UR67 ;  /* 0x00000043000b7c82 */ /* 0x000fe40008000000 */
[----:B------:R-:W-:Y:S02]  /*32e0*/  UMOV UR27, UR11 ;  /* 0x0000000b001b7c82 */ /* 0x000fe40008000000 */
[----:B------:R1:W-:Y:S01]  /*32f0*/  UTMALDG.5D.IM2COL [UR32], [UR16], UR7 ;  /* 0x00000020100073b4 */ /* 0x0003e20008060007 */
[----:B------:R-:W-:Y:S01]  /*3300*/  UMOV UR19, UR11 ;  /* 0x0000000b00137c82 */ /* 0x000fe20008000000 */
[----:B--2---:R-:W-:Y:S02]  /*3310*/  UMOV UR40, UR68 ;  /* 0x0000004400287c82 */ /* 0x004fe40008000000 */
[----:B------:R-:W-:Y:S01]  /*3320*/  UMOV UR28, UR40 ;  /* 0x00000028001c7c82 */ /* 0x000fe20008000000 */
[----:B------:R-:W-:Y:S01]  /*3330*/  UMOV UR12, UR40 ;  /* 0x00000028000c7c82 */ /* 0x000fe20008000000 */
[----:B-1----:R-:W-:Y:S01]  /*3340*/  UIADD3 UR32, UP0, UPT, UR20, 0x200, URZ ;  /* 0x0000020014207890 */ /* 0x002fe2000ff1e0ff */
[----:B------:R-:W-:Y:S01]  /*3350*/  R2UR UR36, R33 ;  /* 0x00000000212472ca */ /* 0x000fe200000e0000 */
[----:B------:R-:W-:Y:S02]  /*3360*/  UIADD3 UR16, UPT, UPT, UR8, 0x1c800, URZ ;  /* 0x0001c80008107890 */ /* 0x000fe4000fffe0ff */
[----:B------:R-:W-:Y:S02]  /*3370*/  UIADD3.X UR33, UPT, UPT, URZ, UR21, URZ, UP0, !UPT ;  /* 0x00000015ff217290 */ /* 0x000fe400087fe4ff */
[----:B------:R-:W-:Y:S01]  /*3380*/  UIADD3 UR8, UPT, UPT, UR8, 0x1e800, URZ ;  /* 0x0001e80008087890 */ /* 0x000fe2000fffe0ff */
[----:B------:R-:W-:Y:S01]  /*3390*/  UMOV UR7, 0x30000 ;  /* 0x0003000000077882 */ /* 0x000fe20000000000 */
[----:B------:R-:W-:Y:S01]  /*33a0*/  UMOV UR34, 0x0 ;  /* 0x0000000000227882 */ /* 0x000fe20000000000 */
[----:B------:R-:W-:Y:S01]  /*33b0*/  UMOV UR35, 0x10000000 ;  /* 0x1000000000237882 */ /* 0x000fe20000000000 */
[----:B------:R-:W-:Y:S01]  /*33c0*/  UMOV UR17, UR9 ;  /* 0x0000000900117c82 */ /* 0x000fe20008000000 */
[----:B------:R-:W-:Y:S02]  /*33d0*/  UMOV UR20, UR40 ;  /* 0x0000002800147c82 */ /* 0x000fe40008000000 */
[----:B------:R1:W-:Y:S01]  /*33e0*/  UTMALDG.5D.MULTICAST [UR64], [UR32], UR7, desc[UR34] ;  /* 0x00002240200073b4 */ /* 0x0003e20008021807 */
[----:B------:R-:W-:Y:S01]  /*33f0*/  UMOV UR38, UR69 ;  /* 0x0000004500267c82 */ /* 0x000fe20008000000 */
[----:B------:R-:W-:Y:S01]  /*3400*/  UMOV UR37, UR70 ;  /* 0x0000004600257c82 */ /* 0x000fe20008000000 */
[----:B------:R-:W-:Y:S01]  /*3410*/  UMOV UR29, UR38 ;  /* 0x00000026001d7c82 */ /* 0x000fe20008000000 */
[----:B------:R-:W-:Y:S01]  /*3420*/  UMOV UR30, UR37 ;  /* 0x00000025001e7c82 */ /* 0x000fe20008000000 */
[----:B------:R-:W-:Y:S01]  /*3430*/  UMOV UR21, UR38 ;  /* 0x0000002600157c82 */ /* 0x000fe20008000000 */
[----:B------:R-:W-:Y:S01]  /*3440*/  UMOV UR22, UR37 ;  /* 0x0000002500167c82 */ /* 0x000fe20008000000 */
[----:B------:R-:W-:Y:S01]  /*3450*/  UMOV UR13, UR38 ;  /* 0x00000026000d7c82 */ /* 0x000fe20008000000 */
[----:B------:R-:W-:Y:S01]  /*3460*/  UTMALDG.5D.MULTICAST [UR24], [UR32], UR7, desc[UR34] ;  /* 0x00002218200073b4 */ /* 0x000fe20008021807 */
[----:B------:R-:W-:Y:S01]  /*3470*/  UMOV UR14, UR37 ;  /* 0x00000025000e7c82 */ /* 0x000fe20008000000 */
[----:B------:R-:W-:Y:S01]  /*3480*/  UTMALDG.5D.MULTICAST [UR16], [UR32], UR7, desc[UR34] ;  /* 0x00002210200073b4 */ /* 0x000fe20008021807 */
[----:B------:R2:W-:Y:S01]  /*3490*/  UTMALDG.5D.MULTICAST [UR8], [UR32], UR7, desc[UR34] ;  /* 0x00002208200073b4 */ /* 0x0005e20008021807 */
[----:B-1----:R-:W-:Y:S02]  /*34a0*/  R2UR.FILL UR70, R38 ;  /* 0x00000000264672ca */ /* 0x002fe400004e0000 */
[----:B------:R-:W-:Y:S02]  /*34b0*/  R2UR.FILL UR69, R37 ;  /* 0x00000000254572ca */ /* 0x000fe400004e0000 */
[----:B------:R-:W-:Y:S02]  /*34c0*/  R2UR.FILL UR68, R36 ;  /* 0x00000000244472ca */ /* 0x000fe400004e0000 */
[----:B------:R-:W-:Y:S01]  /*34d0*/  R2UR.FILL UR67, R0 ;  /* 0x00000000004372ca */ /* 0x000fe200004e0000 */
[----:B--2---:R-:W-:Y:S02]  /*34e0*/  UIADD3 UR9, UPT, UPT, UR40, 0x1, URZ ;  /* 0x0000000128097890 */ /* 0x004fe4000fffe0ff */
[----:B------:R-:W-:Y:S02]  /*34f0*/  UIADD3 UR8, UPT, UPT, UR38, 0x1, URZ ;  /* 0x0000000126087890 */ /* 0x000fe4000fffe0ff */
[----:B------:R-:W-:Y:S02]  /*3500*/  UISETP.NE.AND UP2, UPT, UR9, UR74, UPT ;  /* 0x0000004a0900728c */ /* 0x000fe4000bf45270 */
[----:B------:R-:W-:Y:S02]  /*3510*/  UIADD3 UR7, UPT, UPT, UR37, 0x1, URZ ;  /* 0x0000000125077890 */ /* 0x000fe4000fffe0ff */
[----:B------:R-:W-:Y:S02]  /*3520*/  UIADD3 UR11, UPT, UPT, UR23, 0x1, URZ ;  /* 0x00000001170b7890 */ /* 0x000fe4000fffe0ff */
[----:B------:R-:W-:Y:S01]  /*3530*/  USEL UR9, UR9, URZ, UP2 ;  /* 0x000000ff09097287 */ /* 0x000fe20009000000 */
[----:B------:R-:W-:Y:S04]  /*3540*/  UMOV UR14, UR55 ;  /* 0x00000037000e7c82 */ /* 0x000fe80008000000 */
[----:B------:R-:W-:Y:S01]  /*3550*/  @UP2 UIADD3 UR8, UPT, UPT, UR38, URZ, URZ ;  /* 0x000000ff26082290 */ /* 0x000fe2000fffe0ff */
[----:B------:R-:W-:Y:S03]  /*3560*/  IMAD.U32 R30, RZ, RZ, UR9 ;  /* 0x00000009ff1e7e24 */ /* 0x000fe6000f8e00ff */
[----:B------:R-:W-:Y:S04]  /*3570*/  UISETP.NE.AND UP1, UPT, UR8, UR72, UPT ;  /* 0x000000480800728c */ /* 0x000fe8000bf25270 */
[----:B------:R-:W-:Y:S06]  /*3580*/  USEL UR8, UR8, URZ, UP1 ;  /* 0x000000ff08087287 */ /* 0x000fec0008800000 */
[----:B------:R-:W-:Y:S01]  /*3590*/  IMAD.U32 R31, RZ, RZ, UR8 ;  /* 0x00000008ff1f7e24 */ /* 0x000fe2000f8e00ff */
[----:B------:R-:W-:Y:S04]  /*35a0*/  @UP1 UIADD3 UR7, UPT, UPT, UR37, URZ, URZ ;  /* 0x000000ff25071290 */ /* 0x000fe8000fffe0ff */
[----:B------:R-:W-:Y:S04]  /*35b0*/  UISETP.NE.AND UP0, UPT, UR7, UR73, UPT ;  /* 0x000000490700728c */ /* 0x000fe8000bf05270 */
[----:B------:R-:W-:Y:S06]  /*35c0*/  USEL UR7, UR7, URZ, UP0 ;  /* 0x000000ff07077287 */ /* 0x000fec0008000000 */
[----:B------:R-:W-:Y:S01]  /*35d0*/  IMAD.U32 R32, RZ, RZ, UR7 ;  /* 0x00000007ff207e24 */ /* 0x000fe2000f8e00ff */
[----:B------:R-:W-:Y:S02]  /*35e0*/  @UP0 UIADD3 UR11, UPT, UPT, UR23, URZ, URZ ;  /* 0x000000ff170b0290 */ /* 0x000fe4000fffe0ff */
[----:B------:R-:W-:Y:S05]  /*35f0*/  UISETP.NE.AND UP0, UPT, UR47, UR36, UPT ;  /* 0x000000242f00728c */ /* 0x000fea000bf05270 */
[----:B------:R-:W-:Y:S04]  /*3600*/  UMOV UR23, UR11 ;  /* 0x0000000b00177c82 */ /* 0x000fe80008000000 */
[----:B----4-:R-:W-:Y:S05]  /*3610*/  BRA.U UP0, `(.L_x_28) ;  /* 0xffffffed00ec7547 */ /* 0x010fea000b83ffff */
.L_x_22:
[----:B------:R-:W-:Y:S01]  /*3620*/  ULEA UR4, UR55, UR31, 0x3 ;  /* 0x0000001f37047291 */ /* 0x000fe2000f8e18ff */
[----:B-1----:R-:W-:Y:S01]  /*3630*/  SHF.L.U32 R0, R3, 0x1f, RZ ;  /* 0x0000001f03007819 */ /* 0x002fe200000006ff */
[----:B------:R-:W-:Y:S01]  /*3640*/  @!P1 SYNCS.ARRIVE.TRANS64.A1T0 RZ, [UR31+0x88], RZ ;  /* 0x000088ffffff99a7 */ /* 0x000fe2000810001f */
[----:B------:R-:W-:-:S06]  /*3650*/  R2UR UR5, R34 ;  /* 0x00000000220572ca */ /* 0x000fcc00000e0000 */
[----:B--2---:R1:W2:Y:S07]  /*3660*/  SYNCS.PHASECHK.TRANS64.TRYWAIT P0, [UR4+0x20], R0 ;  /* 0x00002000ff0075a7 */ /* 0x0042ae0008001104 */
[----:B------:R-:W-:-:S09]  /*3670*/  UISETP.GE.AND UP0, UPT, UR5, 0x1, UPT ;  /* 0x000000010500788c */ /* 0x000fd2000bf06270 */
[----:B------:R-:W-:Y:S05]  /*3680*/  BRA.U !UP0, `(.L_x_29) ;  /* 0x0000001d08607547 */ /* 0x000fea000b800000 */
[----:B------:R-:W3:Y:S01]  /*3690*/  LDCU.128 UR4, c[0x0][0x480] ;  /* 0x00009000ff0477ac */ /* 0x000ee20008000c00 */
[----:B------:R-:W-:Y:S02]  /*36a0*/  R2UR UR61, R33 ;  /* 0x00000000213d72ca */ /* 0x000fe400000e0000 */
[----:B------:R-:W-:Y:S01]  /*36b0*/  R2UR UR57, R34 ;  /* 0x00000000223972ca */ /* 0x000fe200000e0000 */
[----:B------:R-:W-:Y:S01]  /*36c0*/  UIADD3 UR46, UPT, UPT, UR63, 0x8, URZ ;  /* 0x000000083f2e7890 */ /* 0x000fe2000fffe0ff */
[----:B------:R-:W-:Y:S01]  /*36d0*/  R2UR UR58, R24 ;  /* 0x00000000183a72ca */ /* 0x000fe200000e0000 */
        /* <DEDUP_REMOVED lines=21> */
[----:B------:R-:W-:Y:S02]  /*3830*/  USHF.R.U32.HI UR15, URZ, UR6, UR5 ;  /* 0x00000006ff0f7299 */ /* 0x000fe40008011605 */
[----:B------:R-:W-:Y:S01]  /*3840*/  UIADD3 UR28, UPT, UPT, -UR16, URZ, URZ ;  /* 0x000000ff101c7290 */ /* 0x000fe2000fffe1ff */
        /* <DEDUP_REMOVED lines=26> */
[----:B------:R-:W-:Y:S02]  /*39f0*/  UIMAD.WIDE.U32 UR48, UR6, UR8, URZ ;  /* 0x00000008063072a5 */ /* 0x000fe4000f8e00ff */
[----:B------:R-:W-:Y:S02]  /*3a00*/  UIMAD.WIDE.U32 UR50, UR5, UR8, URZ ;  /* 0x00000008053272a5 */ /* 0x000fe4000f8e00ff */
[----:B------:R-:W-:Y:S02]  /*3a10*/  UIADD3 UR27, UPT, UPT, -UR15, URZ, URZ ;  /* 0x000000ff0f1b7290 */ /* 0x000fe4000fffe1ff */
[----:B------:R-:W-:Y:S02]  /*3a20*/  UIADD3 UR26, UPT, UPT, -UR14, URZ, URZ ;  /* 0x000000ff0e1a7290 */ /* 0x000fe4000fffe1ff */
[----:B------:R-:W-:-:S02]  /*3a30*/  UIADD3 UR24, UPT, UPT, -UR12, URZ, URZ ;  /* 0x000000ff0c187290 */ /* 0x000fc4000fffe1ff */
[----:B------:R-:W-:Y:S02]  /*3a40*/  UIADD3 UR22, UPT, UPT, -UR6, URZ, URZ ;  /* 0x000000ff06167290 */ /* 0x000fe4000fffe1ff */
[----:B------:R-:W-:Y:S02]  /*3a50*/  UIADD3 UR29, UPT, UPT, -UR17, URZ, URZ ;  /* 0x000000ff111d7290 */ /* 0x000fe4000fffe1ff */
[----:B------:R-:W-:Y:S02]  /*3a60*/  UIADD3 UR8, UPT, UPT, -UR5, URZ, URZ ;  /* 0x000000ff05087290 */ /* 0x000fe4000fffe1ff */
[----:B------:R-:W-:Y:S02]  /*3a70*/  UIMAD UR47, UR4, UR25, UR43 ;  /* 0x00000019042f72a4 */ /* 0x000fe4000f8e022b */
[----:B------:R-:W-:Y:S02]  /*3a80*/  UIMAD UR54, UR4, UR28, UR46 ;  /* 0x0000001c043672a4 */ /* 0x000fe4000f8e022e */
[----:B------:R-:W-:-:S02]  /*3a90*/  UIMAD UR53, UR4, UR27, UR45 ;  /* 0x0000001b043572a4 */ /* 0x000fc4000f8e022d */
[----:B------:R-:W-:Y:S02]  /*3aa0*/  UIMAD UR52, UR4, UR26, UR44 ;  /* 0x0000001a043472a4 */ /* 0x000fe4000f8e022c */
[----:B------:R-:W-:Y:S02]  /*3ab0*/  UIMAD UR67, UR4, UR24, UR42 ;  /* 0x00000018044372a4 */ /* 0x000fe4000f8e022a */
[----:B------:R-:W-:Y:S02]  /*3ac0*/  UIMAD UR59, UR4, UR22, UR38 ;  /* 0x00000016043b72a4 */ /* 0x000fe4000f8e0226 */
[----:B------:R-:W-:Y:S02]  /*3ad0*/  UIMAD UR63, UR4, UR29, UR63 ;  /* 0x0000001d043f72a4 */ /* 0x000fe4000f8e023f */
[----:B------:R-:W-:Y:S01]  /*3ae0*/  UIMAD UR43, UR4, UR8, UR30 ;  /* 0x00000008042b72a4 */ /* 0x000fe2000f8e021e */
[----:B------:R-:W3:Y:S02]  /*3af0*/  LDCU UR56, c[0x0][0x4a0] ;  /* 0x00009400ff3877ac */ /* 0x000ee40008000800 */
[----:B------:R-:W-:Y:S01]  /*3b00*/  UMOV UR4, UR19 ;  /* 0x0000001300047c82 */ /* 0x000fe20008000000 */
[----:B------:R-:W4:Y:S01]  /*3b10*/  LDCU UR48, c[0x0][0x4ec] ;  /* 0x00009d80ff3077ac */ /* 0x000f220008000800 */
[----:B------:R-:W-:-:S02]  /*3b20*/  USHF.R.U32.HI UR22, URZ, UR9, UR4 ;  /* 0x00000009ff167299 */ /* 0x000fc40008011604 */
[----:B------:R-:W-:Y:S01]  /*3b30*/  UISETP.NE.AND UP0, UPT, UR10, 0x1, UPT ;  /* 0x000000010a00788c */ /* 0x000fe2000bf05270 */
[----:B------:R-:W-:Y:S01]  /*3b40*/  UMOV UR4, UR21 ;  /* 0x0000001500047c82 */ /* 0x000fe20008000000 */
[----:B------:R-:W-:Y:S02]  /*3b50*/  USEL UR22, UR17, UR22, !UP1 ;  /* 0x0000001611167287 */ /* 0x000fe4000c800000 */
[----:B------:R-:W-:Y:S02]  /*3b60*/  USHF.R.U32.HI UR21, URZ, UR9, UR4 ;  /* 0x00000009ff157299 */ /* 0x000fe40008011604 */
[----:B------:R-:W-:Y:S01]  /*3b70*/  UIADD3 UR32, UPT, UPT, -UR22, URZ, URZ ;  /* 0x000000ff16207290 */ /* 0x000fe2000fffe1ff */
[----:B------:R-:W-:Y:S01]  /*3b80*/  UMOV UR4, UR33 ;  /* 0x0000002100047c82 */ /* 0x000fe20008000000 */
[----:B------:R-:W-:Y:S02]  /*3b90*/  USEL UR21, UR16, UR21, !UP1 ;  /* 0x0000001510157287 */ /* 0x000fe4000c800000 */
[----:B------:R-:W-:-:S02]  /*3ba0*/  USHF.R.U32.HI UR20, URZ, UR9, UR4 ;  /* 0x00000009ff147299 */ /* 0x000fc40008011604 */
[----:B------:R-:W-:Y:S01]  /*3bb0*/  UIADD3 UR30, UPT, UPT, -UR21, URZ, URZ ;  /* 0x000000ff151e7290 */ /* 0x000fe2000fffe1ff */
        /* <DEDUP_REMOVED lines=13> */
[----:B------:R-:W-:Y:S02]  /*3c90*/  UIMAD UR40, UR7, UR29, UR15 ;  /* 0x0000001d072872a4 */ /* 0x000fe4000f8e020f */
[----:B------:R-:W-:-:S02]  /*3ca0*/  USHF.R.U32.HI UR8, URZ, UR9, UR4 ;  /* 0x00000009ff087299 */ /* 0x000fc40008011604 */
[----:B------:R-:W-:Y:S01]  /*3cb0*/  UIMAD UR37, UR7, UR27, UR13 ;  /* 0x0000001b072572a4 */ /* 0x000fe2000f8e020d */
[----:B------:R-:W-:Y:S01]  /*3cc0*/  UMOV UR4, UR51 ;  /* 0x0000003300047c82 */ /* 0x000fe20008000000 */
[----:B------:R-:W-:Y:S02]  /*3cd0*/  USEL UR8, UR6, UR8, !UP1 ;  /* 0x0000000806087287 */ /* 0x000fe4000c800000 */
[----:B------:R-:W-:Y:S02]  /*3ce0*/  USHF.R.U32.HI UR4, URZ, UR9, UR4 ;  /* 0x00000009ff047299 */ /* 0x000fe40008011604 */
[----:B------:R-:W-:Y:S02]  /*3cf0*/  USEL UR9, UR12, UR24, !UP1 ;  /* 0x000000180c097287 */ /* 0x000fe4000c800000 */
[----:B------:R-:W-:Y:S02]  /*3d00*/  USEL UR4, UR5, UR4, !UP1 ;  /* 0x0000000405047287 */ /* 0x000fe4000c800000 */
[----:B------:R-:W-:-:S02]  /*3d10*/  UIADD3 UR26, UPT, UPT, -UR9, URZ, URZ ;  /* 0x000000ff091a7290 */ /* 0x000fc4000fffe1ff */
[----:B------:R-:W-:Y:S02]  /*3d20*/  UIADD3 UR24, UPT, UPT, -UR4, URZ, URZ ;  /* 0x000000ff04187290 */ /* 0x000fe4000fffe1ff */
[----:B------:R-:W-:Y:S02]  /*3d30*/  UIMAD UR68, UR7, UR26, UR12 ;  /* 0x0000001a074472a4 */ /* 0x000fe4000f8e020c */
[----:B------:R-:W-:Y:S02]  /*3d40*/  UIMAD.WIDE.U32 UR12, UR22, UR11, URZ ;  /* 0x0000000b160c72a5 */ /* 0x000fe4000f8e00ff */
[----:B------:R-:W-:Y:S02]  /*3d50*/  UIMAD UR38, UR7, UR28, UR14 ;  /* 0x0000001c072672a4 */ /* 0x000fe4000f8e020e */
[----:B------:R-:W-:Y:S02]  /*3d60*/  UIMAD.WIDE.U32 UR14, UR21, UR11, URZ ;  /* 0x0000000b150e72a5 */ /* 0x000fe4000f8e00ff */
[----:B------:R-:W-:-:S02]  /*3d70*/  UIADD3 UR25, UPT, UPT, -UR8, URZ, URZ ;  /* 0x000000ff08197290 */ /* 0x000fc4000fffe1ff */
[----:B------:R-:W-:Y:S02]  /*3d80*/  UIMAD UR42, UR7, UR32, UR17 ;  /* 0x00000020072a72a4 */ /* 0x000fe4000f8e0211 */
[----:B------:R-:W-:Y:S02]  /*3d90*/  UIMAD UR41, UR7, UR30, UR16 ;  /* 0x0000001e072972a4 */ /* 0x000fe4000f8e0210 */
[----:B------:R-:W-:Y:S02]  /*3da0*/  UIMAD UR36, UR7, UR24, UR5 ;  /* 0x00000018072472a4 */ /* 0x000fe4000f8e0205 */
[----:B------:R-:W-:Y:S01]  /*3db0*/  UIMAD.WIDE.U32 UR16, UR20, UR11, URZ ;  /* 0x0000000b141072a5 */ /* 0x000fe2000f8e00ff */
[----:B------:R-:W-:Y:S01]  /*3dc0*/  UMOV UR5, UR13 ;  /* 0x0000000d00057c82 */ /* 0x000fe20008000000 */
[----:B------:R-:W-:Y:S02]  /*3dd0*/  UIMAD UR60, UR7, UR25, UR6 ;  /* 0x00000019073c72a4 */ /* 0x000fe4000f8e0206 */
[----:B------:R-:W-:-:S02]  /*3de0*/  UIMAD.WIDE.U32 UR24, UR19, UR11, URZ ;  /* 0x0000000b131872a5 */ /* 0x000fc4000f8e00ff */
[----:B---3--:R-:W-:Y:S02]  /*3df0*/  USHF.R.U32.HI UR30, URZ, UR56, UR5 ;  /* 0x00000038ff1e7299 */ /* 0x008fe40008011605 */
[----:B------:R-:W-:Y:S01]  /*3e00*/  UIMAD.WIDE.U32 UR26, UR18, UR11, URZ ;  /* 0x0000000b121a72a5 */ /* 0x000fe2000f8e00ff */
[----:B------:R-:W-:Y:S01]  /*3e10*/  UMOV UR5, UR15 ;  /* 0x0000000f00057c82 */ /* 0x000fe20008000000 */
[----:B------:R-:W4:Y:S01]  /*3e20*/  LDCU.64 UR6, c[0x0][0x4c0] ;  /* 0x00009800ff0677ac */ /* 0x000f220008000a00 */
[----:B------:R-:W-:Y:S02]  /*3e30*/  USHF.R.U32.HI UR14, URZ, UR56, UR5 ;  /* 0x00000038ff0e7299 */ /* 0x000fe40008011605 */
[----:B------:R-:W-:Y:S01]  /*3e40*/  UIMAD.WIDE.U32 UR28, UR9, UR11, URZ ;  /* 0x0000000b091c72a5 */ /* 0x000fe2000f8e00ff */
[----:B------:R-:W-:Y:S01]  /*3e50*/  UMOV UR5, UR17 ;  /* 0x0000001100057c82 */ /* 0x000fe20008000000 */
[----:B------:R-:W-:Y:S02]  /*3e60*/  UIMAD.WIDE.U32 UR32, UR8, UR11, URZ ;  /* 0x0000000b082072a5 */ /* 0x000fe4000f8e00ff */
[----:B------:R-:W-:-:S02]  /*3e70*/  USHF.R.U32.HI UR13, URZ, UR56, UR5 ;  /* 0x00000038ff0d7299 */ /* 0x000fc40008011605 */
[----:B------:R-:W-:Y:S01]  /*3e80*/  UIMAD.WIDE.U32 UR34, UR4, UR11, URZ ;  /* 0x0000000b042272a5 */ /* 0x000fe2000f8e00ff */
[----:B------:R-:W-:Y:S01]  /*3e90*/  UMOV UR5, UR25 ;  /* 0x0000001900057c82 */ /* 0x000fe20008000000 */
[----:B------:R-:W3:Y:S01]  /*3ea0*/  LDCU.64 UR44, c[0x0][0x4f0] ;  /* 0x00009e00ff2c77ac */ /* 0x000ee20008000a00 */
[----:B------:R-:W-:Y:S02]  /*3eb0*/  USHF.R.U32.HI UR12, URZ, UR56, UR5 ;  /* 0x00000038ff0c7299 */ /* 0x000fe40008011605 */
[----:B------:R-:W-:Y:S01]  /*3ec0*/  USEL UR69, UR21, UR14, !UP0 ;  /* 0x0000000e15457287 */ /* 0x000fe2000c000000 */
[----:B------:R-:W-:Y:S01]  /*3ed0*/  UMOV UR5, UR27 ;  /* 0x0000001b00057c82 */ /* 0x000fe20008000000 */
[----:B------:R-:W-:Y:S02]  /*3ee0*/  USEL UR65, UR19, UR12, !UP0 ;  /* 0x0000000c13417287 */ /* 0x000fe4000c000000 */
[----:B------:R-:W-:Y:S02]  /*3ef0*/  USHF.R.U32.HI UR11, URZ, UR56, UR5 ;  /* 0x00000038ff0b7299 */ /* 0x000fe40008011605 */
[----:B------:R-:W-:Y:S01]  /*3f00*/  IMAD.U32 R14, RZ, RZ, UR69 ;  /* 0x00000045ff0e7e24 */ /* 0x000fe2000f8e00ff */
[----:B------:R-:W-:Y:S01]  /*3f10*/  UIADD3 UR14, UPT, UPT, -UR65, URZ, URZ ;  /* 0x000000ff410e7290 */ /* 0x000fe2000fffe1ff */
[----:B------:R-:W-:Y:S01]  /*3f20*/  UMOV UR5, UR29 ;  /* 0x0000001d00057c82 */ /* 0x000fe20008000000 */
[----:B------:R-:W-:Y:S01]  /*3f30*/  UIADD3 UR16, UPT, UPT, -UR69, URZ, URZ ;  /* 0x000000ff45107290 */ /* 0x000fe2000fffe1ff */
[----:B------:R-:W-:Y:S01]  /*3f40*/  IMAD.U32 R8, RZ, RZ, UR65 ;  /* 0x00000041ff087e24 */ /* 0x000fe2000f8e00ff */
[----:B------:R-:W-:-:S02]  /*3f50*/  USHF.R.U32.HI UR70, URZ, UR56, UR5 ;  /* 0x00000038ff467299 */ /* 0x000fc40008011605 */
[----:B------:R-:W-:Y:S02]  /*3f60*/  USEL UR72, UR22, UR30, !UP0 ;  /* 0x0000001e16487287 */ /* 0x000fe4000c000000 */
[----:B------:R-:W-:Y:S02]  /*3f70*/  USEL UR70, UR9, UR70, !UP0 ;  /* 0x0000004609467287 */ /* 0x000fe4000c000000 */
[----:B------:R-:W-:Y:S02]  /*3f80*/  UIMAD UR14, UR10, UR14, UR19 ;  /* 0x0000000e0a0e72a4 */ /* 0x000fe4000f8e0213 */
[----:B------:R-:W-:Y:S01]  /*3f90*/  UIADD3 UR12, UPT, UPT, -UR70, URZ, URZ ;  /* 0x000000ff460c7290 */ /* 0x000fe2000fffe1ff */
[----:B------:R-:W-:Y:S01]  /*3fa0*/  IMAD.U32 R17, RZ, RZ, UR72 ;  /* 0x00000048ff117e24 */ /* 0x000fe2000f8e00ff */
[----:B------:R-:W-:Y:S02]  /*3fb0*/  UIMAD UR16, UR10, UR16, UR21 ;  /* 0x000000100a1072a4 */ /* 0x000fe4000f8e0215 */
[----:B----4-:R-:W-:-:S02]  /*3fc0*/  UIMAD UR19, UR54, UR6, UR48 ;  /* 0x00000006361372a4 */ /* 0x010fc4000f8e0230 */
[----:B------:R-:W-:Y:S02]  /*3fd0*/  UIMAD UR21, UR63, UR6, UR48 ;  /* 0x000000063f1572a4 */ /* 0x000fe4000f8e0230 */
[----:B------:R-:W-:Y:S02]  /*3fe0*/  UIADD3 UR17, UPT, UPT, -UR72, URZ, URZ ;  /* 0x000000ff48117290 */ /* 0x000fe4000fffe1ff */
[----:B------:R-:W-:Y:S01]  /*3ff0*/  UIMAD UR12, UR10, UR12, UR9 ;  /* 0x0000000c0a0c72a4 */ /* 0x000fe2000f8e0209 */
[----:B------:R-:W-:Y:S01]  /*4000*/  IMAD.U32 R13, RZ, RZ, UR19 ;  /* 0x00000013ff0d7e24 */ /* 0x000fe2000f8e00ff */
[----:B------:R-:W4:Y:S01]  /*4010*/  LDCU UR9, c[0x0][0x4c8] ;  /* 0x00009900ff0977ac */ /* 0x000f220008000800 */
[----:B------:R-:W-:Y:S01]  /*4020*/  MOV R16, UR21 ;  /* 0x0000001500107c02 */ /* 0x000fe20008000f00 */
[----:B------:R-:W-:Y:S02]  /*4030*/  UIMAD UR17, UR10, UR17, UR22 ;  /* 0x000000110a1172a4 */ /* 0x000fe4000f8e0216 */
[----:B------:R-:W-:-:S02]  /*4040*/  UIMAD UR19, UR47, UR6, UR48 ;  /* 0x000000062f1372a4 */ /* 0x000fc4000f8e0230 */
[----:B------:R-:W-:Y:S02]  /*4050*/  UIMAD UR22, UR53, UR6, UR48 ;  /* 0x00000006351672a4 */ /* 0x000fe4000f8e0230 */
[----:B------:R-:W-:Y:S02]  /*4060*/  UIMAD UR21, UR52, UR6, UR48 ;  /* 0x00000006341572a4 */ /* 0x000fe4000f8e0230 */
[----:B------:R-:W-:Y:S01]  /*4070*/  UIMAD UR67, UR67, UR6, UR48 ;  /* 0x00000006434372a4 */ /* 0x000fe2000f8e0230 */
[----:B------:R-:W-:Y:S01]  /*4080*/  MOV R4, UR19 ;  /* 0x0000001300047c02 */ /* 0x000fe20008000f00 */
[----:B------:R-:W-:Y:S01]  /*4090*/  UIMAD UR59, UR59, UR6, UR48 ;  /* 0x000000063b3b72a4 */ /* 0x000fe2000f8e0230 */
[----:B------:R-:W-:Y:S01]  /*40a0*/  MOV R10, UR22 ;  /* 0x00000016000a7c02 */ /* 0x000fe20008000f00 */
[----:B------:R-:W-:Y:S01]  /*40b0*/  UIMAD UR43, UR43, UR6, UR48 ;  /* 0x000000062b2b72a4 */ /* 0x000fe2000f8e0230 */
[----:B------:R-:W-:Y:S01]  /*40c0*/  IMAD.U32 R7, RZ, RZ, UR21 ;  /* 0x00000015ff077e24 */ /* 0x000fe2000f8e00ff */
[----:B---3--:R-:W-:-:S02]  /*40d0*/  UIMAD UR6, UR41, UR7, UR44 ;  /* 0x00000007290672a4 */ /* 0x008fc4000f8e022c */
[----:B------:R-:W-:Y:S01]  /*40e0*/  UIMAD UR19, UR42, UR7, UR44 ;  /* 0x000000072a1372a4 */ /* 0x000fe2000f8e022c */
[----:B------:R-:W-:Y:S01]  /*40f0*/  UMOV UR5, UR33 ;  /* 0x0000002100057c82 */ /* 0x000fe20008000000 */
[----:B------:R-:W-:Y:S02]  /*4100*/  USEL UR66, UR20, UR13, !UP0 ;  /* 0x0000000d14427287 */ /* 0x000fe4000c000000 */
[----:B------:R-:W-:Y:S01]  /*4110*/  MOV R12, UR6 ;  /* 0x00000006000c7c02 */ /* 0x000fe20008000f00 */
[----:B------:R-:W-:Y:S01]  /*4120*/  UIMAD UR6, UR37, UR7, UR44 ;  /* 0x00000007250672a4 */ /* 0x000fe2000f8e022c */
[----:B------:R-:W-:Y:S01]  /*4130*/  IMAD.U32 R15, RZ, RZ, UR19 ;  /* 0x00000013ff0f7e24 */ /* 0x000fe2000f8e00ff */
[----:B------:R-:W-:Y:S02]  /*4140*/  USHF.R.U32.HI UR62, URZ, UR56, UR5 ;  /* 0x00000038ff3e7299 */ /* 0x000fe40008011605 */
[----:B------:R-:W-:Y:S01]  /*4150*/  USEL UR64, UR18, UR11, !UP0 ;  /* 0x0000000b12407287 */ /* 0x000fe2000c000000 */
[----:B------:R-:W-:Y:S01]  /*4160*/  MOV R11, UR66 ;  /* 0x00000042000b7c02 */ /* 0x000fe20008000f00 */
[----:B------:R-:W-:Y:S01]  /*4170*/  UMOV UR5, UR35 ;  /* 0x0000002300057c82 */ /* 0x000fe20008000000 */
[----:B------:R-:W-:Y:S01]  /*4180*/  UIMAD UR21, UR40, UR7, UR44 ;  /* 0x00000007281572a4 */ /* 0x000fe2000f8e022c */
[----:B-1----:R-:W-:Y:S01]  /*4190*/  IMAD.U32 R0, RZ, RZ, UR6 ;  /* 0x00000006ff007e24 */ /* 0x002fe2000f8e00ff */
[----:B------:R-:W-:Y:S01]  /*41a0*/  USHF.R.U32.HI UR5, URZ, UR56, UR5 ;  /* 0x00000038ff057299 */ /* 0x000fe20008011605 */
[----:B------:R-:W-:Y:S01]  /*41b0*/  MOV R5, UR64 ;  /* 0x0000004000057c02 */ /* 0x000fe20008000f00 */
[----:B------:R-:W-:-:S02]  /*41c0*/  UIMAD UR19, UR38, UR7, UR44 ;  /* 0x00000007261372a4 */ /* 0x000fc4000f8e022c */
[----:B------:R-:W-:Y:S01]  /*41d0*/  UIMAD UR68, UR68, UR7, UR44 ;  /* 0x00000007444472a4 */ /* 0x000fe2000f8e022c */
[----:B------:R-:W-:Y:S01]  /*41e0*/  IMAD.U32 R9, RZ, RZ, UR21 ;  /* 0x00000015ff097e24 */ /* 0x000fe2000f8e00ff */
[----:B------:R-:W-:Y:S02]  /*41f0*/  UIMAD UR60, UR60, UR7, UR44 ;  /* 0x000000073c3c72a4 */ /* 0x000fe4000f8e022c */
[----:B------:R-:W-:Y:S01]  /*4200*/  UIADD3 UR15, UPT, UPT, -UR66, URZ, URZ ;  /* 0x000000ff420f7290 */ /* 0x000fe2000fffe1ff */
[----:B------:R-:W-:Y:S01]  /*4210*/  MOV R6, UR19 ;  /* 0x0000001300067c02 */ /* 0x000fe20008000f00 */
[----:B------:R-:W-:Y:S02]  /*4220*/  UIADD3 UR13, UPT, UPT, -UR64, URZ, URZ ;  /* 0x000000ff400d7290 */ /* 0x000fe4000fffe1ff */
[----:B------:R-:W-:Y:S02]  /*4230*/  UIMAD UR44, UR36, UR7, UR44 ;  /* 0x00000007242c72a4 */ /* 0x000fe4000f8e022c */
[----:B----4-:R-:W-:-:S02]  /*4240*/  UIMAD UR7, UR17, UR9, UR45 ;  /* 0x00000009110772a4 */ /* 0x010fc4000f8e022d */
[----:B------:R-:W-:Y:S02]  /*4250*/  UIMAD UR6, UR16, UR9, UR45 ;  /* 0x00000009100672a4 */ /* 0x000fe4000f8e022d */
[----:B------:R-:W-:Y:S02]  /*4260*/  USEL UR62, UR8, UR62, !UP0 ;  /* 0x0000003e083e7287 */ /* 0x000fe4000c000000 */
[----:B------:R-:W-:Y:S01]  /*4270*/  USEL UR46, UR4, UR5, !UP0 ;  /* 0x00000005042e7287 */ /* 0x000fe2000c000000 */
[----:B------:R-:W-:Y:S01]  /*4280*/  MOV R22, UR7 ;  /* 0x0000000700167c02 */ /* 0x000fe20008000f00 */
[----:B------:R-:W-:Y:S01]  /*4290*/  UIMAD UR20, UR10, UR15, UR20 ;  /* 0x0000000f0a1472a4 */ /* 0x000fe2000f8e0214 */
[----:B------:R-:W-:Y:S01]  /*42a0*/  IMAD.U32 R21, RZ, RZ, UR6 ;  /* 0x00000006ff157e24 */ /* 0x000fe2000f8e00ff */
[----:B------:R-:W-:Y:S02]  /*42b0*/  UIMAD UR13, UR10, UR13, UR18 ;  /* 0x0000000d0a0d72a4 */ /* 0x000fe4000f8e0212 */
[----:B------:R-:W-:-:S02]  /*42c0*/  UIADD3 UR11, UPT, UPT, -UR62, URZ, URZ ;  /* 0x000000ff3e0b7290 */ /* 0x000fc4000fffe1ff */
[----:B------:R-:W-:Y:S02]  /*42d0*/  UIADD3 UR5, UPT, UPT, -UR46, URZ, URZ ;  /* 0x000000ff2e057290 */ /* 0x000fe4000fffe1ff */
[----:B------:R-:W-:Y:S02]  /*42e0*/  UIMAD UR16, UR20, UR9, UR45 ;  /* 0x00000009141072a4 */ /* 0x000fe4000f8e022d */
[----:B------:R-:W-:Y:S02]  /*42f0*/  UIMAD UR7, UR14, UR9, UR45 ;  /* 0x000000090e0772a4 */ /* 0x000fe4000f8e022d */
[----:B------:R-:W-:Y:S02]  /*4300*/  UIMAD UR6, UR13, UR9, UR45 ;  /* 0x000000090d0672a4 */ /* 0x000fe4000f8e022d */
[----:B------:R-:W-:Y:S01]  /*4310*/  UIADD3 UR61, UPT, UPT, UR57, UR61, URZ ;  /* 0x0000003d393d7290 */ /* 0x000fe2000fffe0ff */
[----:B------:R-:W-:Y:S01]  /*4320*/  MOV R20, UR16 ;  /* 0x0000001000147c02 */ /* 0x000fe20008000f00 */
[----:B------:R-:W-:Y:S01]  /*4330*/  UIMAD UR11, UR10, UR11, UR8 ;  /* 0x0000000b0a0b72a4 */ /* 0x000fe2000f8e0208 */
[----:B------:R-:W-:Y:S01]  /*4340*/  IMAD.U32 R19, RZ, RZ, UR7 ;  /* 0x00000007ff137e24 */ /* 0x000fe2000f8e00ff */
[----:B------:R-:W-:Y:S01]  /*4350*/  UIMAD UR8, UR10, UR5, UR4 ;  /* 0x000000050a0872a4 */ /* 0x000fe2000f8e0204 */
[----:B------:R-:W-:Y:S01]  /*4360*/  MOV R18, UR6 ;  /* 0x0000000600127c02 */ /* 0x000fe20008000f00 */
[----:B------:R-:W-:Y:S01]  /*4370*/  IMAD.U32 R33, RZ, RZ, UR61 ;  /* 0x0000003dff217e24 */ /* 0x000fe2000f8e00ff */
[----:B------:R-:W-:-:S02]  /*4380*/  UIMAD UR69, UR12, UR9, UR45 ;  /* 0x000000090c4572a4 */ /* 0x000fc4000f8e022d */
[----:B------:R-:W-:Y:S01]  /*4390*/  UIMAD UR61, UR11, UR9, UR45 ;  /* 0x000000090b3d72a4 */ /* 0x000fe2000f8e022d */
[----:B------:R-:W1:Y:S01]  /*43a0*/  LDCU UR15, c[0x0][0x4cc] ;  /* 0x00009980ff0f77ac */ /* 0x000e620008000800 */
[----:B------:R-:W3:Y:S01]  /*43b0*/  LDCU.64 UR74, c[0x0][0x390] ;  /* 0x00007200ff4a77ac */ /* 0x000ee20008000a00 */
[----:B------:R-:W4:Y:S01]  /*43c0*/  LDCU.64 UR4, c[0x0][0x4f8] ;  /* 0x00009f00ff0477ac */ /* 0x000f220008000a00 */
[----:B------:R-:W1:Y:S01]  /*43d0*/  LDCU.64 UR72, c[0x0][0x4d0] ;  /* 0x00009a00ff4877ac */ /* 0x000e620008000a00 */
[----:B------:R-:W-:Y:S02]  /*43e0*/  UIADD3 UR26, UPT, UPT, UR58, 0x20, URZ ;  /* 0x000000203a1a7890 */ /* 0x000fe4000fffe0ff */
[----:B------:R-:W-:Y:S02]  /*43f0*/  UIADD3 UR18, UPT, UPT, UR58, 0x40, URZ ;  /* 0x000000403a127890 */ /* 0x000fe4000fffe0ff */
[----:B------:R-:W-:Y:S02]  /*4400*/  UIADD3 UR10, UPT, UPT, UR58, 0x60, URZ ;  /* 0x000000603a0a7890 */ /* 0x000fe4000fffe0ff */
[----:B------:R-:W-:Y:S01]  /*4410*/  UIMAD UR45, UR8, UR9, UR45 ;  /* 0x00000009082d72a4 */ /* 0x000fe2000f8e022d */
[----:B------:R-:W-:Y:S01]  /*4420*/  UMOV UR11, UR55 ;  /* 0x00000037000b7c82 */ /* 0x000fe20008000000 */
[----:B------:R-:W-:-:S10]  /*4430*/  UMOV UR47, UR57 ;  /* 0x00000039002f7c82 */ /* 0x000fd40008000000 */
.L_x_35:
[----:B------:R-:W-:Y:S01]  /*4440*/  @!P3 MOV R37, 0xc000 ;  /* 0x0000c0000025b802 */ /* 0x000fe20000000f00 */
[----:B------:R-:W-:Y:S06]  /*4450*/  ULEA UR6, UR11, UR31, 0x3 ;  /* 0x0000001f0b067291 */ /* 0x000fec000f8e18ff */
[----:B------:R-:W-:Y:S01]  /*4460*/  MOV R23, UR6 ;  /* 0x0000000600177c02 */ /* 0x000fe20008000f00 */
[----:B--2---:R-:W-:Y:S06]  /*4470*/  @P0 BRA `(.L_x_30) ;  /* 0x0000000000100947 */ /* 0x004fec0003800000 */
[----:B------:R-:W-:Y:S02]  /*4480*/  R2UR UR6, R23 ;  /* 0x00000000170672ca */ /* 0x000fe400000e0000 */
[----:B------:R-:W-:Y:S11]  /*4490*/  SHF.L.U32 R38, R3, 0x1f, RZ ;  /* 0x0000001f03267819 */ /* 0x000ff600000006ff */
[----:B------:R-:W2:Y:S02]  /*44a0*/  SYNCS.PHASECHK.TRANS64.TRYWAIT P0, [UR6+0x20], R38 ;  /* 0x00002026ff0075a7 */ /* 0x000ea40008001106 */
[----:B--2---:R-:W-:Y:S05]  /*44b0*/  @!P0 BRA `(.L_x_31) ;  /* 0x0000007c00488947 */ /* 0x004fea0003800000 */
.L_x_30:
[----:B------:R-:W-:Y:S11]  /*44c0*/  R2UR UR6, R23 ;  /* 0x00000000170672ca */ /* 0x000ff600000e0000 */
[----:B------:R-:W-:Y:S02]  /*44d0*/  @!UPT UIADD3 URZ, UPT, UPT, URZ, URZ, URZ ;  /* 0x000000fffffff290 */ /* 0x000fe4000fffe0ff */
[----:B------:R1:W-:Y:S01]  /*44e0*/  @!P3 SYNCS.ARRIVE.TRANS64 RZ, [UR6], R37 ;  /* 0x00000025ffffb9a7 */ /* 0x0003e20008000006 */
[----:B------:R-:W-:Y:S04]  /*44f0*/  ULOP3.LUT UR6, UR71, 0x2, URZ, 0xfc, !UPT ;  /* 0x0000000247067892 */ /* 0x000fe8000f8efcff */
[----:B------:R-:W-:Y:S09]  /*4500*/  UISETP.NE.AND UP0, UPT, UR6, 0x2, UPT ;  /* 0x000000020600788c */ /* 0x000ff2000bf05270 */
[----:B------:R-:W-:Y:S05]  /*4510*/  BRA.U UP0, `(.L_x_32) ;  /* 0x0000000100047547 */ /* 0x000fea000b800000 */
[----:B-1-34-:R-:W-:Y:S05]  /*4520*/  BPT.TRAP 0x1 ;  /* 0x000000040000795c */ /* 0x01afea0000300000 */
.L_x_32:
[----:B------:R-:W-:Y:S04]  /*4530*/  BSSY.RECONVERGENT B0, `(.L_x_33) ;  /* 0x0000003000007945 */ /* 0x000fe80003800200 */
[----:B------:R-:W-:Y:S05]  /*4540*/  @P2 BRA `(.L_x_34) ;  /* 0x0000000000042947 */ /* 0x000fea0003800000 */
[----:B-1-34-:R-:W-:Y:S05]  /*4550*/  BPT.TRAP 0x1 ;  /* 0x000000040000795c */ /* 0x01afea0000300000 */
.L_x_34:
[----:B-1-34-:R-:W-:Y:S05]  /*4560*/  BSYNC.RECONVERGENT B0 ;  /* 0x0000000000007941 */ /* 0x01afea0003800200 */
.L_x_33:
[----:B------:R-:W1:Y:S01]  /*4570*/  LDCU UR6, c[0x0][0x500] ;  /* 0x0000a000ff0677ac */ /* 0x000e620008000800 */
[----:B------:R-:W-:Y:S02]  /*4580*/  R2UR UR20, R30 ;  /* 0x000000001e1472ca */ /* 0x000fe400000e0000 */
[----:B------:R-:W-:Y:S01]  /*4590*/  R2UR UR19, R31 ;  /* 0x000000001f1372ca */ /* 0x000fe200000e0000 */
[----:B------:R-:W3:Y:S01]  /*45a0*/  LDCU.64 UR16, c[0x0][0x348] ;  /* 0x00006900ff1077ac */ /* 0x000ee20008000a00 */
[----:B------:R-:W-:Y:S02]  /*45b0*/  R2UR UR63, R32 ;  /* 0x00000000203f72ca */ /* 0x000fe400000e0000 */
[----:B------:R-:W-:Y:S01]  /*45c0*/  R2UR UR65, R23 ;  /* 0x00000000174172ca */ /* 0x000fe200000e0000 */
[----:B------:R-:W-:Y:S01]  /*45d0*/  UIADD3 UR13, UPT, UPT, UR11, 0x1, URZ ;  /* 0x000000010b0d7890 */ /* 0x000fe2000fffe0ff */
[----:B------:R-:W-:Y:S01]  /*45e0*/  R2UR UR35, R13 ;  /* 0x000000000d2372ca */ /* 0x000fe200000e0000 */
[----:B------:R-:W-:Y:S01]  /*45f0*/  ULEA UR9, UR11, UR31, 0xe ;  /* 0x0000001f0b097291 */ /* 0x000fe2000f8e70ff */
[----:B------:R-:W-:Y:S01]  /*4600*/  R2UR UR36, R12 ;  /* 0x000000000c2472ca */ /* 0x000fe200000e0000 */
[----:B------:R-:W-:Y:S01]  /*4610*/  UISETP.NE.AND UP0, UPT, UR13, 0x4, UPT ;  /* 0x000000040d00788c */ /* 0x000fe2000bf05270 */
[----:B------:R-:W-:Y:S01]  /*4620*/  R2UR UR37, R21 ;  /* 0x00000000152572ca */ /* 0x000fe200000e0000 */
[----:B------:R-:W-:Y:S01]  /*4630*/  UIMAD UR8, UR20, UR15, UR4 ;  /* 0x0000000f140872a4 */ /* 0x000fe2000f8e0204 */
[----:B------:R-:W-:Y:S01]  /*4640*/  R2UR UR38, R14 ;  /* 0x000000000e2672ca */ /* 0x000fe200000e0000 */
[----:B------:R-:W-:Y:S01]  /*4650*/  UIMAD UR7, UR19, UR72, UR5 ;  /* 0x00000048130772a4 */ /* 0x000fe2000f8e0205 */
[----:B------:R-:W-:Y:S01]  /*4660*/  MOV.SPILL R43, UR70 ;  /* 0x00000046002b7c02 */ /* 0x000fe20009000f00 */
[----:B-1----:R-:W-:Y:S01]  /*4670*/  UIMAD UR6, UR63, UR73, UR6 ;  /* 0x000000493f0672a4 */ /* 0x002fe2000f8e0206 */
[----:B------:R-:W-:Y:S01]  /*4680*/  R2UR UR70, R17 ;  /* 0x00000000114672ca */ /* 0x000fe200000e0000 */
[----:B------:R-:W-:Y:S01]  /*4690*/  ULEA UR7, UR7, UR8, 0x5 ;  /* 0x0000000807077291 */ /* 0x000fe2000f8e28ff */
[----:B------:R-:W-:Y:S01]  /*46a0*/  MOV.SPILL R42, UR69 ;  /* 0x00000045002a7c02 */ /* 0x000fe20009000f00 */
[----:B------:R-:W-:Y:S01]  /*46b0*/  USEL UR14, URZ, 0x1, UP0 ;  /* 0x00000001ff0e7887 */ /* 0x000fe20008000000 */
[----:B------:R-:W-:Y:S01]  /*46c0*/  MOV.SPILL R41, UR68 ;  /* 0x0000004400297c02 */ /* 0x000fe20009000f00 */
[----:B---3--:R-:W-:Y:S01]  /*46d0*/  UIADD3 UR12, UP1, UPT, UR16, 0x80, URZ ;  /* 0x00000080100c7890 */ /* 0x008fe2000ff3e0ff */
[----:B------:R-:W-:Y:S01]  /*46e0*/  MOV.SPILL R40, UR67 ;  /* 0x0000004300287c02 */ /* 0x000fe20009000f00 */
[----:B------:R-:W-:Y:S01]  /*46f0*/  USEL UR55, UR13, URZ, UP0 ;  /* 0x000000ff0d377287 */ /* 0x000fe20008000000 */
[----:B------:R-:W-:Y:S01]  /*4700*/  R2UR UR67, R16 ;  /* 0x00000000104372ca */ /* 0x000fe200000e0000 */
[----:B------:R-:W-:Y:S01]  /*4710*/  ULEA UR6, UR6, UR7, 0xa ;  /* 0x0000000706067291 */ /* 0x000fe2000f8e50ff */
[----:B------:R-:W-:Y:S01]  /*4720*/  R2UR UR68, R15 ;  /* 0x000000000f4472ca */ /* 0x000fe200000e0000 */
[----:B------:R-:W-:Y:S01]  /*4730*/  UIADD3.X UR13, UPT, UPT, URZ, UR17, URZ, UP1, !UPT ;  /* 0x00000011ff0d7290 */ /* 0x000fe20008ffe4ff */
[----:B------:R-:W-:Y:S01]  /*4740*/  R2UR UR69, R22 ;  /* 0x00000000164572ca */ /* 0x000fe200000e0000 */
[----:B------:R-:W-:Y:S01]  /*4750*/  UIADD3 UR64, UPT, UPT, UR9, 0x8800, URZ ;  /* 0x0000880009407890 */ /* 0x000fe2000fffe0ff */
[----:B------:R-:W-:Y:S01]  /*4760*/  LOP3.LUT R3, R3, UR14, RZ, 0x3c, !PT ;  /* 0x0000000e03037c12 */ /* 0x000fe2000f8e3cff */
[----:B------:R-:W-:Y:S01]  /*4770*/  UIADD3 UR48, UPT, UPT, UR9, 0x8c00, URZ ;  /* 0x00008c0009307890 */ /* 0x000fe2000fffe0ff */
[----:B------:R-:W-:Y:S01]  /*4780*/  MOV.SPILL R47, UR62 ;  /* 0x0000003e002f7c02 */ /* 0x000fe20009000f00 */
[----:B------:R-:W-:Y:S01]  /*4790*/  UIADD3 UR32, UPT, UPT, UR9, 0x9000, URZ ;  /* 0x0000900009207890 */ /* 0x000fe2000fffe0ff */
[----:B------:R-:W-:Y:S01]  /*47a0*/  SHF.L.U32 R30, R3, 0x1f, RZ ;  /* 0x0000001f031e7819 */ /* 0x000fe200000006ff */
[----:B------:R-:W-:Y:S01]  /*47b0*/  UIADD3 UR56, UPT, UPT, UR9, 0x9800, URZ ;  /* 0x0000980009387890 */ /* 0x000fe2000fffe0ff */
[----:B------:R-:W-:Y:S01]  /*47c0*/  R2UR UR62, R11 ;  /* 0x000000000b3e72ca */ /* 0x000fe200000e0000 */
[----:B------:R-:W-:Y:S01]  /*47d0*/  UIADD3 UR40, UPT, UPT, UR9, 0xa800, URZ ;  /* 0x0000a80009287890 */ /* 0x000fe2000fffe0ff */
[----:B------:R-:W-:Y:S01]  /*47e0*/  MOV.SPILL R46, UR61 ;  /* 0x0000003d002e7c02 */ /* 0x000fe20009000f00 */
[----:B------:R-:W-:Y:S01]  /*47f0*/  USHF.L.U32 UR66, UR23, 0x6, URZ ;  /* 0x0000000617427899 */ /* 0x000fe200080006ff */
[----:B------:R-:W-:Y:S01]  /*4800*/  R2UR UR61, R20 ;  /* 0x00000000143d72ca */ /* 0x000fe200000e0000 */
[----:B------:R-:W-:Y:S01]  /*4810*/  ULEA UR8, UR55, UR31, 0x3 ;  /* 0x0000001f37087291 */ /* 0x000fe2000f8e18ff */
[----:B------:R-:W-:Y:S01]  /*4820*/  MOV.SPILL R32, UR60 ;  /* 0x0000003c00207c02 */ /* 0x000fe20009000f00 */
[----:B------:R-:W-:Y:S01]  /*4830*/  UPRMT UR6, UR6, 0x5410, URZ ;  /* 0x0000541006067896 */ /* 0x000fe200080000ff */
[----:B------:R-:W-:Y:S01]  /*4840*/  R2UR UR60, R9 ;  /* 0x00000000093c72ca */ /* 0x000fe200000e0000 */
[----:B------:R-:W-:Y:S01]  /*4850*/  UIADD3 UR50, UPT, UPT, UR66, 0x20, URZ ;  /* 0x0000002042327890 */ /* 0x000fe2000fffe0ff */
[----:B------:R-:W-:Y:S01]  /*4860*/  MOV.SPILL R31, UR59 ;  /* 0x0000003b001f7c02 */ /* 0x000fe20009000f00 */
[----:B------:R-:W-:Y:S01]  /*4870*/  UMOV UR7, UR65 ;  /* 0x0000004100077c82 */ /* 0x000fe20008000000 */
[----:B------:R-:W-:Y:S01]  /*4880*/  R2UR UR59, R10 ;  /* 0x000000000a3b72ca */ /* 0x000fe200000e0000 */
[----:B------:R-:W-:Y:S01]  /*4890*/  UMOV UR49, UR7 ;  /* 0x0000000700317c82 */ /* 0x000fe20008000000 */
[----:B------:R1:W3:Y:S01]  /*48a0*/  SYNCS.PHASECHK.TRANS64.TRYWAIT P0, [UR8+0x20], R30 ;  /* 0x0000201eff0075a7 */ /* 0x0002e20008001108 */
        /* <DEDUP_REMOVED lines=23> */
[----:B--2---:R-:W-:Y:S02]  /*4a20*/  MOV.SPILL R38, UR46 ;  /* 0x0000002e00267c02 */ /* 0x004fe40009000f00 */
[----:B------:R-:W-:Y:S02]  /*4a30*/  R2UR UR46, R5 ;  /* 0x00000000052e72ca */ /* 0x000fe400000e0000 */
[----:B------:R-:W-:Y:S02]  /*4a40*/  MOV.SPILL R37, UR45 ;  /* 0x0000002d00257c02 */ /* 0x000fe40009000f00 */
[----:B------:R-:W-:Y:S02]  /*4a50*/  R2UR UR45, R18 ;  /* 0x00000000122d72ca */ /* 0x000fe400000e0000 */
[----:B------:R-:W-:Y:S02]  /*4a60*/  MOV.SPILL R36, UR44 ;  /* 0x0000002c00247c02 */ /* 0x000fe40009000f00 */
[----:B------:R-:W-:Y:S02]  /*4a70*/  R2UR UR44, R0 ;  /* 0x00000000002c72ca */ /* 0x000fe400000e0000 */
[----:B------:R-:W-:Y:S02]  /*4a80*/  MOV.SPILL R23, UR43 ;  /* 0x0000002b00177c02 */ /* 0x000fe40009000f00 */
[----:B------:R-:W-:Y:S02]  /*4a90*/  R2UR UR43, R4 ;  /* 0x00000000042b72ca */ /* 0x000fe400000e0000 */
[----:B------:R-:W-:Y:S02]  /*4aa0*/  MOV.SPILL R48, UR63 ;  /* 0x0000003f00307c02 */ /* 0x000fe40009000f00 */
[----:B------:R-:W-:Y:S01]  /*4ab0*/  MOV.SPILL R39, UR47 ;  /* 0x0000002f00277c02 */ /* 0x000fe20009000f00 */
[----:B----4-:R-:W-:Y:S01]  /*4ac0*/  UIADD3 UR64, UPT, UPT, UR9, 0xa000, URZ ;  /* 0x0000a00009407890 */ /* 0x010fe2000fffe0ff */
[----:B------:R-:W-:Y:S01]  /*4ad0*/  R2UR UR67, R7 ;  /* 0x00000000074372ca */ /* 0x000fe200000e0000 */
[----:B------:R-:W-:Y:S01]  /*4ae0*/  UMOV UR65, UR7 ;  /* 0x0000000700417c82 */ /* 0x000fe20008000000 */
[----:B------:R-:W-:Y:S01]  /*4af0*/  R2UR UR68, R6 ;  /* 0x00000000064472ca */ /* 0x000fe200000e0000 */
[----:B------:R-:W-:Y:S01]  /*4b00*/  UMOV UR66, UR14 ;  /* 0x0000000e00427c82 */ /* 0x000fe20008000000 */
[----:B------:R-:W-:Y:S02]  /*4b10*/  R2UR UR69, R19 ;  /* 0x00000000134572ca */ /* 0x000fe400000e0000 */
[----:B------:R-:W-:Y:S02]  /*4b20*/  R2UR UR70, R8 ;  /* 0x00000000084672ca */ /* 0x000fe400000e0000 */
[----:B------:R-:W-:Y:S02]  /*4b30*/  R2UR.FILL UR63, R48 ;  /* 0x00000000303f72ca */ /* 0x000fe400004e0000 */
[----:B------:R-:W-:Y:S01]  /*4b40*/  R2UR.FILL UR47, R39 ;  /* 0x00000000272f72ca */ /* 0x000fe200004e0000 */
[----:B-----5:R-:W-:Y:S01]  /*4b50*/  UIADD3 UR48, UPT, UPT, UR9, 0x9c00, URZ ;  /* 0x00009c0009307890 */ /* 0x020fe2000fffe0ff */
[----:B------:R-:W-:Y:S02]  /*4b60*/  MOV.SPILL R45, UR39 ;  /* 0x00000027002d7c02 */ /* 0x000fe40009000f00 */
[----:B------:R-:W-:Y:S02]  /*4b70*/  MOV.SPILL R44, UR71 ;  /* 0x00000047002c7c02 */ /* 0x000fe40009000f00 */
[----:B------:R-:W-:Y:S02]  /*4b80*/  R2UR.FILL UR39, R45 ;  /* 0x000000002d2772ca */ /* 0x000fe400004e0000 */
[----:B------:R-:W-:Y:S01]  /*4b90*/  R2UR.FILL UR71, R44 ;  /* 0x000000002c4772ca */ /* 0x000fe200004e0000 */
[----:B-1----:R-:W-:Y:S01]  /*4ba0*/  UIADD3 UR32, UPT, UPT, UR9, 0x9400, URZ ;  /* 0x0000940009207890 */ /* 0x002fe2000fffe0ff */
[----:B------:R-:W-:Y:S01]  /*4bb0*/  UMOV UR35, UR24 ;  /* 0x0000001800237c82 */ /* 0x000fe20008000000 */
[----:B------:R-:W-:Y:S01]  /*4bc0*/  UMOV UR36, UR22 ;  /* 0x0000001600247c82 */ /* 0x000fe20008000000 */
[----:B------:R-:W-:Y:S01]  /*4bd0*/  UMOV UR37, UR21 ;  /* 0x0000001500257c82 */ /* 0x000fe20008000000 */
[----:B------:R-:W-:Y:S01]  /*4be0*/  UMOV UR38, UR8 ;  /* 0x0000000800267c82 */ /* 0x000fe20008000000 */
[----:B------:R-:W-:Y:S01]  /*4bf0*/  UMOV UR34, UR50 ;  /* 0x0000003200227c82 */ /* 0x000fe20008000000 */
[----:B------:R-:W-:Y:S01]  /*4c00*/  UMOV UR30, UR63 ;  /* 0x0000003f001e7c82 */ /* 0x000fe20008000000 */
[----:B------:R-:W-:Y:S02]  /*4c10*/  UMOV UR24, UR59 ;  /* 0x0000003b00187c82 */ /* 0x000fe40008000000 */
        /* <DEDUP_REMOVED lines=22> */
[----:B--2---:R-:W-:Y:S02]  /*4d80*/  UIADD3 UR56, UPT, UPT, UR9, 0xb800, URZ ;  /* 0x0000b80009387890 */ /* 0x004fe4000fffe0ff */
[----:B------:R1:W-:Y:S01]  /*4d90*/  UTMALDG.5D.IM2COL [UR32], [UR12], UR6 ;  /* 0x000000200c0073b4 */ /* 0x0003e20008060006 */
[----:B------:R-:W-:Y:S01]  /*4da0*/  R2UR.FILL UR62, R47 ;  /* 0x000000002f3e72ca */ /* 0x000fe200004e0000 */
[----:B------:R-:W-:Y:S01]  /*4db0*/  UMOV UR21, UR45 ;  /* 0x0000002d00157c82 */ /* 0x000fe20008000000 */
[----:B------:R-:W-:Y:S01]  /*4dc0*/  R2UR.FILL UR61, R46 ;  /* 0x000000002e3d72ca */ /* 0x000fe200004e0000 */
[----:B------:R-:W-:Y:S01]  /*4dd0*/  UMOV UR8, UR46 ;  /* 0x0000002e00087c82 */ /* 0x000fe20008000000 */
[----:B------:R-:W-:Y:S01]  /*4de0*/  R2UR.FILL UR60, R32 ;  /* 0x00000000203c72ca */ /* 0x000fe200004e0000 */
[----:B----4-:R-:W-:Y:S01]  /*4df0*/  UIADD3 UR48, UPT, UPT, UR9, 0xac00, URZ ;  /* 0x0000ac0009307890 */ /* 0x010fe2000fffe0ff */
[----:B------:R2:W-:Y:S01]  /*4e00*/  UTMALDG.5D.IM2COL [UR40], [UR12], UR6 ;  /* 0x000000280c0073b4 */ /* 0x0005e20008060006 */
[----:B------:R-:W-:Y:S01]  /*4e10*/  UMOV UR51, UR24 ;  /* 0x0000001800337c82 */ /* 0x000fe20008000000 */
[----:B------:R-:W-:Y:S01]  /*4e20*/  UMOV UR52, UR22 ;  /* 0x0000001600347c82 */ /* 0x000fe20008000000 */
[----:B------:R-:W-:Y:S01]  /*4e30*/  UMOV UR53, UR21 ;  /* 0x0000001500357c82 */ /* 0x000fe20008000000 */
[----:B------:R-:W-:Y:S01]  /*4e40*/  UMOV UR54, UR8 ;  /* 0x0000000800367c82 */ /* 0x000fe20008000000 */
[----:B------:R-:W-:Y:S01]  /*4e50*/  ULEA UR8, UR11, UR77, 0xd ;  /* 0x0000004d0b087291 */ /* 0x000fe2000f8e68ff */
[----:B------:R-:W-:Y:S01]  /*4e60*/  R2UR.FILL UR59, R31 ;  /* 0x000000001f3b72ca */ /* 0x000fe200004e0000 */
[----:B-----5:R-:W-:Y:S01]  /*4e70*/  UIADD3 UR64, UPT, UPT, UR9, 0xb000, URZ ;  /* 0x0000b00009407890 */ /* 0x020fe2000fffe0ff */
[----:B------:R-:W-:Y:S01]  /*4e80*/  R2UR.FILL UR70, R43 ;  /* 0x000000002b4672ca */ /* 0x000fe200004e0000 */
[----:B------:R-:W-:Y:S01]  /*4e90*/  ULEA UR8, UR8, UR31, 0x2 ;  /* 0x0000001f08087291 */ /* 0x000fe2000f8e10ff */
[----:B------:R-:W-:Y:S01]  /*4ea0*/  R2UR.FILL UR69, R42 ;  /* 0x000000002a4572ca */ /* 0x000fe200004e0000 */
[----:B------:R4:W-:Y:S01]  /*4eb0*/  UTMALDG.5D.IM2COL [UR48], [UR12], UR6 ;  /* 0x000000300c0073b4 */ /* 0x0009e20008060006 */
[----:B------:R-:W-:Y:S01]  /*4ec0*/  R2UR.FILL UR68, R41 ;  /* 0x00000000294472ca */ /* 0x000fe200004e0000 */
[----:B------:R-:W-:Y:S01]  /*4ed0*/  UIADD3 UR24, UPT, UPT, UR8, 0x1a800, URZ ;  /* 0x0001a80008187890 */ /* 0x000fe2000fffe0ff */
[----:B------:R-:W-:Y:S01]  /*4ee0*/  R2UR.FILL UR67, R40 ;  /* 0x00000000284372ca */ /* 0x000fe200004e0000 */
[----:B------:R-:W-:Y:S11]  /*4ef0*/  UMOV UR22, UR63 ;  /* 0x0000003f00167c82 */ /* 0x000ff60008000000 */
[----:B------:R-:W-:Y:S01]  /*4f00*/  @!UPT UIADD3 URZ, UPT, UPT, URZ, URZ, URZ ;  /* 0x000000fffffff290 */ /* 0x000fe2000fffe0ff */
[----:B------:R5:W-:Y:S01]  /*4f10*/  UTMALDG.5D.IM2COL [UR64], [UR12], UR6 ;  /* 0x000000400c0073b4 */ /* 0x000be20008060006 */
        /* <DEDUP_REMOVED lines=9> */
[----:B------:R-:W-:Y:S02]  /*4fb0*/  R2UR.FILL UR44, R36 ;  /* 0x00000000242c72ca */ /* 0x000fe400004e0000 */
[----:B------:R-:W-:Y:S01]  /*4fc0*/  R2UR.FILL UR43, R23 ;  /* 0x00000000172b72ca */ /* 0x000fe200004e0000 */
[----:B------:R-:W-:Y:S01]  /*4fd0*/  UTMALDG.5D.IM2COL [UR56], [UR12], UR6 ;  /* 0x000000380c0073b4 */ /* 0x000fe20008060006 */
[----:B----4-:R-:W-:Y:S01]  /*4fe0*/  UIADD3 UR48, UPT, UPT, UR9, 0xbc00, URZ ;  /* 0x0000bc0009307890 */ /* 0x010fe2000fffe0ff */
[----:B------:R-:W-:Y:S01]  /*4ff0*/  UMOV UR51, UR59 ;  /* 0x0000003b00337c82 */ /* 0x000fe20008000000 */
[----:B------:R-:W-:Y:S01]  /*5000*/  UMOV UR52, UR60 ;  /* 0x0000003c00347c82 */ /* 0x000fe20008000000 */
[----:B------:R-:W-:Y:S01]  /*5010*/  UMOV UR53, UR61 ;  /* 0x0000003d00357c82 */ /* 0x000fe20008000000 */
[----:B------:R-:W-:Y:S05]  /*5020*/  UMOV UR54, UR62 ;  /* 0x0000003e00367c82 */ /* 0x000fea0008000000 */
[----:B------:R2:W-:Y:S01]  /*5030*/  UTMALDG.5D.IM2COL [UR48], [UR12], UR6 ;  /* 0x000000300c0073b4 */ /* 0x0005e20008060006 */
[----:B-----5:R-:W-:Y:S01]  /*5040*/  UMOV UR65, UR20 ;  /* 0x0000001400417c82 */ /* 0x020fe20008000000 */
[----:B------:R4:W-:Y:S01]  /*5050*/  UTMALDG.5D.IM2COL [UR40], [UR12], UR6 ;  /* 0x000000280c0073b4 */ /* 0x0009e20008060006 */
[----:B------:R-:W-:Y:S01]  /*5060*/  UMOV UR28, UR65 ;  /* 0x00000041001c7c82 */ /* 0x000fe20008000000 */
[----:B------:R-:W-:Y:S01]  /*5070*/  UMOV UR20, UR65 ;  /* 0x0000004100147c82 */ /* 0x000fe20008000000 */
[----:B------:R-:W-:Y:S02]  /*5080*/  UMOV UR66, UR19 ;  /* 0x0000001300427c82 */ /* 0x000fe40008000000 */
[----:B------:R-:W-:Y:S01]  /*5090*/  UMOV UR29, UR66 ;  /* 0x00000042001d7c82 */ /* 0x000fe20008000000 */
[----:B------:R-:W-:Y:S01]  /*50a0*/  UMOV UR21, UR66 ;  /* 0x0000004200157c82 */ /* 0x000fe20008000000 */
[----:B-1----:R-:W-:Y:S01]  /*50b0*/  UIADD3 UR32, UPT, UPT, UR9, 0xc400, URZ ;  /* 0x0000c40009207890 */ /* 0x002fe2000fffe0ff */
[----:B------:R-:W-:Y:S02]  /*50c0*/  UMOV UR35, UR43 ;  /* 0x0000002b00237c82 */ /* 0x000fe40008000000 */
[----:B------:R-:W-:Y:S01]  /*50d0*/  UMOV UR9, UR7 ;  /* 0x0000000700097c82 */ /* 0x000fe20008000000 */
[----:B------:R-:W-:Y:S01]  /*50e0*/  UMOV UR36, UR44 ;  /* 0x0000002c00247c82 */ /* 0x000fe20008000000 */
[----:B------:R-:W-:Y:S01]  /*50f0*/  UMOV UR37, UR45 ;  /* 0x0000002d00257c82 */ /* 0x000fe20008000000 */
[----:B------:R-:W-:Y:S03]  /*5100*/  UMOV UR38, UR46 ;  /* 0x0000002e00267c82 */ /* 0x000fe60008000000 */
[----:B------:R1:W-:Y:S01]  /*5110*/  UTMALDG.5D.IM2COL [UR32], [UR12], UR6 ;  /* 0x000000200c0073b4 */ /* 0x0003e20008060006 */
[----:B--2---:R-:W-:Y:S02]  /*5120*/  UIADD3 UR48, UP0, UPT, UR16, 0x200, URZ ;  /* 0x0000020010307890 */ /* 0x004fe4000ff1e0ff */
[----:B------:R-:W-:Y:S02]  /*5130*/  UIADD3 UR16, UPT, UPT, UR8, 0x1c800, URZ ;  /* 0x0001c80008107890 */ /* 0x000fe4000fffe0ff */
[----:B------:R-:W-:Y:S03]  /*5140*/  UIADD3.X UR49, UPT, UPT, URZ, UR17, URZ, UP0, !UPT ;  /* 0x00000011ff317290 */ /* 0x000fe600087fe4ff */
[----:B------:R-:W-:Y:S01]  /*5150*/  UMOV UR17, UR7 ;  /* 0x0000000700117c82 */ /* 0x000fe20008000000 */
[----:B------:R-:W2:Y:S01]  /*5160*/  LDCU UR7, c[0x0][0x38c] ;  /* 0x00007180ff0777ac */ /* 0x000ea20008000800 */
[----:B----4-:R-:W-:Y:S01]  /*5170*/  UMOV UR40, 0x0 ;  /* 0x0000000000287882 */ /* 0x010fe20000000000 */
[----:B------:R-:W-:Y:S01]  /*5180*/  UMOV UR41, 0x10000000 ;  /* 0x1000000000297882 */ /* 0x000fe20000000000 */
[----:B-1----:R-:W-:Y:S01]  /*5190*/  ULOP3.LUT UR35, UR76, UR14, URZ, 0xfc, !UPT ;  /* 0x0000000e4c237292 */ /* 0x002fe2000f8efcff */
[----:B------:R-:W-:Y:S01]  /*51a0*/  R2UR UR34, R24 ;  /* 0x00000000182272ca */ /* 0x000fe200000e0000 */
[----:B------:R-:W-:Y:S02]  /*51b0*/  UIADD3 UR32, UPT, UPT, UR8, 0x18800, URZ ;  /* 0x0001880008207890 */ /* 0x000fe4000fffe0ff */
[----:B------:R-:W-:Y:S01]  /*51c0*/  UIADD3 UR8, UPT, UPT, UR8, 0x1e800, URZ ;  /* 0x0001e80008087890 */ /* 0x000fe2000fffe0ff */
[----:B------:R-:W-:Y:S01]  /*51d0*/  UMOV UR6, 0x30000 ;  /* 0x0003000000067882 */ /* 0x000fe20000000000 */
[----:B------:R-:W-:Y:S01]  /*51e0*/  UMOV UR36, UR65 ;  /* 0x0000004100247c82 */ /* 0x000fe20008000000 */
[----:B------:R-:W-:Y:S01]  /*51f0*/  UMOV UR37, UR66 ;  /* 0x0000004200257c82 */ /* 0x000fe20008000000 */
[----:B------:R-:W-:Y:S01]  /*5200*/  UMOV UR38, UR63 ;  /* 0x0000003f00267c82 */ /* 0x000fe20008000000 */
[----:B------:R-:W-:Y:S01]  /*5210*/  UMOV UR27, UR35 ;  /* 0x00000023001b7c82 */ /* 0x000fe20008000000 */
[----:B------:R-:W-:Y:S01]  /*5220*/  UMOV UR19, UR35 ;  /* 0x0000002300137c82 */ /* 0x000fe20008000000 */
[----:B------:R-:W-:Y:S01]  /*5230*/  UMOV UR12, UR65 ;  /* 0x00000041000c7c82 */ /* 0x000fe20008000000 */
[----:B------:R-:W-:Y:S02]  /*5240*/  UMOV UR11, UR35 ;  /* 0x00000023000b7c82 */ /* 0x000fe40008000000 */
[----:B------:R-:W-:Y:S01]  /*5250*/  UTMALDG.5D.MULTICAST [UR32], [UR48], UR6, desc[UR40] ;  /* 0x00002820300073b4 */ /* 0x000fe20008021806 */
[----:B------:R-:W-:Y:S01]  /*5260*/  UMOV UR13, UR66 ;  /* 0x00000042000d7c82 */ /* 0x000fe20008000000 */
[----:B------:R-:W-:Y:S01]  /*5270*/  UMOV UR14, UR63 ;  /* 0x0000003f000e7c82 */ /* 0x000fe20008000000 */
[----:B------:R-:W-:Y:S01]  /*5280*/  UTMALDG.5D.MULTICAST [UR24], [UR48], UR6, desc[UR40] ;  /* 0x00002818300073b4 */ /* 0x000fe20008021806 */
[----:B------:R-:W-:Y:S01]  /*5290*/  UTMALDG.5D.MULTICAST [UR16], [UR48], UR6, desc[UR40] ;  /* 0x00002810300073b4 */ /* 0x000fe20008021806 */
[----:B------:R1:W-:Y:S02]  /*52a0*/  UTMALDG.5D.MULTICAST [UR8], [UR48], UR6, desc[UR40] ;  /* 0x00002808300073b4 */ /* 0x0003e40008021806 */
[----:B-1----:R-:W-:Y:S02]  /*52b0*/  UIADD3 UR8, UPT, UPT, UR65, 0x1, URZ ;  /* 0x0000000141087890 */ /* 0x002fe4000fffe0ff */
[----:B------:R-:W-:Y:S02]  /*52c0*/  UIADD3 UR6, UPT, UPT, UR63, 0x1, URZ ;  /* 0x000000013f067890 */ /* 0x000fe4000fffe0ff */
[----:B--2---:R-:W-:Y:S02]  /*52d0*/  UISETP.NE.AND UP2, UPT, UR8, UR7, UPT ;  /* 0x000000070800728c */ /* 0x004fe4000bf45270 */
[----:B------:R-:W-:Y:S02]  /*52e0*/  UIADD3 UR7, UPT, UPT, UR66, 0x1, URZ ;  /* 0x0000000142077890 */ /* 0x000fe4000fffe0ff */
[----:B------:R-:W-:Y:S02]  /*52f0*/  UIADD3 UR9, UPT, UPT, UR23, 0x1, URZ ;  /* 0x0000000117097890 */ /* 0x000fe4000fffe0ff */
[----:B------:R-:W-:Y:S02]  /*5300*/  USEL UR8, UR8, URZ, UP2 ;  /* 0x000000ff08087287 */ /* 0x000fe40009000000 */
[----:B------:R-:W-:Y:S03]  /*5310*/  UIADD3 UR11, UPT, UPT, UR47, -0x1, URZ ;  /* 0xffffffff2f0b7890 */ /* 0x000fe6000fffe0ff */
        /* <DEDUP_REMOVED lines=10> */
[----:B------:R-:W-:Y:S03]  /*53c0*/  UISETP.GT.U32.AND UP0, UPT, UR47, 0x1, UPT ;  /* 0x000000012f00788c */ /* 0x000fe6000bf04070 */
[----:B------:R-:W-:Y:S01]  /*53d0*/  UMOV UR47, UR11 ;  /* 0x0000000b002f7c82 */ /* 0x000fe20008000000 */
[----:B------:R-:W-:Y:S01]  /*53e0*/  UMOV UR11, UR55 ;  /* 0x00000037000b7c82 */ /* 0x000fe20008000000 */
[----:B------:R-:W-:Y:S04]  /*53f0*/  UMOV UR23, UR9 ;  /* 0x0000000900177c82 */ /* 0x000fe80008000000 */
[----:B---3--:R-:W-:Y:S05]  /*5400*/  BRA.U UP0, `(.L_x_35) ;  /* 0xfffffff1000c7547 */ /* 0x008fea000b83ffff */
.L_x_29:
[----:B------:R-:W-:Y:S01]  /*5410*/  SHF.L.U32 R4, R2, 0x1f, RZ ;  /* 0x0000001f02047819 */ /* 0x000fe200000006ff */
[----:B------:R-:W-:-:S03]  /*5420*/  NOP ;  /* 0x0000000000007918 */ /* 0x000fc60000000000 */
[----:B--2---:R-:W2:Y:S02]  /*5430*/  SYNCS.PHASECHK.TRANS64.TRYWAIT P0, [UR31+0x90], R4 ;  /* 0x00009004ff0075a7 */ /* 0x004ea4000800111f */
[----:B--2---:R-:W-:Y:S05]  /*5440*/  @!P0 BRA `(.L_x_36) ;  /* 0x0000006c00848947 */ /* 0x004fea0003800000 */
.L_x_133:
[----:B-1----:R-:W1:Y:S01]  /*5450*/  LDS.128 R4, [UR31+0xd0] ;  /* 0x0000d01fff047984 */ /* 0x002e620008000c00 */
[----:B------:R-:W-:Y:S01]  /*5460*/  UIADD3 UR4, UPT, UPT, UR31, 0x98, URZ ;  /* 0x000000981f047890 */ /* 0x000fe2000fffe0ff */
[----:B------:R-:W-:Y:S01]  /*5470*/  R2UR UR8, R29 ;  /* 0x000000001d0872ca */ /* 0x000fe200000e0000 */
[----:B------:R-:W-:Y:S01]  /*5480*/  UISETP.GE.AND UP0, UPT, UR39, 0x1, UPT ;  /* 0x000000012700788c */ /* 0x000fe2000bf06270 */
[----:B------:R-:W-:Y:S01]  /*5490*/  @!PT LDS RZ, [RZ] ;  /* 0x00000000fffff984 */ /* 0x000fe20000000800 */
[----:B------:R-:W-:Y:S01]  /*54a0*/  @!PT LDS RZ, [RZ] ;  /* 0x00000000fffff984 */ /* 0x000fe20000000800 */
[----:B------:R-:W-:Y:S01]  /*54b0*/  @!PT LDS RZ, [RZ] ;  /* 0x00000000fffff984 */ /* 0x000fe20000000800 */
[----:B------:R-:W-:Y:S01]  /*54c0*/  @!PT LDS RZ, [RZ] ;  /* 0x00000000fffff984 */ /* 0x000fe20000000800 */
[----:B------:R2:W-:Y:S06]  /*54d0*/  MEMBAR.ALL.CTA ;  /* 0x0000000000007992 */ /* 0x0005ec0000008000 */
[----:B--2---:R-:W2:Y:S01]  /*54e0*/  FENCE.VIEW.ASYNC.S ;  /* 0x00000000000073c6 */ /* 0x004ea20000000000 */
[----:B------:R-:W-:Y:S01]  /*54f0*/  UPRMT UR4, URZ, 0x654, UR4 ;  /* 0x00000654ff047896 */ /* 0x000fe20008000004 */
[----:B------:R-:W-:-:S08]  /*5500*/  R2UR UR7, R28 ;  /* 0x000000001c0772ca */ /* 0x000fd000000e0000 */
[----:B--2---:R-:W-:Y:S01]  /*5510*/  SYNCS.ARRIVE.TRANS64.RED.A1T0 RZ, [UR4], RZ ;  /* 0x000000ffffff79a7 */ /* 0x004fe20008100404 */
[----:B-1----:R-:W-:-:S13]  /*5520*/  LOP3.LUT P0, RZ, R6, 0x1, RZ, 0xc0, !PT ;  /* 0x0000000106ff7812 */ /* 0x002fda000780c0ff */
[----:B------:R-:W-:Y:S01]  /*5530*/  VOTEU.ANY UP1, P0 ;  /* 0x0000000000ff7886 */ /* 0x000fe20000020100 */
[----:B------:R-:W-:-:S13]  /*5540*/  PLOP3.LUT P0, PT, PT, PT, UP1, 0x80, 0x8 ;  /* 0x000000000008781c */ /* 0x000fda0003f0f018 */
[----:B------:R-:W-:Y:S02]  /*5550*/  @P0 MOV R0, R4 ;  /* 0x0000000400000202 */ /* 0x000fe40000000f00 */
[----:B------:R-:W-:Y:S02]  /*5560*/  @P0 LOP3.LUT R4, R5, 0xffff, RZ, 0xc0, !PT ;  /* 0x0000ffff05040812 */ /* 0x000fe400078ec0ff */
[----:B------:R-:W-:Y:S02]  /*5570*/  @P0 R2UR UR6, R0 ;  /* 0x00000000000602ca */ /* 0x000fe400000e0000 */
[----:B------:R-:W-:-:S11]  /*5580*/  @P0 R2UR UR5, R4 ;  /* 0x00000000040502ca */ /* 0x000fd600000e0000 */
[----:B------:R-:W-:Y:S02]  /*5590*/  @UP1 UMOV UR8, UR6 ;  /* 0x0000000600081c82 */ /* 0x000fe40008000000 */
[----:B------:R-:W-:Y:S01]  /*55a0*/  @UP1 UMOV UR7, UR5 ;  /* 0x0000000500071c82 */ /* 0x000fe20008000000 */
[----:B------:R-:W-:Y:S02]  /*55b0*/  IMAD.U32 R29, RZ, RZ, UR8 ;  /* 0x00000008ff1d7e24 */ /* 0x000fe4000f8e00ff */
[----:B------:R-:W-:Y:S01]  /*55c0*/  IMAD.U32 R28, RZ, RZ, UR7 ;  /* 0x00000007ff1c7e24 */ /* 0x000fe2000f8e00ff */
[----:B------:R-:W-:Y:S06]  /*55d0*/  BRA.U !UP0, `(.L_x_37) ;  /* 0x0000000108ec7547 */ /* 0x000fec000b800000 */
[----:B------:R-:W1:Y:S01]  /*55e0*/  LDCU.128 UR12, c[0x0][0xc10] ;  /* 0x00018200ff0c77ac */ /* 0x000e620008000c00 */
[----:B------:R-:W-:Y:S02]  /*55f0*/  R2UR UR8, R26 ;  /* 0x000000001a0872ca */ /* 0x000fe400000e0000 */
[----:B------:R-:W-:Y:S01]  /*5600*/  R2UR UR9, R27 ;  /* 0x000000001b0972ca */ /* 0x000fe200000e0000 */
[----:B------:R-:W2:Y:S01]  /*5610*/  LDCU UR19, c[0x0][0xc20] ;  /* 0x00018400ff1377ac */ /* 0x000ea20008000800 */
[----:B------:R-:W-:Y:S02]  /*5620*/  R2UR UR21, R28 ;  /* 0x000000001c1572ca */ /* 0x000fe400000e0000 */
[----:B------:R-:W-:Y:S01]  /*5630*/  R2UR UR20, R29 ;  /* 0x000000001d1472ca */ /* 0x000fe200000e0000 */
[----:B------:R-:W3:Y:S01]  /*5640*/  LDCU UR18, c[0x0][0xc0c] ;  /* 0x00018180ff1277ac */ /* 0x000ee20008000800 */
[----:B------:R-:W4:Y:S01]  /*5650*/  LDCU.64 UR16, c[0x0][0xc28] ;  /* 0x00018500ff1077ac */ /* 0x000f220008000a00 */
[----:B------:R-:W-:-:S04]  /*5660*/  UISETP.NE.AND UP3, UPT, UR39, 0x1, UPT ;  /* 0x000000012700788c */ /* 0x000fc8000bf65270 */
[----:B-1----:R-:W-:Y:S02]  /*5670*/  UIMAD.WIDE.U32 UR4, UR8, UR15, URZ ;  /* 0x0000000f080472a5 */ /* 0x002fe4000f8e00ff */
[----:B------:R-:W-:Y:S02]  /*5680*/  UIMAD.WIDE.U32 UR6, UR9, UR12, URZ ;  /* 0x0000000c090672a5 */ /* 0x000fe4000f8e00ff */
[----:B------:R-:W-:Y:S02]  /*5690*/  UISETP.NE.AND UP0, UPT, UR14, 0x1, UPT ;  /* 0x000000010e00788c */ /* 0x000fe4000bf05270 */
[----:B------:R-:W-:Y:S01]  /*56a0*/  UIMAD.WIDE.U32 UR10, UR21, UR15, URZ ;  /* 0x0000000f150a72a5 */ /* 0x000fe2000f8e00ff */
[----:B------:R-:W-:Y:S01]  /*56b0*/  UMOV UR4, UR5 ;  /* 0x0000000500047c82 */ /* 0x000fe20008000000 */
[----:B---3--:R-:W-:Y:S02]  /*56c0*/  UISETP.NE.AND UP2, UPT, UR18, 0x1, UPT ;  /* 0x000000011200788c */ /* 0x008fe4000bf45270 */
[----:B--2---:R-:W-:-:S03]  /*56d0*/  USHF.R.U32.HI UR5, URZ, UR19, UR4 ;  /* 0x00000013ff057299 */ /* 0x004fc60008011604 */
[----:B------:R-:W-:Y:S01]  /*56e0*/  UMOV UR4, UR7 ;  /* 0x0000000700047c82 */ /* 0x000fe20008000000 */
[----:B------:R-:W-:Y:S02]  /*56f0*/  USEL UR8, UR8, UR5, !UP0 ;  /* 0x0000000508087287 */ /* 0x000fe4000c000000 */
[----:B------:R-:W-:Y:S02]  /*5700*/  USHF.R.U32.HI UR4, URZ, UR13, UR4 ;  /* 0x0000000dff047299 */ /* 0x000fe40008011604 */
[----:B------:R-:W-:Y:S02]  /*5710*/  UIMAD.WIDE.U32 UR6, UR20, UR12, URZ ;  /* 0x0000000c140672a5 */ /* 0x000fe4000f8e00ff */
[----:B------:R-:W-:Y:S02]  /*5720*/  USEL UR12, UR9, UR4, !UP2 ;  /* 0x00000004090c7287 */ /* 0x000fe4000d000000 */
[----:B----4-:R-:W-:Y:S01]  /*5730*/  UIMAD.WIDE.U32 UR4, UR8, UR16, URZ ;  /* 0x00000010080472a5 */ /* 0x010fe2000f8e00ff */
[----:B------:R-:W-:Y:S01]  /*5740*/  UMOV UR9, UR11 ;  /* 0x0000000b00097c82 */ /* 0x000fe20008000000 */
[----:B------:R-:W-:-:S02]  /*5750*/  UIMAD.WIDE.U32 UR10, UR12, UR16, URZ ;  /* 0x000000100c0a72a5 */ /* 0x000fc4000f8e00ff */
[----:B------:R-:W-:-:S03]  /*5760*/  USHF.R.U32.HI UR9, URZ, UR19, UR9 ;  /* 0x00000013ff097299 */ /* 0x000fc60008011609 */
[----:B------:R-:W-:Y:S01]  /*5770*/  UMOV UR4, UR5 ;  /* 0x0000000500047c82 */ /* 0x000fe20008000000 */
[----:B------:R-:W-:Y:S01]  /*5780*/  UMOV UR6, UR7 ;  /* 0x0000000700067c82 */ /* 0x000fe20008000000 */
[----:B------:R-:W-:Y:S01]  /*5790*/  @UP3 USHF.R.U32.HI UR8, URZ, UR17, UR4 ;  /* 0x00000011ff083299 */ /* 0x000fe20008011604 */
[----:B------:R-:W-:Y:S01]  /*57a0*/  UMOV UR5, UR11 ;  /* 0x0000000b00057c82 */ /* 0x000fe20008000000 */
[----:B------:R-:W-:Y:S02]  /*57b0*/  USHF.R.U32.HI UR13, URZ, UR13, UR6 ;  /* 0x0000000dff0d7299 */ /* 0x000fe40008011606 */
[----:B------:R-:W-:Y:S02]  /*57c0*/  USEL UR4, UR21, UR9, !UP0 ;  /* 0x0000000915047287 */ /* 0x000fe4000c000000 */
[----:B------:R-:W-:Y:S02]  /*57d0*/  @UP3 USHF.R.U32.HI UR12, URZ, UR17, UR5 ;  /* 0x00000011ff0c3299 */ /* 0x000fe40008011605 */
[----:B------:R-:W-:-:S02]  /*57e0*/  UIMAD UR6, UR39, UR8, URZ ;  /* 0x00000008270672a4 */ /* 0x000fc4000f8e02ff */
[----:B------:R-:W-:Y:S02]  /*57f0*/  USEL UR5, UR20, UR13, !UP2 ;  /* 0x0000000d14057287 */ /* 0x000fe4000d000000 */
[----:B------:R-:W-:Y:S02]  /*5800*/  UIMAD UR8, UR39, UR12, URZ ;  /* 0x0000000c270872a4 */ /* 0x000fe4000f8e02ff */
[----:B------:R-:W-:Y:S02]  /*5810*/  UISETP.GE.AND UP0, UPT, UR4, UR6, UPT ;  /* 0x000000060400728c */ /* 0x000fe4000bf06270 */
[----:B------:R-:W-:Y:S02]  /*5820*/  UIMAD.WIDE.U32 UR6, UR4, UR16, URZ ;  /* 0x00000010040672a5 */ /* 0x000fe4000f8e00ff */
[----:B------:R-:W-:Y:S02]  /*5830*/  UISETP.GE.OR UP0, UPT, UR5, UR8, UP0 ;  /* 0x000000080500728c */ /* 0x000fe40008706670 */
[----:B------:R-:W-:-:S02]  /*5840*/  UIMAD.WIDE.U32 UR8, UR5, UR16, URZ ;  /* 0x00000010050872a5 */ /* 0x000fc4000f8e00ff */
[----:B------:R-:W-:Y:S01]  /*5850*/  UIADD3 UR10, UPT, UPT, -UR4, URZ, URZ ;  /* 0x000000ff040a7290 */ /* 0x000fe2000fffe1ff */
[----:B------:R-:W-:Y:S02]  /*5860*/  UMOV UR6, UR7 ;  /* 0x0000000700067c82 */ /* 0x000fe40008000000 */
[----:B------:R-:W-:Y:S02]  /*5870*/  USHF.R.U32.HI UR6, URZ, UR17, UR6 ;  /* 0x00000011ff067299 */ /* 0x000fe40008011606 */
[----:B------:R-:W-:Y:S02]  /*5880*/  UIMAD UR10, UR14, UR10, UR21 ;  /* 0x0000000a0e0a72a4 */ /* 0x000fe4000f8e0215 */
[----:B------:R-:W-:Y:S01]  /*5890*/  USEL UR6, UR4, UR6, !UP3 ;  /* 0x0000000604067287 */ /* 0x000fe2000d800000 */
[----:B------:R-:W-:Y:S01]  /*58a0*/  @!UP0 UMOV UR7, UR9 ;  /* 0x0000000900078c82 */ /* 0x000fe20008000000 */
[----:B------:R-:W-:Y:S02]  /*58b0*/  UIADD3 UR9, UPT, UPT, -UR5, URZ, URZ ;  /* 0x000000ff05097290 */ /* 0x000fe4000fffe1ff */
[----:B------:R-:W-:-:S02]  /*58c0*/  @!UP0 USHF.R.U32.HI UR7, URZ, UR17, UR7 ;  /* 0x00000011ff078299 */ /* 0x000fc40008011607 */
[----:B------:R-:W-:Y:S02]  /*58d0*/  UIADD3 UR8, UPT, UPT, -UR6, URZ, URZ ;  /* 0x000000ff06087290 */ /* 0x000fe4000fffe1ff */
[----:B------:R-:W-:Y:S02]  /*58e0*/  @!UP0 USEL UR7, UR5, UR7, !UP3 ;  /* 0x0000000705078287 */ /* 0x000fe4000d800000 */
[----:B------:R-:W-:Y:S02]  /*58f0*/  UIMAD UR8, UR39, UR8, UR4 ;  /* 0x00000008270872a4 */ /* 0x000fe4000f8e0204 */
[----:B------:R-:W-:Y:S02]  /*5900*/  @!UP0 UIADD3 UR6, UPT, UPT, UR6, -UR7, URZ ;  /* 0x8000000706068290 */ /* 0x000fe4000fffe0ff */
[----:B------:R-:W-:Y:S02]  /*5910*/  @!UP0 UIMAD UR7, UR8, UR12, UR7 ;  /* 0x0000000c080782a4 */ /* 0x000fe4000f8e0207 */
[----:B------:R-:W-:-:S02]  /*5920*/  @!UP0 UIMAD UR4, UR39, UR6, UR5 ;  /* 0x00000006270482a4 */ /* 0x000fc4000f8e0205 */
[----:B------:R-:W-:Y:S02]  /*5930*/  UIMAD UR6, UR18, UR9, UR20 ;  /* 0x00000009120672a4 */ /* 0x000fe4000f8e0214 */
[----:B------:R-:W-:Y:S01]  /*5940*/  UIMAD UR8, UR4, UR14, UR10 ;  /* 0x0000000e040872a4 */ /* 0x000fe2000f8e020a */
[----:B------:R-:W-:Y:S02]  /*5950*/  @!UP0 UMOV UR5, UR7 ;  /* 0x0000000700058c82 */ /* 0x000fe40008000000 */
[----:B------:R-:W-:-:S03]  /*5960*/  UIMAD UR4, UR5, UR18, UR6 ;  /* 0x00000012050472a4 */ /* 0x000fc6000f8e0206 */
[----:B------:R-:W-:-:S03]  /*5970*/  IMAD.U32 R28, RZ, RZ, UR8 ;  /* 0x00000008ff1c7e24 */ /* 0x000fc6000f8e00ff */
[----:B------:R-:W-:-:S07]  /*5980*/  IMAD.U32 R29, RZ, RZ, UR4 ;  /* 0x00000004ff1d7e24 */ /* 0x000fce000f8e00ff */
.L_x_37:
[----:B------:R-:W1:Y:S02]  /*5990*/  LDCU UR4, c[0x0][0xc30] ;  /* 0x00018600ff0477ac */ /* 0x000e640008000800 */
[----:B-1----:R-:W-:-:S09]  /*59a0*/  UISETP.NE.AND UP0, UPT, UR4, 0x1, UPT ;  /* 0x000000010400788c */ /* 0x002fd2000bf05270 */
[----:B------:R-:W-:Y:S05]  /*59b0*/  BRA.U UP0, `(.L_x_38) ;  /* 0x0000000100547547 */ /* 0x000fea000b800000 */
[----:B------:R-:W1:Y:S01]  /*59c0*/  LDCU.128 UR8, c[0x0][0xc10] ;  /* 0x00018200ff0877ac */ /* 0x000e620008000c00 */
[----:B------:R-:W-:Y:S02]  /*59d0*/  R2UR UR15, R28 ;  /* 0x000000001c0f72ca */ /* 0x000fe400000e0000 */
[----:B------:R-:W-:Y:S01]  /*59e0*/  R2UR UR14, R29 ;  /* 0x000000001d0e72ca */ /* 0x000fe200000e0000 */
[----:B------:R-:W2:Y:S01]  /*59f0*/  LDCU UR12, c[0x0][0xc0c] ;  /* 0x00018180ff0c77ac */ /* 0x000ea20008000800 */
[----:B------:R-:W3:Y:S11]  /*5a00*/  LDCU UR13, c[0x0][0xc20] ;  /* 0x00018400ff0d77ac */ /* 0x000ef60008000800 */
[----:B-1----:R-:W-:-:S02]  /*5a10*/  UIMAD.WIDE.U32 UR6, UR14, UR8, URZ ;  /* 0x000000080e0672a5 */ /* 0x002fc4000f8e00ff */
[----:B------:R-:W-:Y:S02]  /*5a20*/  UIMAD.WIDE.U32 UR4, UR15, UR11, URZ ;  /* 0x0000000b0f0472a5 */ /* 0x000fe4000f8e00ff */
[----:B--2---:R-:W-:Y:S02]  /*5a30*/  UISETP.NE.AND UP2, UPT, UR12, 0x1, UPT ;  /* 0x000000010c00788c */ /* 0x004fe4000bf45270 */
[----:B------:R-:W-:Y:S01]  /*5a40*/  UISETP.NE.AND UP0, UPT, UR10, 0x1, UPT ;  /* 0x000000010a00788c */ /* 0x000fe2000bf05270 */
[----:B------:R-:W-:Y:S02]  /*5a50*/  UMOV UR6, UR7 ;  /* 0x0000000700067c82 */ /* 0x000fe40008000000 */
[----:B------:R-:W-:Y:S01]  /*5a60*/  UMOV UR4, UR5 ;  /* 0x0000000500047c82 */ /* 0x000fe20008000000 */
[----:B------:R-:W-:Y:S02]  /*5a70*/  USHF.R.U32.HI UR6, URZ, UR9, UR6 ;  /* 0x00000009ff067299 */ /* 0x000fe40008011606 */
[----:B---3--:R-:W-:-:S02]  /*5a80*/  USHF.R.U32.HI UR4, URZ, UR13, UR4 ;  /* 0x0000000dff047299 */ /* 0x008fc40008011604 */
[----:B------:R-:W-:Y:S02]  /*5a90*/  USEL UR5, UR14, UR6, !UP2 ;  /* 0x000000060e057287 */ /* 0x000fe4000d000000 */
[----:B------:R-:W-:-:S04]  /*5aa0*/  USEL UR4, UR15, UR4, !UP0 ;  /* 0x000000040f047287 */ /* 0x000fc8000c000000 */
[----:B------:R-:W-:Y:S02]  /*5ab0*/  UIADD3 UR6, UPT, UPT, UR5, -UR4, URZ ;  /* 0x8000000405067290 */ /* 0x000fe4000fffe0ff */
[----:B------:R-:W-:Y:S02]  /*5ac0*/  UIADD3 UR4, UPT, UPT, -UR5, UR4, URZ ;  /* 0x0000000405047290 */ /* 0x000fe4000fffe1ff */
[----:B------:R-:W-:Y:S02]  /*5ad0*/  UIMAD UR15, UR6, UR10, UR15 ;  /* 0x0000000a060f72a4 */ /* 0x000fe4000f8e020f */
[----:B------:R-:W-:-:S04]  /*5ae0*/  UIMAD UR14, UR4, UR12, UR14 ;  /* 0x0000000c040e72a4 */ /* 0x000fc8000f8e020e */
[----:B------:R-:W-:Y:S02]  /*5af0*/  IMAD.U32 R28, RZ, RZ, UR15 ;  /* 0x0000000fff1c7e24 */ /* 0x000fe4000f8e00ff */
[----:B------:R-:W-:-:S07]  /*5b00*/  IMAD.U32 R29, RZ, RZ, UR14 ;  /* 0x0000000eff1d7e24 */ /* 0x000fce000f8e00ff */
.L_x_38:
[----:B------:R-:W-:Y:S02]  /*5b10*/  R2UR UR7, R29 ;  /* 0x000000001d0772ca */ /* 0x000fe400000e0000 */
[----:B------:R-:W-:Y:S02]  /*5b20*/  R2UR UR6, R28 ;  /* 0x000000001c0672ca */ /* 0x000fe400000e0000 */
[----:B------:R-:W-:Y:S02]  /*5b30*/  R2UR UR5, R57 ;  /* 0x00000000390572ca */ /* 0x000fe400000e0000 */
[----:B------:R-:W-:Y:S02]  /*5b40*/  R2UR UR4, R56 ;  /* 0x00000000380472ca */ /* 0x000fe400000e0000 */
[----:B------:R-:W-:Y:S02]  /*5b50*/  R2UR UR47, R33 ;  /* 0x00000000212f72ca */ /* 0x000fe400000e0000 */
[----:B------:R-:W-:-:S02]  /*5b60*/  PLOP3.LUT P1, PT, PT, PT, PT, 0x80, 0x8 ;  /* 0x000000000008781c */ /* 0x000fc40003f2f070 */
[----:B------:R-:W-:-:S05]  /*5b70*/  LOP3.LUT R2, R2, 0x1, RZ, 0x3c, !PT ;  /* 0x0000000102027812 */ /* 0x000fca00078e3cff */
[----:B------:R-:W-:Y:S02]  /*5b80*/  UIADD3 UR51, UPT, UPT, UR7, UR5, URZ ;  /* 0x0000000507337290 */ /* 0x000fe4000fffe0ff */
[----:B------:R-:W-:Y:S01]  /*5b90*/  UIADD3 UR21, UPT, UPT, UR6, UR4, URZ ;  /* 0x0000000406157290 */ /* 0x000fe2000fffe0ff */
[----:B------:R-:W-:Y:S11]  /*5ba0*/  BRA.U UP1, `(.L_x_39) ;  /* 0xffffffb901b87547 */ /* 0x000ff6000b83ffff */
[----:B------:R-:W-:Y:S01]  /*5bb0*/  UIADD3 UR31, UPT, UPT, UR31, 0x20, URZ ;  /* 0x000000201f1f7890 */ /* 0x000fe2000fffe0ff */
[----:B------:R-:W-:-:S03]  /*5bc0*/  SHF.L.U32 R2, R3, 0x1f, RZ ;  /* 0x0000001f03027819 */ /* 0x000fc600000006ff */
[----:B------:R-:W-:-:S09]  /*5bd0*/  ULEA UR4, UR55, UR31, 0x3 ;  /* 0x0000001f37047291 */ /* 0x000fd2000f8e18ff */
[----:B------:R-:W1:Y:S02]  /*5be0*/  SYNCS.PHASECHK.TRANS64.TRYWAIT P0, [UR4], R2 ;  /* 0x00000002ff0075a7 */ /* 0x000e640008001104 */
[----:B-1----:R-:W-:Y:S05]  /*5bf0*/  @!P0 BRA `(.L_x_40) ;  /* 0x0000006400b08947 */ /* 0x002fea0003800000 */
.L_x_135:
[----:B------:R-:W-:-:S04]  /*5c00*/  UIADD3 UR4, UPT, UPT, UR55, 0x1, URZ ;  /* 0x0000000137047890 */ /* 0x000fc8000fffe0ff */
[----:B------:R-:W-:-:S04]  /*5c10*/  UISETP.NE.AND UP0, UPT, UR4, 0x4, UPT ;  /* 0x000000040400788c */ /* 0x000fc8000bf05270 */
[----:B------:R-:W-:Y:S02]  /*5c20*/  USEL UR6, URZ, 0x1, UP0 ;  /* 0x00000001ff067887 */ /* 0x000fe40008000000 */
[----:B------:R-:W-:-:S04]  /*5c30*/  USEL UR4, UR4, URZ, UP0 ;  /* 0x000000ff04047287 */ /* 0x000fc80008000000 */
[----:B------:R-:W-:Y:S01]  /*5c40*/  ULEA UR5, UR4, UR31, 0x3 ;  /* 0x0000001f04057291 */ /* 0x000fe2000f8e18ff */
[----:B-1----:R-:W-:-:S04]  /*5c50*/  LOP3.LUT R2, R3, UR6, RZ, 0x3c, !PT ;  /* 0x0000000603027c12 */ /* 0x002fc8000f8e3cff */
[----:B------:R-:W-:-:S04]  /*5c60*/  SHF.L.U32 R3, R2, 0x1f, RZ ;  /* 0x0000001f02037819 */ /* 0x000fc800000006ff */
[----:B------:R-:W1:Y:S02]  /*5c70*/  SYNCS.PHASECHK.TRANS64.TRYWAIT P0, [UR5], R3 ;  /* 0x00000003ff0075a7 */ /* 0x000e640008001105 */
[----:B-1----:R-:W-:Y:S05]  /*5c80*/  @!P0 BRA `(.L_x_41) ;  /* 0x0000006400a48947 */ /* 0x002fea0003800000 */
.L_x_137:
[----:B------:R-:W-:-:S04]  /*5c90*/  UIADD3 UR4, UPT, UPT, UR4, 0x1, URZ ;  /* 0x0000000104047890 */ /* 0x000fc8000fffe0ff */
[----:B------:R-:W-:-:S04]  /*5ca0*/  UISETP.NE.AND UP0, UPT, UR4, 0x4, UPT ;  /* 0x000000040400788c */ /* 0x000fc8000bf05270 */
[----:B------:R-:W-:Y:S02]  /*5cb0*/  USEL UR6, URZ, 0x1, UP0 ;  /* 0x00000001ff067887 */ /* 0x000fe40008000000 */
[----:B------:R-:W-:-:S04]  /*5cc0*/  USEL UR4, UR4, URZ, UP0 ;  /* 0x000000ff04047287 */ /* 0x000fc80008000000 */
[----:B------:R-:W-:Y:S01]  /*5cd0*/  ULEA UR5, UR4, UR31, 0x3 ;  /* 0x0000001f04057291 */ /* 0x000fe2000f8e18ff */
[----:B------:R-:W-:-:S04]  /*5ce0*/  LOP3.LUT R2, R2, UR6, RZ, 0x3c, !PT ;  /* 0x0000000602027c12 */ /* 0x000fc8000f8e3cff */
[----:B-1----:R-:W-:-:S04]  /*5cf0*/  SHF.L.U32 R3, R2, 0x1f, RZ ;  /* 0x0000001f02037819 */ /* 0x002fc800000006ff */
[----:B------:R-:W1:Y:S02]  /*5d00*/  SYNCS.PHASECHK.TRANS64.TRYWAIT P0, [UR5], R3 ;  /* 0x00000003ff0075a7 */ /* 0x000e640008001105 */
[----:B-1----:R-:W-:Y:S05]  /*5d10*/  @!P0 BRA `(.L_x_42) ;  /* 0x0000006400988947 */ /* 0x002fea0003800000 */
.L_x_139:
[----:B------:R-:W-:-:S04]  /*5d20*/  UIADD3 UR4, UPT, UPT, UR4, 0x1, URZ ;  /* 0x0000000104047890 */ /* 0x000fc8000fffe0ff */
[----:B------:R-:W-:-:S04]  /*5d30*/  UISETP.NE.AND UP0, UPT, UR4, 0x4, UPT ;  /* 0x000000040400788c */ /* 0x000fc8000bf05270 */
[----:B------:R-:W-:Y:S02]  /*5d40*/  USEL UR5, URZ, 0x1, UP0 ;  /* 0x00000001ff057887 */ /* 0x000fe40008000000 */
[----:B------:R-:W-:-:S04]  /*5d50*/  USEL UR4, UR4, URZ, UP0 ;  /* 0x000000ff04047287 */ /* 0x000fc80008000000 */
[----:B------:R-:W-:Y:S01]  /*5d60*/  ULEA UR4, UR4, UR31, 0x3 ;  /* 0x0000001f04047291 */ /* 0x000fe2000f8e18ff */
[----:B------:R-:W-:-:S04]  /*5d70*/  LOP3.LUT R2, R2, UR5, RZ, 0x3c, !PT ;  /* 0x0000000502027c12 */ /* 0x000fc8000f8e3cff */
[----:B------:R-:W-:Y:S01]  /*5d80*/  SHF.L.U32 R2, R2, 0x1f, RZ ;  /* 0x0000001f02027819 */ /* 0x000fe200000006ff */
[----:B-1----:R-:W-:-:S07]  /*5d90*/  IMAD.U32 R0, RZ, RZ, UR4 ;  /* 0x00000004ff007e24 */ /* 0x002fce000f8e00ff */
.L_x_43:
[----:B-1----:R1:W2:Y:S02]  /*5da0*/  SYNCS.PHASECHK.TRANS64.TRYWAIT P0, [R0+URZ], R2 ;  /* 0x00000002000075a7 */ /* 0x0022a400080011ff */
[----:B--2---:R-:W-:Y:S05]  /*5db0*/  @!P0 NANOSLEEP.SYNCS 0x989680 ;  /* 0x009896800000895d */ /* 0x004fea0003900000 */
[----:B------:R-:W2:Y:S02]  /*5dc0*/  @!P0 SYNCS.PHASECHK.TRANS64 P0, [R0+URZ], R2 ;  /* 0x00000002000085a7 */ /* 0x000ea400080010ff */
[----:B--2---:R-:W-:Y:S05]  /*5dd0*/  @P0 EXIT ;  /* 0x000000000000094d */ /* 0x004fea0003800000 */
[----:B------:R-:W-:Y:S05]  /*5de0*/  BRA `(.L_x_43) ;  /* 0xfffffffc00ec7947 */ /* 0x000fea000383ffff */
.L_x_21:
[----:B------:R-:W1:Y:S02]  /*5df0*/  S2UR UR4, SR_CgaCtaId ;  /* 0x00000000000479c3 */ /* 0x000e640000008800 */
[----:B-1----:R-:W-:-:S04]  /*5e00*/  UISETP.NE.AND UP0, UPT, UR4, URZ, UPT ;  /* 0x000000ff0400728c */ /* 0x002fc8000bf05270 */
[----:B------:R-:W-:-:S09]  /*5e10*/  UISETP.NE.OR UP0, UPT, UR18, 0x1, UP0 ;  /* 0x000000011200788c */ /* 0x000fd20008705670 */
[----:B------:R-:W-:Y:S05]  /*5e20*/  BRA.U UP0, `(.L_x_44) ;  /* 0x0000000100b47547 */ /* 0x000fea000b800000 */
[----:B------:R-:W1:Y:S01]  /*5e30*/  S2UR UR5, SR_CgaCtaId ;  /* 0x00000000000579c3 */ /* 0x000e620000008800 */
[----:B------:R-:W-:Y:S01]  /*5e40*/  UMOV UR4, 0x400 ;  /* 0x0000040000047882 */ /* 0x000fe20000000000 */
[----:B------:R-:W-:Y:S01]  /*5e50*/  HFMA2 R3, -RZ, RZ, 0, 5.9604644775390625e-08 ;  /* 0x00000001ff037431 */ /* 0x000fe200000001ff */
[----:B------:R-:W-:Y:S01]  /*5e60*/  ISETP.GE.U32.AND P0, PT, R0, 0x2, PT ;  /* 0x000000020000780c */ /* 0x000fe20003f06070 */
[----:B------:R-:W-:Y:S01]  /*5e70*/  IMAD.MOV.U32 R8, RZ, RZ, RZ ;  /* 0x000000ffff087224 */ /* 0x000fe200078e00ff */
[----:B-1----:R-:W-:-:S04]  /*5e80*/  ULEA UR4, UR5, UR4, 0x18 ;  /* 0x0000000405047291 */ /* 0x002fc8000f8ec0ff */
[----:B------:R-:W-:Y:S02]  /*5e90*/  UIADD3 UR5, UPT, UPT, UR4, 0x98, URZ ;  /* 0x0000009804057890 */ /* 0x000fe4000fffe0ff */
[----:B------:R-:W-:Y:S02]  /*5ea0*/  UIADD3 UR8, UPT, UPT, UR4, 0x90, URZ ;  /* 0x0000009004087890 */ /* 0x000fe4000fffe0ff */
[----:B------:R-:W-:-:S12]  /*5eb0*/  UPRMT UR5, URZ, 0x654, UR5 ;  /* 0x00000654ff057896 */ /* 0x000fd80008000005 */
.L_x_47:
[----:B------:R-:W-:Y:S01]  /*5ec0*/  SHF.L.U32 R6, R3, 0x1f, RZ ;  /* 0x0000001f03067819 */ /* 0x000fe200000006ff */
[----:B------:R-:W-:Y:S02]  /*5ed0*/  IMAD.U32 R4, RZ, RZ, UR8 ;  /* 0x00000008ff047e24 */ /* 0x000fe4000f8e00ff */
[----:B------:R-:W-:Y:S01]  /*5ee0*/  @!P0 IMAD.MOV.U32 R5, RZ, RZ, 0x10 ;  /* 0x00000010ff058424 */ /* 0x000fe200078e00ff */
[----:B------:R-:W1:Y:S02]  /*5ef0*/  SYNCS.PHASECHK.TRANS64.TRYWAIT P1, [UR4+0x98], R6 ;  /* 0x00009806ff0075a7 */ /* 0x000e640008021104 */
[----:B------:R-:W-:-:S04]  /*5f00*/  PRMT R4, R0, 0x654, R4 ;  /* 0x0000065400047816 */ /* 0x000fc80000000004 */
[----:B------:R-:W-:Y:S01]  /*5f10*/  SEL R2, R4, R2, !P0 ;  /* 0x0000000204027207 */ /* 0x000fe20004000000 */
[----:B-1----:R-:W-:Y:S06]  /*5f20*/  @!P1 BRA `(.L_x_45) ;  /* 0x00000064002c9947 */ /* 0x002fec0003800000 */
.L_x_141:
[----:B------:R-:W-:Y:S01]  /*5f30*/  UIADD3 UR6, UPT, UPT, UR4, 0xd0, URZ ;  /* 0x000000d004067890 */ /* 0x000fe2000fffe0ff */
[----:B------:R2:W-:Y:S01]  /*5f40*/  @!P0 SYNCS.ARRIVE.TRANS64.RED RZ, [R2+URZ], R5 ;  /* 0x0000000502ff89a7 */ /* 0x0005e200080004ff */
[----:B------:R-:W-:Y:S01]  /*5f50*/  UIADD3 UR7, UPT, UPT, UR4, 0x90, URZ ;  /* 0x0000009004077890 */ /* 0x000fe2000fffe0ff */
[----:B------:R-:W-:-:S08]  /*5f60*/  LOP3.LUT R3, R3, 0x1, RZ, 0x3c, !PT ;  /* 0x0000000103037812 */ /* 0x000fd000078e3cff */
[----:B------:R-:W-:Y:S06]  /*5f70*/  UGETNEXTWORKID.BROADCAST [UR6], [UR7] ;  /* 0x00000000060073ca */ /* 0x000fec0008000100 */
[----:B--2---:R-:W-:-:S04]  /*5f80*/  SHF.L.U32 R5, R8, 0x1f, RZ ;  /* 0x0000001f08057819 */ /* 0x004fc800000006ff */
[----:B------:R-:W2:Y:S02]  /*5f90*/  SYNCS.PHASECHK.TRANS64.TRYWAIT P1, [UR4+0x90], R5 ;  /* 0x00009005ff0075a7 */ /* 0x000ea40008021104 */
[----:B--2---:R-:W-:Y:S05]  /*5fa0*/  @!P1 BRA `(.L_x_46) ;  /* 0x0000006400249947 */ /* 0x004fea0003800000 */
.L_x_143:
[----:B-1----:R-:W1:Y:S01]  /*5fb0*/  LDS.128 R4, [UR4+0xd0] ;  /* 0x0000d004ff047984 */ /* 0x002e620008000c00 */
[----:B------:R-:W-:Y:S01]  /*5fc0*/  LOP3.LUT R8, R8, 0x1, RZ, 0x3c, !PT ;  /* 0x0000000108087812 */ /* 0x000fe200078e3cff */
[----:B------:R-:W-:Y:S01]  /*5fd0*/  @!PT LDS RZ, [RZ] ;  /* 0x00000000fffff984 */ /* 0x000fe20000000800 */
[----:B------:R-:W-:Y:S01]  /*5fe0*/  @!PT LDS RZ, [RZ] ;  /* 0x00000000fffff984 */ /* 0x000fe20000000800 */
[----:B------:R-:W-:Y:S01]  /*5ff0*/  @!PT LDS RZ, [RZ] ;  /* 0x00000000fffff984 */ /* 0x000fe20000000800 */
[----:B------:R-:W-:Y:S01]  /*6000*/  @!PT LDS RZ, [RZ] ;  /* 0x00000000fffff984 */ /* 0x000fe20000000800 */
[----:B------:R2:W-:Y:S06]  /*6010*/  MEMBAR.ALL.CTA ;  /* 0x0000000000007992 */ /* 0x0005ec0000008000 */
[----:B--2---:R-:W2:Y:S02]  /*6020*/  FENCE.VIEW.ASYNC.S ;  /* 0x00000000000073c6 */ /* 0x004ea40000000000 */
[----:B--2---:R-:W-:Y:S01]  /*6030*/  SYNCS.ARRIVE.TRANS64.RED.A1T0 RZ, [UR5], RZ ;  /* 0x000000ffffff79a7 */ /* 0x004fe20008100405 */
[----:B-1----:R-:W-:-:S13]  /*6040*/  LOP3.LUT P1, RZ, R6, 0x1, RZ, 0xc0, !PT ;  /* 0x0000000106ff7812 */ /* 0x002fda000782c0ff */
[----:B------:R-:W-:Y:S05]  /*6050*/  @P1 BRA `(.L_x_47) ;  /* 0xfffffffc00981947 */ /* 0x000fea000383ffff */
[----:B------:R-:W-:-:S04]  /*6060*/  SHF.L.U32 R0, R3, 0x1f, RZ ;  /* 0x0000001f03007819 */ /* 0x000fc800000006ff */
[----:B------:R-:W1:Y:S02]  /*6070*/  SYNCS.PHASECHK.TRANS64 P0, [UR4+0x98], R0 ;  /* 0x00009800ff0075a7 */ /* 0x000e640008001004 */
[----:B-1----:R-:W-:Y:S05]  /*6080*/  @P0 EXIT ;  /* 0x000000000000094d */ /* 0x002fea0003800000 */
[----:B------:R-:W-:-:S07]  /*6090*/  MOV R0, UR4 ;  /* 0x0000000400007c02 */ /* 0x000fce0008000f00 */
.L_x_48:
[----:B-1----:R-:W-:-:S04]  /*60a0*/  SHF.L.U32 R2, R3, 0x1f, RZ ;  /* 0x0000001f03027819 */ /* 0x002fc800000006ff */
[----:B------:R1:W2:Y:S03]  /*60b0*/  SYNCS.PHASECHK.TRANS64.TRYWAIT P0, [R0+URZ+0x98], R2 ;  /* 0x00009802000075a7 */ /* 0x0002a600080011ff */
[----:B--2---:R-:W-:Y:S05]  /*60c0*/  @!P0 NANOSLEEP.SYNCS 0x989680 ;  /* 0x009896800000895d */ /* 0x004fea0003900000 */
[----:B------:R-:W2:Y:S02]  /*60d0*/  @!P0 SYNCS.PHASECHK.TRANS64 P0, [R0+URZ+0x98], R2 ;  /* 0x00009802000085a7 */ /* 0x000ea400080010ff */
[----:B--2---:R-:W-:Y:S05]  /*60e0*/  @P0 EXIT ;  /* 0x000000000000094d */ /* 0x004fea0003800000 */
[----:B------:R-:W-:Y:S05]  /*60f0*/  BRA `(.L_x_48) ;  /* 0xfffffffc00e87947 */ /* 0x000fea000383ffff */
.L_x_44:
[----:B------:R-:W-:Y:S05]  /*6100*/  BRA.U UP4, `(.L_x_49) ;  /* 0x0000001104107547 */ /* 0x000fea000b800000 */
[----:B------:R-:W1:Y:S01]  /*6110*/  S2UR UR7, SR_CgaCtaId ;  /* 0x00000000000779c3 */ /* 0x000e620000008800 */
[----:B------:R-:W-:Y:S01]  /*6120*/  UMOV UR4, 0x40 ;  /* 0x0000004000047882 */ /* 0x000fe20000000000 */
[----:B------:R-:W-:Y:S01]  /*6130*/  NOP ;  /* 0x0000000000007918 */ /* 0x000fe20000000000 */
[----:B------:R-:W-:Y:S01]  /*6140*/  UMOV UR6, 0x400 ;  /* 0x0000040000067882 */ /* 0x000fe20000000000 */
[----:B-1----:R-:W-:Y:S02]  /*6150*/  ULEA UR5, UR7, UR4, 0x18 ;  /* 0x0000000407057291 */ /* 0x002fe4000f8ec0ff */
[----:B------:R-:W-:-:S07]  /*6160*/  ULEA UR6, UR7, UR6, 0x18 ;  /* 0x0000000607067291 */ /* 0x000fce000f8ec0ff */
[----:B------:R-:W1:Y:S02]  /*6170*/  LDS.U8 R0, [UR5+0x1c] ;  /* 0x00001c05ff007984 */ /* 0x000e640008000000 */
[----:B-1----:R-:W-:-:S13]  /*6180*/  ISETP.NE.AND P0, PT, R0, RZ, PT ;  /* 0x000000ff0000720c */ /* 0x002fda0003f05270 */
[----:B------:R-:W-:Y:S05]  /*6190*/  @P0 BRA `(.L_x_50) ;  /* 0x0000000000580947 */ /* 0x000fea0003800000 */
[----:B------:R-:W-:-:S13]  /*61a0*/  ELECT P0, URZ, PT ;  /* 0x0000000000ff782f */ /* 0x000fda0003800000 */
[----:B------:R-:W-:Y:S05]  /*61b0*/  @!P0 BRA `(.L_x_51) ;  /* 0x0000000000608947 */ /* 0x000fea0003800000 */
[----:B------:R-:W-:Y:S01]  /*61c0*/  UMOV UR4, 0x10 ;  /* 0x0000001000047882 */ /* 0x000fe20000000000 */
[----:B------:R-:W-:Y:S01]  /*61d0*/  HFMA2 R0, -RZ, RZ, 0, 5.9604644775390625e-08 ;  /* 0x00000001ff007431 */ /* 0x000fe200000001ff */
[----:B------:R-:W-:-:S03]  /*61e0*/  MOV R3, 0xffff ;  /* 0x0000ffff00037802 */ /* 0x000fc60000000f00 */
[----:B------:R-:W-:Y:S04]  /*61f0*/  DEPBAR.LE SB1, 0x36 ;  /* 0x00009d800000791a */ /* 0x000fe80000000000 */
[----:B------:R-:W1:Y:S02]  /*6200*/  UTCATOMSWS.FIND_AND_SET.ALIGN UP0, UR4, UR4 ;  /* 0x00000004000475e3 */ /* 0x000e640008000800 */
[----:B-1----:R-:W-:Y:S01]  /*6210*/  MOV R4, UR4 ;  /* 0x0000000400047c02 */ /* 0x002fe20008000f00 */
[----:B------:R-:W-:Y:S06]  /*6220*/  BRA.U UP0, `(.L_x_52) ;  /* 0x0000000100187547 */ /* 0x000fec000b800000 */
.L_x_53:
[----:B------:R-:W-:Y:S05]  /*6230*/  NANOSLEEP 0x64 ;  /* 0x000000640000795d */ /* 0x000fea0003800000 */
[----:B------:R-:W-:-:S05]  /*6240*/  UMOV UR4, 0x10 ;  /* 0x0000001000047882 */ /* 0x000fca0000000000 */
[----:B------:R-:W-:Y:S04]  /*6250*/  DEPBAR.LE SB1, 0x36 ;  /* 0x00009d800000791a */ /* 0x000fe80000000000 */
[----:B------:R-:W1:Y:S02]  /*6260*/  UTCATOMSWS.FIND_AND_SET.ALIGN UP0, UR4, UR4 ;  /* 0x00000004000475e3 */ /* 0x000e640008000800 */
[----:B-1----:R-:W-:Y:S01]  /*6270*/  MOV R4, UR4 ;  /* 0x0000000400047c02 */ /* 0x002fe20008000f00 */
[----:B------:R-:W-:Y:S05]  /*6280*/  BRA.U !UP0, `(.L_x_53) ;  /* 0xfffffffd08e87547 */ /* 0x000fea000b83ffff */
.L_x_52:
[-C--:B------:R-:W-:Y:S02]  /*6290*/  SHF.L.U32 R3, R3, R4.reuse, RZ ;  /* 0x0000000403037219 */ /* 0x080fe400000006ff */
[----:B------:R-:W-:Y:S01]  /*62a0*/  SHF.L.U32 R0, R0, R4, RZ ;  /* 0x0000000400007219 */ /* 0x000fe200000006ff */
[----:B------:R-:W-:Y:S02]  /*62b0*/  IMAD.SHL.U32 R4, R4, 0x20, RZ ;  /* 0x0000002004047824 */ /* 0x000fe400078e00ff */
[----:B------:R1:W-:Y:S04]  /*62c0*/  ATOMS.OR RZ, [UR5+0x14], R3 ;  /* 0x00001403ffff798c */ /* 0x0003e8000b000005 */
[----:B------:R1:W-:Y:S04]  /*62d0*/  ATOMS.OR RZ, [UR5+0x18], R0 ;  /* 0x00001800ffff798c */ /* 0x0003e8000b000005 */
[----:B------:R1:W-:Y:S01]  /*62e0*/  STS [UR6+0xe0], R4 ;  /* 0x0000e004ff007988 */ /* 0x0003e20008000806 */
[----:B------:R-:W-:Y:S05]  /*62f0*/  BRA `(.L_x_51) ;  /* 0x0000000000107947 */ /* 0x000fea0003800000 */
.L_x_50:
[----:B------:R-:W-:Y:S02]  /*6300*/  MOV R0, 0xffffffff ;  /* 0xffffffff00007802 */ /* 0x000fe40000000f00 */
[----:B------:R-:W-:-:S03]  /*6310*/  MOV R4, 0x6340 ;  /* 0x0000634000047802 */ /* 0x000fc60000000f00 */
[----:B------:R1:W-:Y:S04]  /*6320*/  STS [UR6+0xe0], R0 ;  /* 0x0000e000ff007988 */ /* 0x0003e80008000806 */
[----:B-1---5:R-:W-:Y:S05]  /*6330*/  CALL.REL.NOINC `($__internal_1_$__cuda_sm10x_tcgen05_guardrail_trap_phase_invalid_during_alloc) ;  /* 0x0000006800347944 */ /* 0x022fea0003c00000 */
.L_x_51:
[----:B------:R-:W-:Y:S05]  /*6340*/  WARPSYNC.ALL ;  /* 0x0000000000007948 */ /* 0x000fea0003800000 */
[----:B------:R-:W2:Y:S01]  /*6350*/  S2UR UR4, SR_CgaCtaId ;  /* 0x00000000000479c3 */ /* 0x000ea20000008800 */
[----:B------:R-:W-:Y:S01]  /*6360*/  UMOV UR23, 0x400 ;  /* 0x0000040000177882 */ /* 0x000fe20000000000 */
[----:B------:R-:W-:-:S06]  /*6370*/  NOP ;  /* 0x0000000000007918 */ /* 0x000fcc0000000000 */
[----:B------:R-:W-:Y:S06]  /*6380*/  BAR.ARV 0x6, 0xa0 ;  /* 0x0182800000007b1d */ /* 0x000fec0000002000 */
[----:B------:R-:W3:Y:S01]  /*6390*/  LDCU.64 UR6, c[0x0][0x388] ;  /* 0x00007100ff0677ac */ /* 0x000ee20008000a00 */
[----:B------:R-:W-:Y:S01]  /*63a0*/  LOP3.LUT R2, R2, 0xffff, RZ, 0xc0, !PT ;  /* 0x0000ffff02027812 */ /* 0x000fe200078ec0ff */
[----:B------:R-:W-:Y:S01]  /*63b0*/  IMAD.MOV.U32 R10, RZ, RZ, 0x1 ;  /* 0x00000001ff0a7424 */ /* 0x000fe200078e00ff */
[----:B------:R-:W-:Y:S01]  /*63c0*/  CS2R R8, SRZ ;  /* 0x0000000000087805 */ /* 0x000fe2000001ff00 */
[----:B------:R-:W4:Y:S01]  /*63d0*/  LDCU.64 UR8, c[0x0][0x390] ;  /* 0x00007200ff0877ac */ /* 0x000f220008000a00 */
[----:B------:R-:W-:Y:S01]  /*63e0*/  R2UR UR24, R2 ;  /* 0x00000000021872ca */ /* 0x000fe200000e0000 */
[----:B------:R-:W-:Y:S01]  /*63f0*/  UMOV UR27, URZ ;  /* 0x000000ff001b7c82 */ /* 0x000fe20008000000 */
[----:B------:R-:W-:Y:S01]  /*6400*/  UMOV UR22, URZ ;  /* 0x000000ff00167c82 */ /* 0x000fe20008000000 */
[----:B--2---:R-:W-:Y:S01]  /*6410*/  ULEA UR23, UR4, UR23, 0x18 ;  /* 0x0000001704177291 */ /* 0x004fe2000f8ec0ff */
[----:B------:R-:W-:Y:S01]  /*6420*/  UMOV UR44, 0x0 ;  /* 0x00000000002c7882 */ /* 0x000fe20000000000 */
[----:B------:R-:W-:-:S02]  /*6430*/  UMOV UR45, 0x4210910 ;  /* 0x04210910002d7882 */ /* 0x000fc40000000000 */
[----:B------:R-:W-:Y:S01]  /*6440*/  UIADD3 UR29, UPT, UPT, UR23, 0x98, URZ ;  /* 0x00000098171d7890 */ /* 0x000fe2000fffe0ff */
[----:B------:R-:W-:Y:S01]  /*6450*/  UMOV UR42, 0x0 ;  /* 0x00000000002a7882 */ /* 0x000fe20000000000 */
[----:B------:R-:W-:Y:S01]  /*6460*/  UMOV UR43, 0x4210910 ;  /* 0x04210910002b7882 */ /* 0x000fe20000000000 */
[----:B---3--:R-:W-:Y:S02]  /*6470*/  UIADD3 UR4, UPT, UPT, UR6, 0x3f, URZ ;  /* 0x0000003f06047890 */ /* 0x008fe4000fffe0ff */
[----:B------:R-:W2:Y:S01]  /*6480*/  LDS R11, [UR23+0xe0] ;  /* 0x0000e017ff0b7984 */ /* 0x000ea20008000800 */
[----:B------:R-:W-:Y:S02]  /*6490*/  UIADD3 UR6, UPT, UPT, UR23, 0x8800, URZ ;  /* 0x0000880017067890 */ /* 0x000fe4000fffe0ff */
[----:B------:R-:W-:Y:S02]  /*64a0*/  USHF.R.S32.HI UR5, URZ, 0x1f, UR4 ;  /* 0x0000001fff057899 */ /* 0x000fe40008011404 */
[----:B------:R-:W-:-:S02]  /*64b0*/  USHF.R.U32.HI UR6, URZ, 0x4, UR6 ;  /* 0x00000004ff067899 */ /* 0x000fc40008011606 */
[----:B------:R-:W-:Y:S02]  /*64c0*/  ULEA.HI UR4, UR5, UR4, URZ, 0x6 ;  /* 0x0000000405047291 */ /* 0x000fe4000f8f30ff */
[----:B------:R-:W-:Y:S02]  /*64d0*/  UIADD3 UR5, UPT, UPT, UR23, 0x18800, URZ ;  /* 0x0001880017057890 */ /* 0x000fe4000fffe0ff */
[----:B------:R-:W-:Y:S02]  /*64e0*/  USHF.R.S32.HI UR4, URZ, 0x6, UR4 ;  /* 0x00000006ff047899 */ /* 0x000fe40008011404 */
[----:B------:R-:W-:Y:S02]  /*64f0*/  USHF.R.U32.HI UR5, URZ, 0x4, UR5 ;  /* 0x00000004ff057899 */ /* 0x000fe40008011605 */
[----:B------:R-:W-:Y:S02]  /*6500*/  UIMAD UR4, UR4, UR7, URZ ;  /* 0x00000007040472a4 */ /* 0x000fe4000f8e02ff */
[----:B------:R-:W-:-:S02]  /*6510*/  ULOP3.LUT UR6, UR6, 0x3fff, URZ, 0xc0, !UPT ;  /* 0x00003fff06067892 */ /* 0x000fc4000f8ec0ff */
[----:B----4-:R-:W-:Y:S02]  /*6520*/  UIMAD UR4, UR4, UR8, URZ ;  /* 0x00000008040472a4 */ /* 0x010fe4000f8e02ff */
[----:B------:R-:W-:Y:S02]  /*6530*/  ULOP3.LUT UR5, UR5, 0x3fff, URZ, 0xc0, !UPT ;  /* 0x00003fff05057892 */ /* 0x000fe4000f8ec0ff */
[----:B------:R-:W-:Y:S01]  /*6540*/  UIMAD UR4, UR4, UR9, URZ ;  /* 0x00000009040472a4 */ /* 0x000fe2000f8e02ff */
[----:B------:R-:W-:Y:S01]  /*6550*/  UMOV UR40, 0x0 ;  /* 0x0000000000287882 */ /* 0x000fe20000000000 */
[----:B------:R-:W-:Y:S01]  /*6560*/  UMOV UR41, 0x4210910 ;  /* 0x0421091000297882 */ /* 0x000fe20000000000 */
[----:B------:R-:W-:Y:S01]  /*6570*/  UMOV UR38, 0x0 ;  /* 0x0000000000267882 */ /* 0x000fe20000000000 */
[----:B------:R-:W-:Y:S01]  /*6580*/  UMOV UR39, 0x4210910 ;  /* 0x0421091000277882 */ /* 0x000fe20000000000 */
[----:B------:R-:W-:Y:S01]  /*6590*/  UMOV UR36, 0x0 ;  /* 0x0000000000247882 */ /* 0x000fe20000000000 */
[----:B------:R-:W-:Y:S01]  /*65a0*/  UMOV UR37, 0x4210910 ;  /* 0x0421091000257882 */ /* 0x000fe20000000000 */
[----:B------:R-:W-:-:S02]  /*65b0*/  UPRMT UR29, URZ, 0x654, UR29 ;  /* 0x00000654ff1d7896 */ /* 0x000fc4000800001d */
[----:B------:R-:W-:Y:S02]  /*65c0*/  ULOP3.LUT UR25, UR6, 0x10000, URZ, 0xfc, !UPT ;  /* 0x0001000006197892 */ /* 0x000fe4000f8efcff */
[----:B------:R-:W-:Y:S02]  /*65d0*/  ULOP3.LUT UR26, UR5, 0x2000000, URZ, 0xfc, !UPT ;  /* 0x02000000051a7892 */ /* 0x000fe4000f8efcff */
[----:B------:R-:W-:Y:S02]  /*65e0*/  UIADD3 UR46, UPT, UPT, UR4, -0x1, URZ ;  /* 0xffffffff042e7890 */ /* 0x000fe4000fffe0ff */
[----:B------:R-:W-:Y:S01]  /*65f0*/  UISETP.GE.AND UP3, UPT, UR4, 0x1, UPT ;  /* 0x000000010400788c */ /* 0x000fe2000bf66270 */
[C---:B--2---:R-:W-:Y:S01]  /*6600*/  VIADD R5, R11.reuse, 0x80 ;  /* 0x000000800b057836 */ /* 0x044fe20000000000 */
[----:B-1----:R-:W-:Y:S01]  /*6610*/  LOP3.LUT R4, R11, 0xffff, RZ, 0xc0, !PT ;  /* 0x0000ffff0b047812 */ /* 0x002fe200078ec0ff */
[----:B------:R-:W-:Y:S01]  /*6620*/  UMOV UR34, 0x0 ;  /* 0x0000000000227882 */ /* 0x000fe20000000000 */
[----:B------:R-:W-:Y:S01]  /*6630*/  UMOV UR35, 0x4210910 ;  /* 0x0421091000237882 */ /* 0x000fe20000000000 */
[----:B------:R-:W-:Y:S01]  /*6640*/  UMOV UR32, 0x0 ;  /* 0x0000000000207882 */ /* 0x000fe20000000000 */
[----:B------:R-:W-:Y:S01]  /*6650*/  LOP3.LUT R5, R5, 0xffff, RZ, 0xc0, !PT ;  /* 0x0000ffff05057812 */ /* 0x000fe200078ec0ff */
[----:B------:R-:W-:Y:S01]  /*6660*/  UMOV UR33, 0x4210910 ;  /* 0x0421091000217882 */ /* 0x000fe20000000000 */
[----:B------:R-:W-:Y:S01]  /*6670*/  UMOV UR30, 0x0 ;  /* 0x00000000001e7882 */ /* 0x000fe20000000000 */
[----:B------:R-:W-:-:S02]  /*6680*/  UMOV UR31, 0x4210910 ;  /* 0x04210910001f7882 */ /* 0x000fc40000000000 */
[----:B------:R1:W-:Y:S03]  /*6690*/  STL.64 [R1], R4 ;  /* 0x0000000401007387 */ /* 0x0003e60000100a00 */
.L_x_60:
[----:B-1----:R-:W-:-:S04]  /*66a0*/  SHF.L.U32 R2, R9, 0x1f, RZ ;  /* 0x0000001f09027819 */ /* 0x002fc800000006ff */
[----:B--2---:R-:W2:Y:S02]  /*66b0*/  SYNCS.PHASECHK.TRANS64.TRYWAIT P0, [UR23+0x90], R2 ;  /* 0x00009002ff0075a7 */ /* 0x004ea40008001117 */
[----:B--2---:R-:W-:Y:S05]  /*66c0*/  @!P0 BRA `(.L_x_54) ;  /* 0x0000005c00748947 */ /* 0x004fea0003800000 */
.L_x_145:
[----:B-1----:R-:W1:Y:S01]  /*66d0*/  LDS.128 R4, [UR23+0xd0] ;  /* 0x0000d017ff047984 */ /* 0x002e620008000c00 */
[----:B------:R-:W-:Y:S01]  /*66e0*/  ULEA UR28, UR27, UR23, 0x3 ;  /* 0x000000171b1c7291 */ /* 0x000fe2000f8e18ff */
[----:B--2---:R-:W-:Y:S01]  /*66f0*/  SHF.L.U32 R2, R10, 0x1f, RZ ;  /* 0x0000001f0a027819 */ /* 0x004fe200000006ff */
[----:B------:R-:W-:Y:S01]  /*6700*/  @!PT LDS RZ, [RZ] ;  /* 0x00000000fffff984 */ /* 0x000fe20000000800 */
[----:B------:R-:W-:Y:S01]  /*6710*/  @!PT LDS RZ, [RZ] ;  /* 0x00000000fffff984 */ /* 0x000fe20000000800 */
[----:B------:R-:W-:Y:S01]  /*6720*/  @!PT LDS RZ, [RZ] ;  /* 0x00000000fffff984 */ /* 0x000fe20000000800 */
[----:B------:R-:W-:Y:S01]  /*6730*/  @!PT LDS RZ, [RZ] ;  /* 0x00000000fffff984 */ /* 0x000fe20000000800 */
[----:B------:R2:W-:Y:S06]  /*6740*/  MEMBAR.ALL.CTA ;  /* 0x0000000000007992 */ /* 0x0005ec0000008000 */
[----:B--2---:R-:W2:Y:S02]  /*6750*/  FENCE.VIEW.ASYNC.S ;  /* 0x00000000000073c6 */ /* 0x004ea40000000000 */
[----:B--2---:R-:W-:Y:S01]  /*6760*/  SYNCS.ARRIVE.TRANS64.RED.A1T0 RZ, [UR29], RZ ;  /* 0x000000ffffff79a7 */ /* 0x004fe2000810041d */
[----:B------:R-:W2:Y:S02]  /*6770*/  SYNCS.PHASECHK.TRANS64.TRYWAIT P0, [UR28+0xb0], R2 ;  /* 0x0000b002ff0075a7 */ /* 0x000ea4000800111c */
[----:B-12---:R-:W-:Y:S05]  /*6780*/  @!P0 BRA `(.L_x_55) ;  /* 0x0000005c005c8947 */ /* 0x006fea0003800000 */
.L_x_147:
[----:B------:R-:W-:Y:S05]  /*6790*/  BRA.U !UP3, `(.L_x_56) ;  /* 0x000000050b587547 */ /* 0x000fea000b800000 */
[----:B-1----:R-:W-:Y:S01]  /*67a0*/  IMAD.U32 R0, RZ, RZ, UR27 ;  /* 0x0000001bff007e24 */ /* 0x002fe2000f8e00ff */
[----:B------:R-:W-:-:S04]  /*67b0*/  ULEA UR4, UR22, UR23, 0x3 ;  /* 0x0000001716047291 */ /* 0x000fc8000f8e18ff */
[----:B------:R-:W-:-:S05]  /*67c0*/  LEA R0, R0, R1, 0x2 ;  /* 0x0000000100007211 */ /* 0x000fca00078e10ff */
[----:B------:R1:W5:Y:S01]  /*67d0*/  LDL R2, [R0] ;  /* 0x0000000000027983 */ /* 0x0003620000100800 */
[----:B------:R-:W-:Y:S01]  /*67e0*/  UPLOP3.LUT UP2, UPT, UPT, UPT, UPT, 0x40, 0x4 ;  /* 0x000000000004789c */ /* 0x000fe20003f4e870 */
[----:B------:R-:W-:Y:S01]  /*67f0*/  UMOV UR20, UR46 ;  /* 0x0000002e00147c82 */ /* 0x000fe20008000000 */
[----:B-1----:R-:W-:-:S04]  /*6800*/  SHF.L.U32 R0, R8, 0x1f, RZ ;  /* 0x0000001f08007819 */ /* 0x002fc800000006ff */
[----:B------:R1:W2:Y:S01]  /*6810*/  SYNCS.PHASECHK.TRANS64.TRYWAIT P2, [UR4], R0 ;  /* 0x00000000ff0075a7 */ /* 0x0002a20008041104 */
[----:B------:R-:W-:-:S05]  /*6820*/  UMOV UR4, UR22 ;  /* 0x0000001600047c82 */ /* 0x000fca0008000000 */
.L_x_59:
[----:B------:R-:W-:Y:S01]  /*6830*/  ULEA UR21, UR4, UR23, 0x3 ;  /* 0x0000001704157291 */ /* 0x000fe2000f8e18ff */
[----:B--23--:R-:W-:Y:S11]  /*6840*/  @P2 BRA `(.L_x_57) ;  /* 0x00000000000c2947 */ /* 0x00cff60003800000 */
[----:B------:R-:W-:Y:S04]  /*6850*/  SHF.L.U32 R3, R8, 0x1f, RZ ;  /* 0x0000001f08037819 */ /* 0x000fe800000006ff */
[----:B------:R-:W2:Y:S02]  /*6860*/  SYNCS.PHASECHK.TRANS64.TRYWAIT P0, [UR21], R3 ;  /* 0x00000003ff0075a7 */ /* 0x000ea40008001115 */
[----:B--2---:R-:W-:Y:S05]  /*6870*/  @!P0 BRA `(.L_x_58) ;  /* 0x0000005c00388947 */ /* 0x004fea0003800000 */
.L_x_57:
[----:B------:R-:W-:Y:S01]  /*6880*/  UISETP.NE.AND UP0, UPT, UR20, URZ, UPT ;  /* 0x000000ff1400728c */ /* 0x000fe2000bf05270 */
[----:B------:R-:W-:Y:S01]  /*6890*/  PLOP3.LUT P2, PT, PT, PT, PT, 0x80, 0x8 ;  /* 0x000000000008781c */ /* 0x000fe20003f4f070 */
[----:B------:R-:W-:Y:S01]  /*68a0*/  UIADD3 UR5, UPT, UPT, UR4, 0x1, URZ ;  /* 0x0000000104057890 */ /* 0x000fe2000fffe0ff */
[----:B------:R-:W-:Y:S03]  /*68b0*/  ELECT P1, URZ, PT ;  /* 0x0000000000ff782f */ /* 0x000fe60003820000 */
[----:B------:R-:W-:Y:S01]  /*68c0*/  UISETP.NE.AND UP1, UPT, UR5, 0x4, UPT ;  /* 0x000000040500788c */ /* 0x000fe2000bf25270 */
[----:B------:R-:W-:Y:S01]  /*68d0*/  PLOP3.LUT P0, PT, PT, PT, UP0, 0x80, 0x8 ;  /* 0x000000000008781c */ /* 0x000fe20003f0f008 */
[----:B------:R-:W-:Y:S02]  /*68e0*/  ULEA UR18, UR4, UR26, 0xb ;  /* 0x0000001a04127291 */ /* 0x000fe4000f8e58ff */
[----:B------:R-:W-:Y:S02]  /*68f0*/  USEL UR6, URZ, 0x1, UP1 ;  /* 0x00000001ff067887 */ /* 0x000fe40008800000 */
[----:B------:R-:W-:Y:S02]  /*6900*/  USEL UR22, UR5, URZ, UP1 ;  /* 0x000000ff05167287 */ /* 0x000fe40008800000 */
[----:B------:R-:W-:Y:S02]  /*6910*/  ULEA UR16, UR4, UR25, 0xa ;  /* 0x0000001904107291 */ /* 0x000fe4000f8e50ff */
[----:B------:R-:W-:Y:S01]  /*6920*/  @UP0 ULEA UR5, UR22, UR23, 0x3 ;  /* 0x0000001716050291 */ /* 0x000fe2000f8e18ff */
[----:B------:R-:W-:Y:S01]  /*6930*/  LOP3.LUT R8, R8, UR6, RZ, 0x3c, !PT ;  /* 0x0000000608087c12 */ /* 0x000fe2000f8e3cff */
[----:B------:R-:W-:Y:S01]  /*6940*/  UIADD3 UR8, UPT, UPT, UR18, 0x40, URZ ;  /* 0x0000004012087890 */ /* 0x000fe2000fffe0ff */
[----:B-----5:R-:W-:Y:S01]  /*6950*/  @P1 R2UR.BROADCAST UR6, R2 ;  /* 0x00000000020612ca */ /* 0x020fe200008e0000 */
[----:B------:R-:W-:Y:S01]  /*6960*/  UIADD3 UR4, UPT, UPT, UR16, 0x2, URZ ;  /* 0x0000000210047890 */ /* 0x000fe2000fffe0ff */
[----:B-1----:R-:W-:Y:S01]  /*6970*/  @P0 SHF.L.U32 R0, R8, 0x1f, RZ ;  /* 0x0000001f08000819 */ /* 0x002fe200000006ff */
[----:B------:R-:W-:Y:S02]  /*6980*/  UIADD3 UR12, UPT, UPT, UR18, 0x80, URZ ;  /* 0x00000080120c7890 */ /* 0x000fe4000fffe0ff */
[----:B------:R-:W-:Y:S01]  /*6990*/  UIADD3 UR10, UPT, UPT, UR18, 0xc0, URZ ;  /* 0x000000c0120a7890 */ /* 0x000fe2000fffe0ff */
[----:B------:R3:W4:Y:S01]  /*69a0*/  @P0 SYNCS.PHASECHK.TRANS64.TRYWAIT P2, [UR5], R0 ;  /* 0x00000000ff0005a7 */ /* 0x0007220008041105 */
[----:B------:R-:W-:Y:S11]  /*69b0*/  ELECT P0, URZ, PT ;  /* 0x0000000000ff782f */ /* 0x000ff60003800000 */
[----:B------:R-:W-:Y:S02]  /*69c0*/  @!UPT UIADD3 URZ, UPT, UPT, URZ, URZ, URZ ;  /* 0x000000fffffff290 */ /* 0x000fe4000fffe0ff */
[C---:B------:R-:W-:Y:S02]  /*69d0*/  @P0 R2UR.BROADCAST UR15, R2.reuse ;  /* 0x00000000020f02ca */ /* 0x040fe400008e0000 */
[----:B------:R-:W-:Y:S11]  /*69e0*/  ELECT P0, URZ, PT ;  /* 0x0000000000ff782f */ /* 0x000ff60003800000 */
[----:B------:R-:W-:Y:S02]  /*69f0*/  @!UPT UIADD3 URZ, UPT, UPT, URZ, URZ, URZ ;  /* 0x000000fffffff290 */ /* 0x000fe4000fffe0ff */
[C---:B------:R-:W-:Y:S02]  /*6a00*/  @P0 R2UR.BROADCAST UR14, R2.reuse ;  /* 0x00000000020e02ca */ /* 0x040fe400008e0000 */
[----:B------:R-:W-:Y:S01]  /*6a10*/  ELECT P0, URZ, PT ;  /* 0x0000000000ff782f */ /* 0x000fe20003800000 */
[----:B------:R-:W-:Y:S01]  /*6a20*/  UMOV UR19, 0x20004020 ;  /* 0x2000402000137882 */ /* 0x000fe20000000000 */
[----:B------:R-:W-:Y:S01]  /*6a30*/  UMOV UR17, 0x40004080 ;  /* 0x4000408000117882 */ /* 0x000fe20000000000 */
[----:B------:R-:W-:Y:S01]  /*6a40*/  UMOV UR9, 0x20004020 ;  /* 0x2000402000097882 */ /* 0x000fe20000000000 */
[----:B------:R1:W-:Y:S01]  /*6a50*/  UTCHMMA gdesc[UR16], gdesc[UR18], tmem[UR6], tmem[UR44], idesc[UR45], UP2 ;  /* 0x00ff2c12100075ea */ /* 0x0003e20009000006 */
[----:B------:R-:W-:Y:S01]  /*6a60*/  UPLOP3.LUT UP2, UPT, UPT, UPT, UPT, 0x80, 0x8 ;  /* 0x000000000008789c */ /* 0x000fe20003f4f070 */
[----:B------:R-:W-:Y:S01]  /*6a70*/  UMOV UR5, 0x40004080 ;  /* 0x4000408000057882 */ /* 0x000fe20000000000 */
[----:B------:R-:W-:Y:S01]  /*6a80*/  UMOV UR13, 0x20004020 ;  /* 0x20004020000d7882 */ /* 0x000fe20000000000 */
[----:B------:R2:W-:Y:S01]  /*6a90*/  UTCHMMA gdesc[UR4], gdesc[UR8], tmem[UR15], tmem[UR42], idesc[UR43], UPT ;  /* 0x00ff2a08040075ea */ /* 0x0005e2000b80000f */
[----:B------:R-:W-:Y:S01]  /*6aa0*/  UMOV UR7, 0x40004080 ;  /* 0x4000408000077882 */ /* 0x000fe20000000000 */
[----:B------:R-:W-:Y:S01]  /*6ab0*/  UMOV UR11, 0x20004020 ;  /* 0x20004020000b7882 */ /* 0x000fe20000000000 */
[----:B-1----:R-:W-:Y:S02]  /*6ac0*/  UIADD3 UR6, UPT, UPT, UR16, 0x4, URZ ;  /* 0x0000000410067890 */ /* 0x002fe4000fffe0ff */
[C---:B------:R-:W-:Y:S02]  /*6ad0*/  @P0 R2UR.BROADCAST UR19, R2.reuse ;  /* 0x00000000021302ca */ /* 0x040fe400008e0000 */
[----:B------:R-:W-:Y:S11]  /*6ae0*/  ELECT P0, URZ, PT ;  /* 0x0000000000ff782f */ /* 0x000ff60003800000 */
[----:B------:R-:W-:Y:S02]  /*6af0*/  @!UPT UIADD3 URZ, UPT, UPT, URZ, URZ, URZ ;  /* 0x000000fffffff290 */ /* 0x000fe4000fffe0ff */
[C---:B------:R-:W-:Y:S02]  /*6b00*/  @P0 R2UR.BROADCAST UR17, R2.reuse ;  /* 0x00000000021102ca */ /* 0x040fe400008e0000 */
[----:B------:R-:W-:Y:S01]  /*6b10*/  ELECT P0, URZ, PT ;  /* 0x0000000000ff782f */ /* 0x000fe20003800000 */
[----:B--2---:R-:W-:Y:S02]  /*6b20*/  UIADD3 UR4, UPT, UPT, UR16, 0x6, URZ ;  /* 0x0000000610047890 */ /* 0x004fe4000fffe0ff */
[----:B------:R-:W-:Y:S01]  /*6b30*/  UIADD3 UR8, UPT, UPT, UR18, 0x100, URZ ;  /* 0x0000010012087890 */ /* 0x000fe2000fffe0ff */
[----:B------:R1:W-:Y:S01]  /*6b40*/  UTCHMMA gdesc[UR6], gdesc[UR12], tmem[UR14], tmem[UR40], idesc[UR41], UPT ;  /* 0x00ff280c060075ea */ /* 0x0003e2000b80000e */
[----:B------:R-:W-:Y:S05]  /*6b50*/  UMOV UR15, 0x20004020 ;  /* 0x20004020000f7882 */ /* 0x000fea0000000000 */
[----:B------:R2:W-:Y:S01]  /*6b60*/  UTCHMMA gdesc[UR4], gdesc[UR10], tmem[UR19], tmem[UR38], idesc[UR39], UPT ;  /* 0x00ff260a040075ea */ /* 0x0005e2000b800013 */
[----:B-1----:R-:W-:Y:S02]  /*6b70*/  UIADD3 UR6, UPT, UPT, UR16, 0x40, URZ ;  /* 0x0000004010067890 */ /* 0x002fe4000fffe0ff */
[----:B------:R-:W-:Y:S02]  /*6b80*/  UIADD3 UR14, UPT, UPT, UR18, 0x140, URZ ;  /* 0x00000140120e7890 */ /* 0x000fe4000fffe0ff */
[----:B------:R-:W-:Y:S02]  /*6b90*/  UIADD3 UR12, UPT, UPT, UR18, 0x180, URZ ;  /* 0x00000180120c7890 */ /* 0x000fe4000fffe0ff */
[----:B--2---:R-:W-:Y:S01]  /*6ba0*/  UIADD3 UR4, UPT, UPT, UR16, 0x42, URZ ;  /* 0x0000004210047890 */ /* 0x004fe2000fffe0ff */
[C---:B------:R-:W-:Y:S02]  /*6bb0*/  @P0 R2UR.BROADCAST UR19, R2.reuse ;  /* 0x00000000021302ca */ /* 0x040fe400008e0000 */
[----:B------:R-:W-:Y:S01]  /*6bc0*/  ELECT P0, URZ, PT ;  /* 0x0000000000ff782f */ /* 0x000fe20003800000 */
[----:B------:R1:W-:Y:S01]  /*6bd0*/  UTCHMMA gdesc[UR6], gdesc[UR8], tmem[UR17], tmem[UR36], idesc[UR37], UPT ;  /* 0x00ff2408060075ea */ /* 0x0003e2000b800011 */
[----:B------:R-:W-:Y:S09]  /*6be0*/  UIADD3 UR10, UPT, UPT, UR18, 0x1c0, URZ ;  /* 0x000001c0120a7890 */ /* 0x000ff2000fffe0ff */
[----:B------:R2:W-:Y:S01]  /*6bf0*/  UTCHMMA gdesc[UR4], gdesc[UR14], tmem[UR19], tmem[UR34], idesc[UR35], UPT ;  /* 0x00ff220e040075ea */ /* 0x0005e2000b800013 */
[----:B-1----:R-:W-:Y:S01]  /*6c00*/  UIADD3 UR8, UPT, UPT, UR16, 0x44, URZ ;  /* 0x0000004410087890 */ /* 0x002fe2000fffe0ff */
[C---:B------:R-:W-:Y:S02]  /*6c10*/  @P0 R2UR.BROADCAST UR17, R2.reuse ;  /* 0x00000000021102ca */ /* 0x040fe400008e0000 */
[----:B------:R-:W-:Y:S01]  /*6c20*/  ELECT P0, URZ, PT ;  /* 0x0000000000ff782f */ /* 0x000fe20003800000 */
[----:B------:R-:W-:Y:S01]  /*6c30*/  UIADD3 UR6, UPT, UPT, UR16, 0x46, URZ ;  /* 0x0000004610067890 */ /* 0x000fe2000fffe0ff */
[----:B------:R-:W-:Y:S01]  /*6c40*/  UMOV UR9, 0x40004080 ;  /* 0x4000408000097882 */ /* 0x000fe20000000000 */
[----:B--2---:R-:W-:Y:S10]  /*6c50*/  UIADD3 UR5, UPT, UPT, UR21, 0x20, URZ ;  /* 0x0000002015057890 */ /* 0x004ff4000fffe0ff */
[----:B------:R-:W-:Y:S01]  /*6c60*/  @P0 R2UR.BROADCAST UR14, R2 ;  /* 0x00000000020e02ca */ /* 0x000fe200008e0000 */
[----:B------:R-:W-:Y:S01]  /*6c70*/  UIADD3 UR4, UPT, UPT, UR20, 0x1, URZ ;  /* 0x0000000114047890 */ /* 0x000fe2000fffe0ff */
[----:B------:R1:W-:Y:S03]  /*6c80*/  UTCHMMA gdesc[UR8], gdesc[UR12], tmem[UR17], tmem[UR32], idesc[UR33], UPT ;  /* 0x00ff200c080075ea */ /* 0x0003e6000b800011 */
[----:B------:R-:W-:Y:S03]  /*6c90*/  UISETP.GT.U32.AND UP0, UPT, UR4, 0x1, UPT ;  /* 0x000000010400788c */ /* 0x000fe6000bf04070 */
[----:B------:R-:W-:Y:S05]  /*6ca0*/  UMOV UR4, UR22 ;  /* 0x0000001600047c82 */ /* 0x000fea0008000000 */
[----:B------:R3:W-:Y:S01]  /*6cb0*/  UTCHMMA gdesc[UR6], gdesc[UR10], tmem[UR14], tmem[UR30], idesc[UR31], UPT ;  /* 0x00ff1e0a060075ea */ /* 0x0007e2000b80000e */
[----:B------:R3:W-:Y:S01]  /*6cc0*/  UTCBAR.MULTICAST [UR5], URZ, UR24 ;  /* 0x000000ff050073e9 */ /* 0x0007e20008000818 */
[----:B-1----:R-:W-:Y:S07]  /*6cd0*/  UIADD3 UR8, UPT, UPT, UR20, -0x1, URZ ;  /* 0xffffffff14087890 */ /* 0x002fee000fffe0ff */
[----:B------:R-:W-:Y:S01]  /*6ce0*/  UMOV UR20, UR8 ;  /* 0x0000000800147c82 */ /* 0x000fe20008000000 */
[----:B----4-:R-:W-:Y:S05]  /*6cf0*/  BRA.U UP0, `(.L_x_59) ;  /* 0xfffffff900cc7547 */ /* 0x010fea000b83ffff */
.L_x_56:
[----:B------:R-:W-:Y:S01]  /*6d00*/  UIADD3 UR4, UPT, UPT, UR27, 0x1, URZ ;  /* 0x000000011b047890 */ /* 0x000fe2000fffe0ff */
[----:B------:R-:W-:Y:S01]  /*6d10*/  LOP3.LUT P0, RZ, R6, 0x1, RZ, 0xc0, !PT ;  /* 0x0000000106ff7812 */ /* 0x000fe2000780c0ff */
[----:B---3--:R-:W-:Y:S01]  /*6d20*/  UIADD3 UR5, UPT, UPT, UR28, 0xa0, URZ ;  /* 0x000000a01c057890 */ /* 0x008fe2000fffe0ff */
[----:B------:R-:W-:Y:S01]  /*6d30*/  LOP3.LUT R9, R9, 0x1, RZ, 0x3c, !PT ;  /* 0x0000000109097812 */ /* 0x000fe200078e3cff */
[----:B------:R-:W-:-:S04]  /*6d40*/  UISETP.NE.AND UP0, UPT, UR4, 0x2, UPT ;  /* 0x000000020400788c */ /* 0x000fc8000bf05270 */
[----:B------:R-:W-:Y:S02]  /*6d50*/  USEL UR6, URZ, 0x1, UP0 ;  /* 0x00000001ff067887 */ /* 0x000fe40008000000 */
[----:B------:R-:W-:Y:S01]  /*6d60*/  USEL UR27, UR4, URZ, UP0 ;  /* 0x000000ff041b7287 */ /* 0x000fe20008000000 */
[----:B------:R2:W-:Y:S03]  /*6d70*/  UTCBAR [UR5], URZ ;  /* 0x000000ff050073e9 */ /* 0x0005e600080000ff */
[----:B------:R-:W-:Y:S01]  /*6d80*/  LOP3.LUT R10, R10, UR6, RZ, 0x3c, !PT ;  /* 0x000000060a0a7c12 */ /* 0x000fe2000f8e3cff */
[----:B------:R-:W-:Y:S07]  /*6d90*/  @P0 BRA `(.L_x_60) ;  /* 0xfffffff800400947 */ /* 0x000fee000383ffff */
[----:B------:R-:W3:Y:S01]  /*6da0*/  S2UR UR6, SR_CgaCtaId ;  /* 0x00000000000679c3 */ /* 0x000ee20000008800 */
[----:B------:R-:W-:Y:S01]  /*6db0*/  ELECT P0, URZ, PT ;  /* 0x0000000000ff782f */ /* 0x000fe20003800000 */
[----:B-1----:R-:W-:Y:S01]  /*6dc0*/  IMAD.MOV.U32 R0, RZ, RZ, 0x1 ;  /* 0x00000001ff007424 */ /* 0x002fe200078e00ff */
[----:B------:R-:W-:Y:S01]  /*6dd0*/  UIADD3 UR23, UPT, UPT, UR23, 0xb0, URZ ;  /* 0x000000b017177890 */ /* 0x000fe2000fffe0ff */
[----:B------:R-:W-:Y:S01]  /*6de0*/  SHF.L.U32 R2, R10, 0x1f, RZ ;  /* 0x0000001f0a027819 */ /* 0x000fe200000006ff */
[----:B------:R-:W-:-:S03]  /*6df0*/  UMOV UR4, 0x40 ;  /* 0x0000004000047882 */ /* 0x000fc60000000000 */
[----:B------:R-:W-:Y:S01]  /*6e00*/  UVIRTCOUNT.DEALLOC.SMPOOL 0x80 ;  /* 0x000000800000784c */ /* 0x000fe20000000000 */
[----:B---3--:R-:W-:Y:S02]  /*6e10*/  ULEA UR6, UR6, UR4, 0x18 ;  /* 0x0000000406067291 */ /* 0x008fe4000f8ec0ff */
[----:B------:R-:W-:-:S07]  /*6e20*/  ULEA UR4, UR27, UR23, 0x3 ;  /* 0x000000171b047291 */ /* 0x000fce000f8e18ff */
[----:B------:R1:W-:Y:S02]  /*6e30*/  @P0 STS.U8 [UR6+0x1c], R0 ;  /* 0x00001c00ff000988 */ /* 0x0003e40008000006 */
[----:B------:R-:W3:Y:S02]  /*6e40*/  SYNCS.PHASECHK.TRANS64.TRYWAIT P0, [UR4], R2 ;  /* 0x00000002ff0075a7 */ /* 0x000ee40008001104 */
[----:B-1-3--:R-:W-:Y:S05]  /*6e50*/  @!P0 BRA `(.L_x_61) ;  /* 0x0000005400d88947 */ /* 0x00afea0003800000 */
.L_x_150:
[----:B------:R-:W-:-:S04]  /*6e60*/  UIADD3 UR4, UPT, UPT, UR27, 0x1, URZ ;  /* 0x000000011b047890 */ /* 0x000fc8000fffe0ff */
[----:B------:R-:W-:-:S04]  /*6e70*/  UISETP.NE.AND UP0, UPT, UR4, 0x2, UPT ;  /* 0x000000020400788c */ /* 0x000fc8000bf05270 */
[----:B--2---:R-:W-:Y:S02]  /*6e80*/  USEL UR5, URZ, 0x1, UP0 ;  /* 0x00000001ff057887 */ /* 0x004fe40008000000 */
[----:B------:R-:W-:-:S04]  /*6e90*/  USEL UR4, UR4, URZ, UP0 ;  /* 0x000000ff04047287 */ /* 0x000fc80008000000 */
[----:B------:R-:W-:Y:S01]  /*6ea0*/  ULEA UR4, UR4, UR23, 0x3 ;  /* 0x0000001704047291 */ /* 0x000fe2000f8e18ff */
[----:B-1----:R-:W-:-:S04]  /*6eb0*/  LOP3.LUT R2, R10, UR5, RZ, 0x3c, !PT ;  /* 0x000000050a027c12 */ /* 0x002fc8000f8e3cff */
[----:B------:R-:W-:-:S04]  /*6ec0*/  SHF.L.U32 R2, R2, 0x1f, RZ ;  /* 0x0000001f02027819 */ /* 0x000fc800000006ff */
[----:B------:R-:W1:Y:S02]  /*6ed0*/  SYNCS.PHASECHK.TRANS64.TRYWAIT P0, [UR4], R2 ;  /* 0x00000002ff0075a7 */ /* 0x000e640008001104 */
[----:B-1----:R-:W-:Y:S05]  /*6ee0*/  @!P0 BRA `(.L_x_62) ;  /* 0x0000005400cc8947 */ /* 0x002fea0003800000 */
.L_x_152:
[----:B------:R-:W-:Y:S01]  /*6ef0*/  NOP ;  /* 0x0000000000007918 */ /* 0x000fe20000000000 */
[----:B-1----:R-:W1:Y:S01]  /*6f00*/  LDS R0, [UR6+0x14] ;  /* 0x00001406ff007984 */ /* 0x002e620008000800 */
[----:B------:R-:W-:Y:S01]  /*6f10*/  LOP3.LUT R3, R11, 0xffff, RZ, 0xc0, !PT ;  /* 0x0000ffff0b037812 */ /* 0x000fe200078ec0ff */
[----:B------:R-:W-:-:S03]  /*6f20*/  IMAD.MOV.U32 R2, RZ, RZ, 0xffff ;  /* 0x0000ffffff027424 */ /* 0x000fc600078e00ff */
[----:B------:R-:W-:-:S04]  /*6f30*/  SHF.R.U32.HI R3, RZ, 0x5, R3 ;  /* 0x00000005ff037819 */ /* 0x000fc80000011603 */
[----:B------:R-:W-:-:S04]  /*6f40*/  SHF.L.U32 R2, R2, R3, RZ ;  /* 0x0000000302027219 */ /* 0x000fc800000006ff */
[----:B-1----:R-:W-:-:S04]  /*6f50*/  LOP3.LUT R0, R0, R2, RZ, 0xc0, !PT ;  /* 0x0000000200007212 */ /* 0x002fc800078ec0ff */
[----:B------:R-:W-:Y:S01]  /*6f60*/  ISETP.NE.AND P0, PT, R0, R2, PT ;  /* 0x000000020000720c */ /* 0x000fe20003f05270 */
[----:B------:R-:W-:-:S05]  /*6f70*/  IMAD.MOV.U32 R0, RZ, RZ, 0x1 ;  /* 0x00000001ff007424 */ /* 0x000fca00078e00ff */
[----:B------:R-:W-:-:S07]  /*6f80*/  SHF.L.U32 R0, R0, R3, RZ ;  /* 0x0000000300007219 */ /* 0x000fce00000006ff */
[----:B------:R-:W-:Y:S05]  /*6f90*/  @P0 BRA `(.L_x_63) ;  /* 0x00000000005c0947 */ /* 0x000fea0003800000 */
[----:B------:R-:W1:Y:S02]  /*6fa0*/  LDS R3, [UR6+0x18] ;  /* 0x00001806ff037984 */ /* 0x000e640008000800 */
[----:B-1----:R-:W-:-:S04]  /*6fb0*/  LOP3.LUT R3, R3, R0, RZ, 0xc0, !PT ;  /* 0x0000000003037212 */ /* 0x002fc800078ec0ff */
[----:B------:R-:W-:-:S13]  /*6fc0*/  ISETP.NE.AND P0, PT, R3, R0, PT ;  /* 0x000000000300720c */ /* 0x000fda0003f05270 */
[----:B------:R-:W-:Y:S05]  /*6fd0*/  @P0 BRA `(.L_x_64) ;  /* 0x0000000000400947 */ /* 0x000fea0003800000 */
[----:B------:R-:W-:Y:S01]  /*6fe0*/  R2UR UR4, R2 ;  /* 0x00000000020472ca */ /* 0x000fe200000e0000 */
[----:B------:R-:W1:Y:S01]  /*6ff0*/  S2R R3, SR_LANEID ;  /* 0x0000000000037919 */ /* 0x000e620000000000 */
[----:B------:R-:W-:-:S04]  /*7000*/  LOP3.LUT R0, RZ, R0, RZ, 0x33, !PT ;  /* 0x00000000ff007212 */ /* 0x000fc800078e33ff */
[----:B------:R-:W2:Y:S07]  /*7010*/  REDUX UR7, R0 ;  /* 0x00000000000773c4 */ /* 0x000eae0000000000 */
[----:B------:R-:W-:-:S03]  /*7020*/  ULOP3.LUT UR5, URZ, UR4, URZ, 0x33, !UPT ;  /* 0x00000004ff057292 */ /* 0x000fc6000f8e33ff */
[----:B------:R-:W-:Y:S02]  /*7030*/  VOTEU.ANY UR4, UPT, PT ;  /* 0x0000000000047886 */ /* 0x000fe400038e0100 */
[----:B------:R-:W-:Y:S01]  /*7040*/  UFLO.U32 UR4, UR4 ;  /* 0x00000004000472bd */ /* 0x000fe200080e0000 */
[----:B------:R-:W-:-:S04]  /*7050*/  IMAD.U32 R2, RZ, RZ, UR5 ;  /* 0x00000005ff027e24 */ /* 0x000fc8000f8e00ff */
[----:B------:R-:W3:Y:S02]  /*7060*/  REDUX UR8, R2 ;  /* 0x00000000020873c4 */ /* 0x000ee40000000000 */
[----:B------:R4:W-:Y:S01]  /*7070*/  UTCATOMSWS.AND URZ, UR5 ;  /* 0x0000000500ff79e3 */ /* 0x0009e20008000000 */
[----:B--2---:R-:W-:Y:S01]  /*7080*/  IMAD.U32 R0, RZ, RZ, UR7 ;  /* 0x00000007ff007e24 */ /* 0x004fe2000f8e00ff */
[----:B-1----:R-:W-:Y:S01]  /*7090*/  ISETP.EQ.U32.AND P0, PT, R3, UR4, PT ;  /* 0x0000000403007c0c */ /* 0x002fe2000bf02070 */
[----:B---3--:R-:W-:-:S12]  /*70a0*/  IMAD.U32 R2, RZ, RZ, UR8 ;  /* 0x00000008ff027e24 */ /* 0x008fd8000f8e00ff */
[----:B------:R4:W-:Y:S04]  /*70b0*/  @P0 ATOMS.AND RZ, [UR6+0x14], R2 ;  /* 0x00001402ffff098c */ /* 0x0009e8000a800006 */
[----:B------:R4:W-:Y:S01]  /*70c0*/  @P0 ATOMS.AND RZ, [UR6+0x18], R0 ;  /* 0x00001800ffff098c */ /* 0x0009e2000a800006 */
[----:B------:R-:W-:Y:S05]  /*70d0*/  BRA `(.L_x_65) ;  /* 0x0000000000147947 */ /* 0x000fea0003800000 */
.L_x_64:
[----:B------:R-:W-:Y:S02]  /*70e0*/  MOV R2, 0x7100 ;  /* 0x0000710000027802 */ /* 0x000fe40000000f00 */
[----:B-----5:R-:W-:Y:S05]  /*70f0*/  CALL.REL.NOINC `($__internal_0_$__cuda_sm10x_tcgen05_guardrail_trap_col_being_dealloced_not_returned_by_alloc) ;  /* 0x0000005800b87944 */ /* 0x020fea0003c00000 */
[----:B------:R-:W-:Y:S05]  /*7100*/  BRA `(.L_x_65) ;  /* 0x0000000000087947 */ /* 0x000fea0003800000 */
.L_x_63:
[----:B------:R-:W-:Y:S02]  /*7110*/  MOV R2, 0x7130 ;  /* 0x0000713000027802 */ /* 0x000fe40000000f00 */
[----:B-----5:R-:W-:Y:S05]  /*7120*/  CALL.REL.NOINC `($__internal_2_$__cuda_sm10x_tcgen05_guardrail_trap_unallocated_columns_being_dealloced) ;  /* 0x0000005800c47944 */ /* 0x020fea0003c00000 */
.L_x_65:
[----:B------:R-:W-:Y:S01]  /*7130*/  NOP ;  /* 0x0000000000007918 */ /* 0x000fe20000000000 */
[----:B----4-:R-:W-:Y:S05]  /*7140*/  EXIT ;  /* 0x000000000000794d */ /* 0x010fea0003800000 */
.L_x_49:
[----:B------:R-:W-:-:S09]  /*7150*/  UISETP.NE.OR UP0, UPT, UR18, 0x3, !UP3 ;  /* 0x000000031200788c */ /* 0x000fd2000df05670 */
[----:B------:R-:W-:Y:S05]  /*7160*/  BRA.U UP0, `(.L_x_66) ;  /* 0x0000001100e47547 */ /* 0x000fea000b800000 */
[----:B------:R-:W1:Y:S01]  /*7170*/  LDCU.64 UR4, c[0x0][0x988] ;  /* 0x00013100ff0477ac */ /* 0x000e620008000a00 */
[----:B------:R-:W2:Y:S01]  /*7180*/  S2UR UR10, SR_CgaCtaId ;  /* 0x00000000000a79c3 */ /* 0x000ea20000008800 */
[----:B------:R-:W-:Y:S01]  /*7190*/  R2UR UR45, R56 ;  /* 0x00000000382d72ca */ /* 0x000fe200000e0000 */
[----:B------:R-:W-:Y:S01]  /*71a0*/  HFMA2 R9, -RZ, RZ, 0, 0 ;  /* 0x00000000ff097431 */ /* 0x000fe200000001ff */
[----:B------:R-:W3:Y:S01]  /*71b0*/  LDCU UR38, c[0x0][0x370] ;  /* 0x00006e00ff2677ac */ /* 0x000ee20008000800 */
[----:B------:R-:W-:Y:S01]  /*71c0*/  R2UR UR44, R57 ;  /* 0x00000000392c72ca */ /* 0x000fe200000e0000 */
[----:B------:R-:W-:Y:S01]  /*71d0*/  IMAD.MOV.U32 R10, RZ, RZ, 0x1 ;  /* 0x00000001ff0a7424 */ /* 0x000fe200078e00ff */
[----:B------:R-:W3:Y:S02]  /*71e0*/  LDCU.128 UR28, c[0x0][0xc10] ;  /* 0x00018200ff1c77ac */ /* 0x000ee40008000c00 */
[----:B------:R-:W4:Y:S01]  /*71f0*/  LDC.64 R12, c[0x0][0x348] ;  /* 0x0000d200ff0c7b82 */ /* 0x000f220000000a00 */
[----:B------:R-:W-:Y:S01]  /*7200*/  IMAD.MOV.U32 R3, RZ, RZ, 0x2000 ;  /* 0x00002000ff037424 */ /* 0x000fe200078e00ff */
[----:B------:R-:W2:Y:S01]  /*7210*/  LDCU UR37, c[0x0][0x374] ;  /* 0x00006e80ff2577ac */ /* 0x000ea20008000800 */
[----:B------:R-:W2:Y:S01]  /*7220*/  LDCU.64 UR24, c[0x0][0x990] ;  /* 0x00013200ff1877ac */ /* 0x000ea20008000a00 */
[----:B------:R-:W2:Y:S01]  /*7230*/  LDCU UR17, c[0x0][0xc0c] ;  /* 0x00018180ff1177ac */ /* 0x000ea20008000800 */
[----:B------:R-:W4:Y:S01]  /*7240*/  LDCU.128 UR32, c[0x0][0xa80] ;  /* 0x00015000ff2077ac */ /* 0x000f220008000c00 */
[----:B-1----:R-:W-:Y:S01]  /*7250*/  UISETP.NE.U32.AND UP0, UPT, UR4, URZ, UPT ;  /* 0x000000ff0400728c */ /* 0x002fe2000bf05070 */
[----:B------:R-:W1:Y:S01]  /*7260*/  LDCU UR56, c[0x0][0xc20] ;  /* 0x00018400ff3877ac */ /* 0x000e620008000800 */
[----:B------:R-:W1:Y:S01]  /*7270*/  LDCU UR4, c[0x0][0xc30] ;  /* 0x00018600ff0477ac */ /* 0x000e620008000800 */
[----:B------:R-:W1:Y:S01]  /*7280*/  LDCU.128 UR40, c[0x0][0xa90] ;  /* 0x00015200ff2877ac */ /* 0x000e620008000c00 */
[----:B------:R-:W-:Y:S01]  /*7290*/  UMOV UR20, 0x400 ;  /* 0x0000040000147882 */ /* 0x000fe20000000000 */
[----:B---3--:R-:W-:-:S02]  /*72a0*/  UIMAD.WIDE.U32 UR6, UR38, UR28, URZ ;  /* 0x0000001c260672a5 */ /* 0x008fc4000f8e00ff */
[----:B--2---:R-:W-:Y:S02]  /*72b0*/  UIMAD.WIDE.U32 UR8, UR37, UR31, URZ ;  /* 0x0000001f250872a5 */ /* 0x004fe4000f8e00ff */
[----:B------:R-:W-:Y:S02]  /*72c0*/  ULEA UR20, UR10, UR20, 0x18 ;  /* 0x000000140a147291 */ /* 0x000fe4000f8ec0ff */
[----:B------:R-:W-:Y:S02]  /*72d0*/  UISETP.NE.AND.EX UP4, UPT, UR5, URZ, UPT, UP0 ;  /* 0x000000ff0500728c */ /* 0x000fe4000bf85300 */
[----:B------:R-:W-:Y:S02]  /*72e0*/  USEL UR55, URZ, 0x1, UP5 ;  /* 0x00000001ff377887 */ /* 0x000fe4000a800000 */
[----:B------:R-:W-:Y:S02]  /*72f0*/  UISETP.GE.AND UP0, UPT, UR39, 0x1, UPT ;  /* 0x000000012700788c */ /* 0x000fe4000bf06270 */
[----:B------:R-:W-:-:S02]  /*7300*/  UISETP.NE.U32.AND UP5, UPT, UR24, URZ, UPT ;  /* 0x000000ff1800728c */ /* 0x000fc4000bfa5070 */
[----:B------:R-:W-:Y:S02]  /*7310*/  UISETP.NE.AND UP0, UPT, UR17, 0x1, UPT ;  /* 0x000000011100788c */ /* 0x000fe4000bf05270 */
[----:B------:R-:W-:Y:S02]  /*7320*/  UIADD3 UR47, UPT, UPT, UR20, 0x58, URZ ;  /* 0x00000058142f7890 */ /* 0x000fe4000fffe0ff */
[----:B------:R-:W-:Y:S02]  /*7330*/  UIADD3 UR46, UPT, UPT, UR20, 0x98, URZ ;  /* 0x00000098142e7890 */ /* 0x000fe4000fffe0ff */
[----:B------:R-:W-:Y:S02]  /*7340*/  UIADD3 UR36, UPT, UPT, UR20, 0x40, URZ ;  /* 0x0000004014247890 */ /* 0x000fe4000fffe0ff */
[----:B------:R-:W-:Y:S02]  /*7350*/  UIADD3 UR27, UPT, UPT, UR20, 0x48, URZ ;  /* 0x00000048141b7890 */ /* 0x000fe4000fffe0ff */
[----:B------:R-:W-:-:S02]  /*7360*/  UIADD3 UR26, UPT, UPT, UR20, 0x50, URZ ;  /* 0x00000050141a7890 */ /* 0x000fc4000fffe0ff */
[----:B------:R-:W-:Y:S01]  /*7370*/  UISETP.NE.AND UP0, UPT, UR30, 0x1, UPT ;  /* 0x000000011e00788c */ /* 0x000fe2000bf05270 */
[----:B------:R-:W-:Y:S01]  /*7380*/  UMOV UR54, UR7 ;  /* 0x0000000700367c82 */ /* 0x000fe20008000000 */
[----:B------:R-:W-:Y:S01]  /*7390*/  UMOV UR53, UR9 ;  /* 0x0000000900357c82 */ /* 0x000fe20008000000 */
[----:B----4-:R-:W-:Y:S02]  /*73a0*/  UISETP.NE.AND UP0, UPT, UR32, 0x1, UPT ;  /* 0x000000012000788c */ /* 0x010fe4000bf05270 */
[----:B------:R-:W-:Y:S01]  /*73b0*/  UISETP.NE.AND UP0, UPT, UR35, 0x1, UPT ;  /* 0x000000012300788c */ /* 0x000fe2000bf05270 */
[----:B------:R-:W2:Y:S01]  /*73c0*/  LDCU UR57, c[0x0][0xaa0] ;  /* 0x00015400ff3977ac */ /* 0x000ea20008000800 */
[----:B------:R-:W-:Y:S02]  /*73d0*/  UPLOP3.LUT UP3, UPT, UPT, UPT, UPT, 0x40, 0x4 ;  /* 0x000000000004789c */ /* 0x000fe40003f6e870 */
[----:B------:R-:W-:Y:S01]  /*73e0*/  UISETP.NE.AND UP6, UPT, UR39, 0x1, UPT ;  /* 0x000000012700788c */ /* 0x000fe2000bfc5270 */
[----:B------:R-:W3:Y:S01]  /*73f0*/  LDCU.64 UR18, c[0x0][0xc28] ;  /* 0x00018500ff1277ac */ /* 0x000ee20008000a00 */
[----:B------:R-:W-:-:S02]  /*7400*/  UISETP.NE.AND.EX UP5, UPT, UR25, URZ, UPT, UP5 ;  /* 0x000000ff1900728c */ /* 0x000fc4000bfa5350 */
[----:B------:R-:W-:Y:S02]  /*7410*/  UPRMT UR47, UR10, 0x654, UR47 ;  /* 0x000006540a2f7896 */ /* 0x000fe4000800002f */
[----:B------:R-:W-:Y:S02]  /*7420*/  UPRMT UR46, URZ, 0x654, UR46 ;  /* 0x00000654ff2e7896 */ /* 0x000fe4000800002e */
[----:B------:R-:W-:Y:S02]  /*7430*/  UPRMT UR50, UR10, 0x654, UR36 ;  /* 0x000006540a327896 */ /* 0x000fe40008000024 */
[----:B------:R-:W-:Y:S02]  /*7440*/  UPRMT UR49, UR10, 0x654, UR27 ;  /* 0x000006540a317896 */ /* 0x000fe4000800001b */
[----:B------:R-:W-:Y:S02]  /*7450*/  UPRMT UR48, UR10, 0x654, UR26 ;  /* 0x000006540a307896 */ /* 0x000fe4000800001a */
[----:B------:R-:W-:-:S02]  /*7460*/  USHF.R.U32.HI UR54, URZ, UR29, UR54 ;  /* 0x0000001dff367299 */ /* 0x000fc40008011636 */
[----:B-1----:R-:W-:Y:S02]  /*7470*/  USHF.R.U32.HI UR53, URZ, UR56, UR53 ;  /* 0x00000038ff357299 */ /* 0x002fe40008011635 */
[----:B------:R-:W-:Y:S02]  /*7480*/  UISETP.NE.AND UP2, UPT, UR4, 0x1, UPT ;  /* 0x000000010400788c */ /* 0x000fe4000bf45270 */
[----:B--23--:R-:W-:-:S11]  /*7490*/  UISETP.NE.AND UP0, UPT, UR42, 0x1, UPT ;  /* 0x000000012a00788c */ /* 0x00cfd6000bf05270 */
.L_x_77:
[----:B------:R-:W-:Y:S04]  /*74a0*/  SHF.L.U32 R2, R9, 0x1f, RZ ;  /* 0x0000001f09027819 */ /* 0x000fe800000006ff */
[----:B-1----:R-:W1:Y:S02]  /*74b0*/  SYNCS.PHASECHK.TRANS64.TRYWAIT P0, [UR20+0x90], R2 ;  /* 0x00009002ff0075a7 */ /* 0x002e640008001114 */
[----:B-1----:R-:W-:Y:S05]  /*74c0*/  @!P0 BRA `(.L_x_67) ;  /* 0x00000050006c8947 */ /* 0x002fea0003800000 */
.L_x_154:
[----:B------:R-:W2:Y:S01]  /*74d0*/  LDS.128 R4, [UR20+0xd0] ;  /* 0x0000d014ff047984 */ /* 0x000ea20008000c00 */
[----:B------:R-:W-:Y:S01]  /*74e0*/  @!PT LDS RZ, [RZ] ;  /* 0x00000000fffff984 */ /* 0x000fe20000000800 */
[----:B------:R-:W-:Y:S01]  /*74f0*/  @!PT LDS RZ, [RZ] ;  /* 0x00000000fffff984 */ /* 0x000fe20000000800 */
[----:B------:R-:W-:Y:S01]  /*7500*/  @!PT LDS RZ, [RZ] ;  /* 0x00000000fffff984 */ /* 0x000fe20000000800 */
[----:B------:R-:W-:Y:S01]  /*7510*/  @!PT LDS RZ, [RZ] ;  /* 0x00000000fffff984 */ /* 0x000fe20000000800 */
[----:B------:R3:W-:Y:S06]  /*7520*/  MEMBAR.ALL.CTA ;  /* 0x0000000000007992 */ /* 0x0007ec0000008000 */
[----:B---3--:R-:W3:Y:S02]  /*7530*/  FENCE.VIEW.ASYNC.S ;  /* 0x00000000000073c6 */ /* 0x008ee40000000000 */
[----:B---3--:R-:W-:Y:S01]  /*7540*/  SYNCS.ARRIVE.TRANS64.RED.A1T0 RZ, [UR46], RZ ;  /* 0x000000ffffff79a7 */ /* 0x008fe2000810042e */
[----:B--2---:R-:W-:Y:S11]  /*7550*/  LOP3.LUT P0, RZ, R6, 0x1, RZ, 0xc0, !PT ;  /* 0x0000000106ff7812 */ /* 0x004ff6000780c0ff */
[----:B------:R-:W-:Y:S02]  /*7560*/  @!UPT UIADD3 URZ, UPT, UPT, URZ, URZ, URZ ;  /* 0x000000fffffff290 */ /* 0x000fe4000fffe0ff */
[----:B------:R-:W-:Y:S01]  /*7570*/  VOTEU.ANY UP0, P0 ;  /* 0x0000000000ff7886 */ /* 0x000fe20000000100 */
[----:B------:R-:W-:Y:S11]  /*7580*/  PLOP3.LUT P0, PT, PT, PT, UP0, 0x80, 0x8 ;  /* 0x000000000008781c */ /* 0x000ff60003f0f008 */
[----:B------:R-:W-:Y:S02]  /*7590*/  @!UPT UIADD3 URZ, UPT, UPT, URZ, URZ, URZ ;  /* 0x000000fffffff290 */ /* 0x000fe4000fffe0ff */
[----:B-1----:R-:W-:Y:S02]  /*75a0*/  @P0 MOV R2, R4 ;  /* 0x0000000400020202 */ /* 0x002fe40000000f00 */
[----:B------:R-:W-:Y:S02]  /*75b0*/  @P0 LOP3.LUT R0, R5, 0xffff, RZ, 0xc0, !PT ;  /* 0x0000ffff05000812 */ /* 0x000fe400078ec0ff */
[----:B------:R-:W-:Y:S02]  /*75c0*/  @P0 R2UR UR5, R2 ;  /* 0x00000000020502ca */ /* 0x000fe400000e0000 */
[----:B------:R-:W-:Y:S11]  /*75d0*/  @P0 R2UR UR4, R0 ;  /* 0x00000000000402ca */ /* 0x000ff600000e0000 */
[----:B------:R-:W-:Y:S02]  /*75e0*/  @UP0 UMOV UR16, UR5 ;  /* 0x0000000500100c82 */ /* 0x000fe40008000000 */
[----:B------:R-:W-:Y:S01]  /*75f0*/  @UP0 UMOV UR15, UR4 ;  /* 0x00000004000f0c82 */ /* 0x000fe20008000000 */
[----:B------:R-:W-:Y:S09]  /*7600*/  UISETP.GE.AND UP0, UPT, UR39, 0x1, UPT ;  /* 0x000000012700788c */ /* 0x000ff2000bf06270 */
[----:B------:R-:W-:Y:S05]  /*7610*/  BRA.U !UP0, `(.L_x_68) ;  /* 0x0000000108b47547 */ /* 0x000fea000b800000 */
[----:B------:R-:W-:Y:S02]  /*7620*/  UIMAD.WIDE.U32 UR8, UR15, UR31, URZ ;  /* 0x0000001f0f0872a5 */ /* 0x000fe4000f8e00ff */
[----:B------:R-:W-:Y:S02]  /*7630*/  UP2UR UR14, UPR, URZ, 0x2 ;  /* 0x00000002ff0e7883 */ /* 0x000fe40008000000 */
[----:B------:R-:W-:Y:S02]  /*7640*/  UISETP.NE.AND UP1, UPT, UR30, 0x1, UPT ;  /* 0x000000011e00788c */ /* 0x000fe4000bf25270 */
[----:B------:R-:W-:Y:S02]  /*7650*/  UIMAD.WIDE.U32 UR10, UR16, UR28, URZ ;  /* 0x0000001c100a72a5 */ /* 0x000fe4000f8e00ff */
[----:B------:R-:W-:Y:S02]  /*7660*/  USEL UR4, UR37, UR53, !UP1 ;  /* 0x0000003525047287 */ /* 0x000fe4000c800000 */
[----:B------:R-:W-:Y:S02]  /*7670*/  UISETP.NE.AND UP0, UPT, UR17, 0x1, UPT ;  /* 0x000000011100788c */ /* 0x000fe4000bf05270 */
[----:B------:R-:W-:Y:S02]  /*7680*/  UIMAD.WIDE.U32 UR12, UR4, UR18, URZ ;  /* 0x00000012040c72a5 */ /* 0x000fe4000f8e00ff */
[----:B------:R-:W-:Y:S01]  /*7690*/  USEL UR7, UR38, UR54, !UP0 ;  /* 0x0000003626077287 */ /* 0x000fe2000c000000 */
[----:B------:R-:W-:Y:S02]  /*76a0*/  UMOV UR5, UR9 ;  /* 0x0000000900057c82 */ /* 0x000fe40008000000 */
[----:B------:R-:W-:Y:S02]  /*76b0*/  USHF.R.U32.HI UR6, URZ, UR56, UR5 ;  /* 0x00000038ff067299 */ /* 0x000fe40008011605 */
[----:B------:R-:W-:Y:S02]  /*76c0*/  UIMAD.WIDE.U32 UR22, UR7, UR18, URZ ;  /* 0x00000012071672a5 */ /* 0x000fe4000f8e00ff */
[----:B------:R-:W-:Y:S02]  /*76d0*/  USEL UR6, UR15, UR6, !UP1 ;  /* 0x000000060f067287 */ /* 0x000fe4000c800000 */
[----:B------:R-:W-:Y:S01]  /*76e0*/  UISETP.NE.AND UP1, UPT, UR14, URZ, UPT ;  /* 0x000000ff0e00728c */ /* 0x000fe2000bf25270 */
[----:B------:R-:W-:Y:S01]  /*76f0*/  UMOV UR5, UR11 ;  /* 0x0000000b00057c82 */ /* 0x000fe20008000000 */
[----:B------:R-:W-:Y:S02]  /*7700*/  UIMAD.WIDE.U32 UR10, UR6, UR18, URZ ;  /* 0x00000012060a72a5 */ /* 0x000fe4000f8e00ff */
[----:B------:R-:W-:Y:S03]  /*7710*/  USHF.R.U32.HI UR8, URZ, UR29, UR5 ;  /* 0x0000001dff087299 */ /* 0x000fe60008011605 */
[----:B------:R-:W-:Y:S02]  /*7720*/  UMOV UR5, UR13 ;  /* 0x0000000d00057c82 */ /* 0x000fe40008000000 */
[----:B------:R-:W-:Y:S03]  /*7730*/  @UP6 USHF.R.U32.HI UR4, URZ, UR19, UR5 ;  /* 0x00000013ff046299 */ /* 0x000fe60008011605 */
[----:B------:R-:W-:Y:S01]  /*7740*/  UMOV UR5, UR23 ;  /* 0x0000001700057c82 */ /* 0x000fe20008000000 */
[----:B------:R-:W-:Y:S02]  /*7750*/  UIMAD UR4, UR39, UR4, URZ ;  /* 0x00000004270472a4 */ /* 0x000fe4000f8e02ff */
[----:B------:R-:W-:Y:S02]  /*7760*/  @UP6 USHF.R.U32.HI UR7, URZ, UR19, UR5 ;  /* 0x00000013ff076299 */ /* 0x000fe40008011605 */
[----:B------:R-:W-:Y:S02]  /*7770*/  USEL UR5, UR16, UR8, !UP0 ;  /* 0x0000000810057287 */ /* 0x000fe4000c000000 */
[----:B------:R-:W-:Y:S02]  /*7780*/  UIMAD UR8, UR39, UR7, URZ ;  /* 0x00000007270872a4 */ /* 0x000fe4000f8e02ff */
[----:B------:R-:W-:Y:S03]  /*7790*/  UISETP.GE.AND UP0, UPT, UR6, UR4, UPT ;  /* 0x000000040600728c */ /* 0x000fe6000bf06270 */
[----:B------:R-:W-:Y:S01]  /*77a0*/  UMOV UR4, UR11 ;  /* 0x0000000b00047c82 */ /* 0x000fe20008000000 */
[----:B------:R-:W-:Y:S02]  /*77b0*/  UISETP.GE.OR UP0, UPT, UR5, UR8, UP0 ;  /* 0x000000080500728c */ /* 0x000fe40008706670 */
[----:B------:R-:W-:Y:S02]  /*77c0*/  USHF.R.U32.HI UR4, URZ, UR19, UR4 ;  /* 0x00000013ff047299 */ /* 0x000fe40008011604 */
[----:B------:R-:W-:Y:S02]  /*77d0*/  UIMAD.WIDE.U32 UR8, UR5, UR18, URZ ;  /* 0x00000012050872a5 */ /* 0x000fe4000f8e00ff */
[----:B------:R-:W-:Y:S04]  /*77e0*/  USEL UR10, UR6, UR4, !UP6 ;  /* 0x00000004060a7287 */ /* 0x000fe8000f000000 */
[----:B------:R-:W-:Y:S01]  /*77f0*/  UIADD3 UR11, UPT, UPT, -UR10, URZ, URZ ;  /* 0x000000ff0a0b7290 */ /* 0x000fe2000fffe1ff */
[----:B------:R-:W-:Y:S02]  /*7800*/  @!UP0 UMOV UR4, UR9 ;  /* 0x0000000900048c82 */ /* 0x000fe40008000000 */
[----:B------:R-:W-:Y:S02]  /*7810*/  @!UP0 USHF.R.U32.HI UR4, URZ, UR19, UR4 ;  /* 0x00000013ff048299 */ /* 0x000fe40008011604 */
[----:B------:R-:W-:Y:S02]  /*7820*/  UIMAD UR8, UR39, UR11, UR6 ;  /* 0x0000000b270872a4 */ /* 0x000fe4000f8e0206 */
[----:B------:R-:W-:Y:S04]  /*7830*/  @!UP0 USEL UR4, UR5, UR4, !UP6 ;  /* 0x0000000405048287 */ /* 0x000fe8000f000000 */
[----:B------:R-:W-:Y:S02]  /*7840*/  @!UP0 UIMAD UR8, UR7, UR8, UR4 ;  /* 0x00000008070882a4 */ /* 0x000fe4000f8e0204 */
[----:B------:R-:W-:Y:S02]  /*7850*/  @!UP0 UIADD3 UR9, UPT, UPT, UR10, -UR4, URZ ;  /* 0x800000040a098290 */ /* 0x000fe4000fffe0ff */
[----:B------:R-:W-:Y:S02]  /*7860*/  UIADD3 UR4, UPT, UPT, -UR5, URZ, URZ ;  /* 0x000000ff05047290 */ /* 0x000fe4000fffe1ff */
[----:B------:R-:W-:Y:S02]  /*7870*/  UIADD3 UR7, UPT, UPT, -UR6, URZ, URZ ;  /* 0x000000ff06077290 */ /* 0x000fe4000fffe1ff */
[----:B------:R-:W-:Y:S02]  /*7880*/  @!UP0 UIMAD UR6, UR9, UR39, UR5 ;  /* 0x00000027090682a4 */ /* 0x000fe4000f8e0205 */
[----:B------:R-:W-:Y:S02]  /*7890*/  UIMAD UR16, UR17, UR4, UR16 ;  /* 0x00000004111072a4 */ /* 0x000fe4000f8e0210 */
[----:B------:R-:W-:Y:S01]  /*78a0*/  UIMAD UR15, UR30, UR7, UR15 ;  /* 0x000000071e0f72a4 */ /* 0x000fe2000f8e020f */
[----:B------:R-:W-:Y:S02]  /*78b0*/  @!UP0 UMOV UR5, UR8 ;  /* 0x0000000800058c82 */ /* 0x000fe40008000000 */
[----:B------:R-:W-:Y:S02]  /*78c0*/  UIMAD UR16, UR5, UR17, UR16 ;  /* 0x00000011051072a4 */ /* 0x000fe4000f8e0210 */
[----:B------:R-:W-:Y:S11]  /*78d0*/  UIMAD UR15, UR6, UR30, UR15 ;  /* 0x0000001e060f72a4 */ /* 0x000ff6000f8e020f */
[----:B------:R-:W-:Y:S01]  /*78e0*/  @!UPT UIADD3 URZ, UPT, UPT, URZ, URZ, URZ ;  /* 0x000000fffffff290 */ /* 0x000fe2000fffe0ff */
.L_x_68:
[----:B------:R-:W1:Y:S01]  /*78f0*/  @!UP2 LDCU.128 UR8, c[0x0][0xc10] ;  /* 0x00018200ff08a7ac */ /* 0x000e620008000c00 */
[----:B------:R-:W-:Y:S02]  /*7900*/  ISETP.NE.U32.AND P1, PT, RZ, UR24, PT ;  /* 0x00000018ff007c0c */ /* 0x000fe4000bf25070 */
[----:B------:R-:W-:Y:S02]  /*7910*/  SHF.L.U32 R8, R10, 0x1f, RZ ;  /* 0x0000001f0a087819 */ /* 0x000fe400000006ff */
[----:B------:R-:W-:Y:S01]  /*7920*/  ISETP.NE.AND.EX P1, PT, RZ, UR25, PT, P1 ;  /* 0x00000019ff007c0c */ /* 0x000fe2000bf25310 */
[----:B------:R-:W2:Y:S01]  /*7930*/  @!UP2 LDCU UR5, c[0x0][0xc0c] ;  /* 0x00018180ff05a7ac */ /* 0x000ea20008000800 */
[----:B-1----:R-:W-:Y:S07]  /*7940*/  UIMAD.WIDE.U32 UR6, UR16, UR8, URZ ;  /* 0x00000008100672a5 */ /* 0x002fee000f8e00ff */
[----:B------:R-:W-:Y:S01]  /*7950*/  @!UP2 UMOV UR4, UR7 ;  /* 0x000000070004ac82 */ /* 0x000fe20008000000 */
[----:B--2---:R-:W-:Y:S02]  /*7960*/  @!UP2 UISETP.NE.AND UP0, UPT, UR5, 0x1, UPT ;  /* 0x000000010500a88c */ /* 0x004fe4000bf05270 */
[----:B------:R-:W-:Y:S02]  /*7970*/  @!UP2 USHF.R.U32.HI UR4, URZ, UR9, UR4 ;  /* 0x00000009ff04a299 */ /* 0x000fe40008011604 */
[----:B------:R-:W-:Y:S02]  /*7980*/  UIMAD.WIDE.U32 UR6, UR15, UR11, URZ ;  /* 0x0000000b0f0672a5 */ /* 0x000fe4000f8e00ff */
[----:B------:R-:W-:Y:S02]  /*7990*/  @!UP2 USEL UR8, UR16, UR4, !UP0 ;  /* 0x000000041008a287 */ /* 0x000fe4000c000000 */
[----:B------:R-:W-:Y:S03]  /*79a0*/  @!UP2 UISETP.NE.AND UP0, UPT, UR10, 0x1, UPT ;  /* 0x000000010a00a88c */ /* 0x000fe6000bf05270 */
[----:B------:R-:W-:Y:S01]  /*79b0*/  @!UP2 UMOV UR6, UR7 ;  /* 0x000000070006ac82 */ /* 0x000fe20008000000 */
[----:B------:R-:W-:Y:S01]  /*79c0*/  USHF.L.U32 UR7, UR21, 0x7, URZ ;  /* 0x0000000715077899 */ /* 0x000fe200080006ff */
[----:B------:R-:W1:Y:S02]  /*79d0*/  @!UP2 LDCU UR4, c[0x0][0xc20] ;  /* 0x00018400ff04a7ac */ /* 0x000e640008000800 */
[----:B-1----:R-:W-:Y:S04]  /*79e0*/  @!UP2 USHF.R.U32.HI UR6, URZ, UR4, UR6 ;  /* 0x00000004ff06a299 */ /* 0x002fe80008011606 */
[----:B------:R-:W-:Y:S04]  /*79f0*/  @!UP2 USEL UR6, UR15, UR6, !UP0 ;  /* 0x000000060f06a287 */ /* 0x000fe8000c000000 */
[----:B------:R-:W-:Y:S02]  /*7a00*/  @!UP2 UIADD3 UR4, UPT, UPT, -UR8, UR6, URZ ;  /* 0x000000060804a290 */ /* 0x000fe4000fffe1ff */
[----:B------:R-:W-:Y:S02]  /*7a10*/  @!UP2 UIADD3 UR6, UPT, UPT, UR8, -UR6, URZ ;  /* 0x800000060806a290 */ /* 0x000fe4000fffe0ff */
[----:B------:R-:W-:Y:S02]  /*7a20*/  @!UP2 UIMAD UR16, UR4, UR5, UR16 ;  /* 0x000000050410a2a4 */ /* 0x000fe4000f8e0210 */
[----:B------:R-:W-:Y:S01]  /*7a30*/  @!UP2 UIMAD UR15, UR6, UR10, UR15 ;  /* 0x0000000a060fa2a4 */ /* 0x000fe2000f8e020f */
[----:B------:R-:W-:Y:S11]  /*7a40*/  BRA.U UP3, `(.L_x_69) ;  /* 0x0000000103107547 */ /* 0x000ff6000b800000 */
[----:B------:R-:W-:Y:S04]  /*7a50*/  MOV R2, UR55 ;  /* 0x0000003700027c02 */ /* 0x000fe80008000f00 */
[----:B------:R-:W-:Y:S04]  /*7a60*/  SHF.L.U32 R2, R2, 0x1f, RZ ;  /* 0x0000001f02027819 */ /* 0x000fe800000006ff */
[----:B------:R-:W1:Y:S02]  /*7a70*/  SYNCS.PHASECHK.TRANS64.TRYWAIT P2, [UR20+0x88], R2 ;  /* 0x00008802ff0075a7 */ /* 0x000e640008041114 */
[----:B-1----:R-:W-:Y:S05]  /*7a80*/  @!P2 BRA `(.L_x_70) ;  /* 0x0000004c0014a947 */ /* 0x002fea0003800000 */
.L_x_69:
[----:B------:R-:W-:Y:S05]  /*7a90*/  BRA.U !UP5, `(.L_x_71) ;  /* 0x000000010d387547 */ /* 0x000fea000b800000 */
[----:B------:R-:W-:Y:S01]  /*7aa0*/  UPLOP3.LUT UP1, UPT, UPT, UPT, UP4, 0x80, 0x8 ;  /* 0x000000000008789c */ /* 0x000fe20003f2f040 */
[----:B-1----:R-:W-:Y:S01]  /*7ab0*/  HFMA2 R0, -RZ, RZ, 0, 5.9604644775390625e-08 ;  /* 0x00000001ff007431 */ /* 0x002fe200000001ff */
[----:B------:R-:W1:Y:S01]  /*7ac0*/  LDCU.64 UR8, c[0x0][0x358] ;  /* 0x00006b00ff0877ac */ /* 0x000e620008000a00 */
[----:B------:R-:W-:Y:S03]  /*7ad0*/  IMAD.MOV.U32 R63, RZ, RZ, 0x1 ;  /* 0x00000001ff3f7424 */ /* 0x000fe600078e00ff */
[----:B------:R-:W-:Y:S05]  /*7ae0*/  PLOP3.LUT P2, PT, PT, PT, UP1, 0x80, 0x8 ;  /* 0x000000000008781c */ /* 0x000fea0003f4f018 */
[----:B------:R-:W2:Y:S01]  /*7af0*/  @UP1 LDCU.64 UR4, c[0x0][0x988] ;  /* 0x00013100ff0417ac */ /* 0x000ea20008000a00 */
[----:B------:R-:W-:Y:S07]  /*7b00*/  @UP1 UIMAD UR6, UR52, UR24, URZ ;  /* 0x00000018340612a4 */ /* 0x000fee000f8e02ff */
[----:B------:R-:W-:Y:S01]  /*7b10*/  @!P2 PRMT R63, R0, 0x7610, R63 ;  /* 0x00007610003fa816 */ /* 0x000fe2000000003f */
[----:B--2---:R-:W-:Y:S06]  /*7b20*/  @UP1 UIMAD.WIDE UR4, UR6, 0x4, UR4 ;  /* 0x00000004060418a5 */ /* 0x004fec000f8e0204 */
[----:B------:R-:W-:Y:S01]  /*7b30*/  IMAD.U32 R14, RZ, RZ, UR4 ;  /* 0x00000004ff0e7e24 */ /* 0x000fe2000f8e00ff */
[----:B------:R-:W-:Y:S04]  /*7b40*/  MOV R15, UR5 ;  /* 0x00000005000f7c02 */ /* 0x000fe80008000f00 */
[----:B------:R-:W2:Y:S01]  /*7b50*/  @!UP1 LDCU UR4, c[0x0][0x980] ;  /* 0x00013000ff0497ac */ /* 0x000ea20008000800 */
[----:B-1---5:R3:W5:Y:S02]  /*7b60*/  @P2 LDG.E R27, desc[UR8][R14.64] ;  /* 0x000000080e1b2981 */ /* 0x022764000c1e1900 */
[----:B--23--:R-:W-:Y:S07]  /*7b70*/  @!P2 IMAD.U32 R27, RZ, RZ, UR4 ;  /* 0x00000004ff1bae24 */ /* 0x00cfee000f8e00ff */
.L_x_71:
[----:B-----5:R-:W-:Y:S01]  /*7b80*/  @!P1 FSETP.EQ.AND P3, PT, R27, RZ, PT ;  /* 0x000000ff1b00920b */ /* 0x020fe20003f62000 */
[----:B------:R-:W-:Y:S01]  /*7b90*/  @!UPT UIADD3 URZ, UPT, UPT, URZ, URZ, URZ ;  /* 0x000000fffffff290 */ /* 0x000fe2000fffe0ff */
[----:B------:R-:W-:Y:S11]  /*7ba0*/  @!P1 BRA `(.L_x_72) ;  /* 0x0000000000149947 */ /* 0x000ff60003800000 */
[----:B------:R-:W-:Y:S02]  /*7bb0*/  LOP3.LUT P1, RZ, R63, 0xff, RZ, 0xc0, !PT ;  /* 0x000000ff3fff7812 */ /* 0x000fe4000782c0ff */
[----:B------:R-:W-:Y:S04]  /*7bc0*/  PLOP3.LUT P3, PT, PT, PT, UP1, 0x80, 0x8 ;  /* 0x000000000008781c */ /* 0x000fe80003f6f018 */
[----:B------:R-:W-:Y:S07]  /*7bd0*/  PLOP3.LUT P3, PT, P3, PT, PT, 0x8, 0x80 ;  /* 0x000000000080781c */ /* 0x000fee0001f6e170 */
[----:B------:R-:W-:Y:S11]  /*7be0*/  @P1 FSETP.EQ.AND P3, PT, R27, RZ, PT ;  /* 0x000000ff1b00120b */ /* 0x000ff60003f62000 */
[----:B------:R-:W-:Y:S02]  /*7bf0*/  @!UPT UIADD3 URZ, UPT, UPT, URZ, URZ, URZ ;  /* 0x000000fffffff290 */ /* 0x000fe4000fffe0ff */
.L_x_72:
[----:B------:R-:W-:Y:S01]  /*7c00*/  USHF.L.U32 UR11, UR51, 0x6, URZ ;  /* 0x00000006330b7899 */ /* 0x000fe200080006ff */
[----:B------:R-:W2:Y:S01]  /*7c10*/  SYNCS.PHASECHK.TRANS64.TRYWAIT P1, [UR20+0x60], R8 ;  /* 0x00006008ff0075a7 */ /* 0x000ea20008021114 */
[----:B------:R-:W-:Y:S02]  /*7c20*/  UISETP.NE.AND UP0, UPT, UR32, 0x1, UPT ;  /* 0x000000012000788c */ /* 0x000fe4000bf05270 */
[----:B------:R-:W-:Y:S01]  /*7c30*/  UIMAD.WIDE.U32 UR4, UR11, UR33, URZ ;  /* 0x000000210b0472a5 */ /* 0x000fe2000f8e00ff */
[----:B------:R-:W-:Y:S04]  /*7c40*/  ELECT P2, URZ, PT ;  /* 0x0000000000ff782f */ /* 0x000fe80003840000 */
[----:B------:R-:W-:Y:S02]  /*7c50*/  PLOP3.LUT P2, PT, P3, P2, PT, 0xf2, 0x2f ;  /* 0x00000000002f781c */ /* 0x000fe40001f45e72 */
[----:B------:R-:W-:Y:S02]  /*7c60*/  UMOV UR4, UR5 ;  /* 0x0000000500047c82 */ /* 0x000fe40008000000 */
[----:B------:R-:W-:Y:S04]  /*7c70*/  USHF.R.U32.HI UR4, URZ, UR34, UR4 ;  /* 0x00000022ff047299 */ /* 0x000fe80008011604 */
[----:B------:R-:W-:Y:S02]  /*7c80*/  USEL UR12, UR11, UR4, !UP0 ;  /* 0x000000040b0c7287 */ /* 0x000fe4000c000000 */
[----:B------:R-:W-:Y:S02]  /*7c90*/  UISETP.NE.AND UP0, UPT, UR35, 0x1, UPT ;  /* 0x000000012300788c */ /* 0x000fe4000bf05270 */
[----:B------:R-:W-:Y:S02]  /*7ca0*/  UIMAD.WIDE.U32 UR4, UR12, UR40, URZ ;  /* 0x000000280c0472a5 */ /* 0x000fe4000f8e00ff */
[----:B------:R-:W-:Y:S01]  /*7cb0*/  UIADD3 UR6, UPT, UPT, -UR12, URZ, URZ ;  /* 0x000000ff0c067290 */ /* 0x000fe2000fffe1ff */
[----:B-1----:R-:W-:Y:S03]  /*7cc0*/  @!P2 IMAD.MOV.U32 R0, RZ, 0x20, RZ ;  /* 0x00000020ff00a824 */ /* 0x002fe600078e00ff */
[----:B------:R-:W-:Y:S01]  /*7cd0*/  UIMAD UR11, UR32, UR6, UR11 ;  /* 0x00000006200b72a4 */ /* 0x000fe2000f8e020b */
[----:B------:R-:W-:Y:S01]  /*7ce0*/  @!P2 IMAD.MOV.U32 R0, RZ, 0x400, R0 ;  /* 0x00000400ff00a824 */ /* 0x000fe200078e0000 */
[----:B------:R-:W-:Y:S02]  /*7cf0*/  UMOV UR4, UR5 ;  /* 0x0000000500047c82 */ /* 0x000fe40008000000 */
[----:B------:R-:W-:Y:S04]  /*7d00*/  USHF.R.U32.HI UR4, URZ, UR41, UR4 ;  /* 0x00000029ff047299 */ /* 0x000fe80008011604 */
[----:B------:R-:W-:Y:S02]  /*7d10*/  USEL UR13, UR12, UR4, !UP0 ;  /* 0x000000040c0d7287 */ /* 0x000fe4000c000000 */
[----:B------:R-:W-:Y:S02]  /*7d20*/  UISETP.NE.AND UP0, UPT, UR42, 0x1, UPT ;  /* 0x000000012a00788c */ /* 0x000fe4000bf05270 */
[----:B------:R-:W-:Y:S07]  /*7d30*/  UIMAD.WIDE.U32 UR4, UR13, UR43, URZ ;  /* 0x0000002b0d0472a5 */ /* 0x000fee000f8e00ff */
[----:B------:R-:W-:Y:S02]  /*7d40*/  UMOV UR4, UR5 ;  /* 0x0000000500047c82 */ /* 0x000fe40008000000 */
[----:B------:R-:W-:Y:S04]  /*7d50*/  USHF.R.U32.HI UR4, URZ, UR57, UR4 ;  /* 0x00000039ff047299 */ /* 0x000fe80008011604 */
[----:B------:R-:W-:Y:S02]  /*7d60*/  USEL UR14, UR13, UR4, !UP0 ;  /* 0x000000040d0e7287 */ /* 0x000fe4000c000000 */
[----:B------:R-:W-:Y:S02]  /*7d70*/  UIADD3 UR4, UPT, UPT, -UR13, URZ, URZ ;  /* 0x000000ff0d047290 */ /* 0x000fe4000fffe1ff */
[----:B------:R-:W-:Y:S02]  /*7d80*/  UIADD3 UR5, UPT, UPT, -UR14, URZ, URZ ;  /* 0x000000ff0e057290 */ /* 0x000fe4000fffe1ff */
[----:B------:R-:W-:Y:S02]  /*7d90*/  UIMAD UR12, UR35, UR4, UR12 ;  /* 0x00000004230c72a4 */ /* 0x000fe4000f8e020c */
[----:B------:R-:W-:Y:S01]  /*7da0*/  UIMAD UR13, UR42, UR5, UR13 ;  /* 0x000000052a0d72a4 */ /* 0x000fe2000f8e020d */
[----:B--2---:R-:W-:Y:S11]  /*7db0*/  @!P1 BRA `(.L_x_73) ;  /* 0x0000004800609947 */ /* 0x004ff60003800000 */
.L_x_157:
[----:B------:R-:W-:Y:S01]  /*7dc0*/  @!P2 R2UR UR4, R0 ;  /* 0x000000000004a2ca */ /* 0x000fe200000e0000 */
[----:B------:R-:W-:Y:S01]  /*7dd0*/  VOTEU.ALL UP0, P2 ;  /* 0x0000000000ff7886 */ /* 0x000fe20001000000 */
[----:B-1----:R-:W-:Y:S04]  /*7de0*/  @!P2 IADD3 R2, P1, PT, R12, 0x680, RZ ;  /* 0x000006800c02a810 */ /* 0x002fe80007f3e0ff */
[----:B------:R-:W-:Y:S01]  /*7df0*/  @!P2 R2UR UR5, R2 ;  /* 0x000000000205a2ca */ /* 0x000fe200000e0000 */
[----:B------:R-:W-:Y:S01]  /*7e00*/  @!P2 IMAD.X R0, RZ, RZ, R13, P1 ;  /* 0x000000ffff00a224 */ /* 0x000fe200008e060d */
[----:B------:R-:W-:Y:S05]  /*7e10*/  @!UP0 UIADD3 UR8, UPT, UPT, UR20, 0x400, URZ ;  /* 0x0000040014088890 */ /* 0x000fea000fffe0ff */
[----:B------:R-:W-:Y:S01]  /*7e20*/  @!UP0 UPRMT UR6, UR4, 0x5410, URZ ;  /* 0x0000541004068896 */ /* 0x000fe200080000ff */
[----:B------:R-:W-:Y:S01]  /*7e30*/  @!P2 R2UR UR4, R0 ;  /* 0x000000000004a2ca */ /* 0x000fe200000e0000 */
[----:B------:R-:W-:Y:S01]  /*7e40*/  VOTEU.ALL UP0, P2 ;  /* 0x0000000000ff7886 */ /* 0x000fe20001000000 */
[----:B------:R-:W-:Y:S03]  /*7e50*/  @!P2 IMAD.MOV.U32 R0, RZ, RZ, 0x2000 ;  /* 0x00002000ff00a424 */ /* 0x000fe600078e00ff */
[----:B------:R-:W-:Y:S01]  /*7e60*/  IMAD.U32 R14, RZ, RZ, UR5 ;  /* 0x00000005ff0e7e24 */ /* 0x000fe2000f8e00ff */
[----:B------:R-:W-:Y:S01]  /*7e70*/  @!UP0 UMOV UR9, UR36 ;  /* 0x0000002400098c82 */ /* 0x000fe20008000000 */
[----:B------:R-:W-:Y:S06]  /*7e80*/  @!UP0 UMOV UR10, UR7 ;  /* 0x00000007000a8c82 */ /* 0x000fec0008000000 */
[----:B------:R-:W-:Y:S01]  /*7e90*/  IMAD.U32 R15, RZ, RZ, UR4 ;  /* 0x00000004ff0f7e24 */ /* 0x000fe2000f8e00ff */
[----:B------:R-:W-:Y:S04]  /*7ea0*/  @!P2 R2UR UR4, R14 ;  /* 0x000000000e04a2ca */ /* 0x000fe800000e0000 */
[----:B------:R-:W-:Y:S11]  /*7eb0*/  @!P2 R2UR UR5, R15 ;  /* 0x000000000f05a2ca */ /* 0x000ff600000e0000 */
[----:B------:R-:W-:Y:S02]  /*7ec0*/  @!UPT UIADD3 URZ, UPT, UPT, URZ, URZ, URZ ;  /* 0x000000fffffff290 */ /* 0x000fe4000fffe0ff */
[----:B------:R1:W-:Y:S01]  /*7ed0*/  @!UP0 UTMALDG.5D.IM2COL [UR8], [UR4], UR6 ;  /* 0x00000008040083b4 */ /* 0x0003e20008060006 */
[----:B------:R2:W-:Y:S01]  /*7ee0*/  @!P2 SYNCS.ARRIVE.TRANS64.RED.A0TR RZ, [UR20+0x40], R0 ;  /* 0x00004000ffffa9a7 */ /* 0x0005e20008300414 */
[----:B------:R-:W-:Y:S01]  /*7ef0*/  SYNCS.ARRIVE.TRANS64.RED.A1T0 RZ, [UR50], RZ ;  /* 0x000000ffffff79a7 */ /* 0x000fe20008100432 */
[----:B--2---:R-:W-:Y:S01]  /*7f00*/  @!P2 IMAD.MOV.U32 R0, RZ, 0x20, RZ ;  /* 0x00000020ff00a824 */ /* 0x004fe200078e00ff */
[----:B------:R-:W2:Y:S03]  /*7f10*/  SYNCS.PHASECHK.TRANS64.TRYWAIT P1, [UR20+0x68], R8 ;  /* 0x00006808ff0075a7 */ /* 0x000ea60008021114 */
[----:B------:R-:W-:Y:S01]  /*7f20*/  @!P2 IMAD.MOV.U32 R0, RZ, 0x400, R0 ;  /* 0x00000400ff00a824 */ /* 0x000fe200078e0000 */
[----:B-12---:R-:W-:Y:S06]  /*7f30*/  @!P1 BRA `(.L_x_74) ;  /* 0x0000004800189947 */ /* 0x006fec0003800000 */
.L_x_159:
[----:B------:R-:W-:Y:S01]  /*7f40*/  @!P2 R2UR UR4, R0 ;  /* 0x000000000004a2ca */ /* 0x000fe200000e0000 */
[----:B------:R-:W-:Y:S01]  /*7f50*/  VOTEU.ALL UP0, P2 ;  /* 0x0000000000ff7886 */ /* 0x000fe20001000000 */
[----:B-1----:R-:W-:Y:S04]  /*7f60*/  @!P2 IADD3 R2, P1, PT, R12, 0x680, RZ ;  /* 0x000006800c02a810 */ /* 0x002fe80007f3e0ff */
[----:B------:R-:W-:Y:S01]  /*7f70*/  @!P2 R2UR UR5, R2 ;  /* 0x000000000205a2ca */ /* 0x000fe200000e0000 */
[----:B------:R-:W-:Y:S01]  /*7f80*/  @!P2 IMAD.X R0, RZ, RZ, R13, P1 ;  /* 0x000000ffff00a224 */ /* 0x000fe200008e060d */
[----:B------:R-:W-:Y:S02]  /*7f90*/  @!UP0 UIADD3 UR10, UPT, UPT, UR7, 0x20, URZ ;  /* 0x00000020070a8890 */ /* 0x000fe4000fffe0ff */
[----:B------:R-:W-:Y:S03]  /*7fa0*/  @!UP0 UIADD3 UR8, UPT, UPT, UR20, 0x2400, URZ ;  /* 0x0000240014088890 */ /* 0x000fe6000fffe0ff */
[----:B------:R-:W-:Y:S01]  /*7fb0*/  @!UP0 UPRMT UR6, UR4, 0x5410, URZ ;  /* 0x0000541004068896 */ /* 0x000fe200080000ff */
[----:B------:R-:W-:Y:S01]  /*7fc0*/  @!P2 R2UR UR4, R0 ;  /* 0x000000000004a2ca */ /* 0x000fe200000e0000 */
[----:B------:R-:W-:Y:S01]  /*7fd0*/  VOTEU.ALL UP0, P2 ;  /* 0x0000000000ff7886 */ /* 0x000fe20001000000 */
[----:B------:R-:W-:Y:S03]  /*7fe0*/  @!P2 IMAD.MOV.U32 R0, RZ, RZ, 0x2000 ;  /* 0x00002000ff00a424 */ /* 0x000fe600078e00ff */
[----:B------:R-:W-:Y:S01]  /*7ff0*/  IMAD.U32 R14, RZ, RZ, UR5 ;  /* 0x00000005ff0e7e24 */ /* 0x000fe2000f8e00ff */
[----:B------:R-:W-:Y:S07]  /*8000*/  @!UP0 UMOV UR9, UR27 ;  /* 0x0000001b00098c82 */ /* 0x000fee0008000000 */
        /* <DEDUP_REMOVED lines=11> */
.L_x_161:
        /* <DEDUP_REMOVED lines=20> */
[----:B--2---:R-:W-:Y:S01]  /*8200*/  @P0 SHF.R.U32.HI R0, RZ, 0x10, R5 ;  /* 0x00000010ff000819 */ /* 0x004fe20000011605 */
[----:B------:R-:W2:Y:S03]  /*8210*/  SYNCS.PHASECHK.TRANS64.TRYWAIT P1, [UR20+0x78], R8 ;  /* 0x00007808ff0075a7 */ /* 0x000ea60008021114 */
[----:B------:R-:W-:Y:S01]  /*8220*/  @P0 R2UR UR52, R0 ;  /* 0x00000000003402ca */ /* 0x000fe200000e0000 */
[----:B------:R-:W-:Y:S03]  /*8230*/  @!UPT UIADD3 URZ, UPT, UPT, URZ, URZ, URZ ;  /* 0x000000fffffff290 */ /* 0x000fe6000fffe0ff */
[----:B-12---:R-:W-:Y:S11]  /*8240*/  @!P1 BRA `(.L_x_76) ;  /* 0x0000004400849947 */ /* 0x006ff60003800000 */
.L_x_163:
[----:B-1----:R-:W-:Y:S01]  /*8250*/  @!P2 IMAD.MOV.U32 R0, RZ, 0x20, RZ ;  /* 0x00000020ff00a824 */ /* 0x002fe200078e00ff */
[----:B------:R-:W-:Y:S01]  /*8260*/  @!P2 IADD3 R2, P0, PT, R12, 0x680, RZ ;  /* 0x000006800c02a810 */ /* 0x000fe20007f1e0ff */
[----:B------:R-:W-:Y:S01]  /*8270*/  VOTEU.ALL UP0, P2 ;  /* 0x0000000000ff7886 */ /* 0x000fe20001000000 */
[----:B------:R-:W-:Y:S01]  /*8280*/  UIADD3 UR21, UPT, UPT, UR15, UR45, URZ ;  /* 0x0000002d0f157290 */ /* 0x000fe2000fffe0ff */
[----:B------:R-:W-:Y:S01]  /*8290*/  @!P2 IMAD.MOV.U32 R0, RZ, 0x400, R0 ;  /* 0x00000400ff00a824 */ /* 0x000fe200078e0000 */
[----:B------:R-:W-:Y:S01]  /*82a0*/  @!P2 R2UR UR5, R2 ;  /* 0x000000000205a2ca */ /* 0x000fe200000e0000 */
[----:B------:R-:W-:Y:S01]  /*82b0*/  UIADD3 UR51, UPT, UPT, UR16, UR44, URZ ;  /* 0x0000002c10337290 */ /* 0x000fe2000fffe0ff */
[----:B------:R-:W-:Y:S01]  /*82c0*/  LOP3.LUT R10, R10, 0x1, RZ, 0x3c, !PT ;  /* 0x000000010a0a7812 */ /* 0x000fe200078e3cff */
[----:B------:R-:W-:Y:S01]  /*82d0*/  @!UP0 UIADD3 UR8, UPT, UPT, UR20, 0x6400, URZ ;  /* 0x0000640014088890 */ /* 0x000fe2000fffe0ff */
[----:B------:R-:W-:Y:S01]  /*82e0*/  @!P2 R2UR UR4, R0 ;  /* 0x000000000004a2ca */ /* 0x000fe200000e0000 */
[----:B------:R-:W-:Y:S01]  /*82f0*/  @!P2 IMAD.X R0, RZ, RZ, R13, P0 ;  /* 0x000000ffff00a224 */ /* 0x000fe200000e060d */
[----:B------:R-:W-:Y:S01]  /*8300*/  @!UP0 UIADD3 UR10, UPT, UPT, UR7, 0x60, URZ ;  /* 0x00000060070a8890 */ /* 0x000fe2000fffe0ff */
[----:B------:R-:W-:Y:S01]  /*8310*/  LOP3.LUT P0, RZ, R6, 0x1, RZ, 0xc0, !PT ;  /* 0x0000000106ff7812 */ /* 0x000fe2000780c0ff */
[----:B------:R-:W-:Y:S01]  /*8320*/  @!UP0 UIADD3 UR9, UPT, UPT, UR20, 0x58, URZ ;  /* 0x0000005814098890 */ /* 0x000fe2000fffe0ff */
[----:B------:R-:W-:Y:S01]  /*8330*/  LOP3.LUT R9, R9, 0x1, RZ, 0x3c, !PT ;  /* 0x0000000109097812 */ /* 0x000fe200078e3cff */
[----:B------:R-:W-:Y:S03]  /*8340*/  UPLOP3.LUT UP3, UPT, UPT, UPT, UPT, 0x80, 0x8 ;  /* 0x000000000008789c */ /* 0x000fe60003f6f070 */
[----:B------:R-:W-:Y:S04]  /*8350*/  IMAD.U32 R14, RZ, RZ, UR5 ;  /* 0x00000005ff0e7e24 */ /* 0x000fe8000f8e00ff */
[----:B------:R-:W-:Y:S01]  /*8360*/  @!UP0 UPRMT UR6, UR4, 0x5410, URZ ;  /* 0x0000541004068896 */ /* 0x000fe200080000ff */
[----:B------:R-:W-:Y:S01]  /*8370*/  @!P2 R2UR UR4, R0 ;  /* 0x000000000004a2ca */ /* 0x000fe200000e0000 */
[----:B------:R-:W-:Y:S11]  /*8380*/  VOTEU.ALL UP0, P2 ;  /* 0x0000000000ff7886 */ /* 0x000ff60001000000 */
[----:B------:R-:W-:Y:S01]  /*8390*/  @!UPT UIADD3 URZ, UPT, UPT, URZ, URZ, URZ ;  /* 0x000000fffffff290 */ /* 0x000fe2000fffe0ff */
[----:B------:R-:W-:Y:S01]  /*83a0*/  IMAD.U32 R15, RZ, RZ, UR4 ;  /* 0x00000004ff0f7e24 */ /* 0x000fe2000f8e00ff */
[----:B------:R-:W-:Y:S04]  /*83b0*/  @!P2 R2UR UR4, R14 ;  /* 0x000000000e04a2ca */ /* 0x000fe800000e0000 */
[----:B------:R-:W-:Y:S11]  /*83c0*/  @!P2 R2UR UR5, R15 ;  /* 0x000000000f05a2ca */ /* 0x000ff600000e0000 */
[----:B------:R-:W-:Y:S02]  /*83d0*/  @!UPT UIADD3 URZ, UPT, UPT, URZ, URZ, URZ ;  /* 0x000000fffffff290 */ /* 0x000fe4000fffe0ff */
[----:B------:R1:W-:Y:S01]  /*83e0*/  @!UP0 UTMALDG.5D.IM2COL [UR8], [UR4], UR6 ;  /* 0x00000008040083b4 */ /* 0x0003e20008060006 */
[----:B------:R1:W-:Y:S01]  /*83f0*/  @!P2 SYNCS.ARRIVE.TRANS64.RED.A0TR RZ, [UR20+0x58], R3 ;  /* 0x00005803ffffa9a7 */ /* 0x0003e20008300414 */
[----:B------:R-:W-:Y:S01]  /*8400*/  SYNCS.ARRIVE.TRANS64.RED.A1T0 RZ, [UR47], RZ ;  /* 0x000000ffffff79a7 */ /* 0x000fe2000810042f */
[----:B------:R-:W-:Y:S05]  /*8410*/  @P0 BRA `(.L_x_77) ;  /* 0xfffffff000200947 */ /* 0x000fea000383ffff */
[----:B------:R-:W-:-:S04]  /*8420*/  SHF.L.U32 R2, R10, 0x1f, RZ ;  /* 0x0000001f0a027819 */ /* 0x000fc800000006ff */
[----:B------:R-:W2:Y:S02]  /*8430*/  SYNCS.PHASECHK.TRANS64.TRYWAIT P0, [UR20+0x60], R2 ;  /* 0x00006002ff0075a7 */ /* 0x000ea40008001114 */
[----:B--2---:R-:W-:Y:S05]  /*8440*/  @!P0 BRA `(.L_x_78) ;  /* 0x00000044001c8947 */ /* 0x004fea0003800000 */
.L_x_165:
[----:B------:R-:W3:Y:S02]  /*8450*/  SYNCS.PHASECHK.TRANS64.TRYWAIT P0, [UR20+0x68], R2 ;  /* 0x00006802ff0075a7 */ /* 0x000ee40008001114 */
[----:B---3--:R-:W-:Y:S05]  /*8460*/  @!P0 BRA `(.L_x_79) ;  /* 0x00000044002c8947 */ /* 0x008fea0003800000 */
.L_x_167:
[----:B------:R-:W3:Y:S02]  /*8470*/  SYNCS.PHASECHK.TRANS64.TRYWAIT P0, [UR20+0x70], R2 ;  /* 0x00007002ff0075a7 */ /* 0x000ee40008001114 */
[----:B---3--:R-:W-:Y:S05]  /*8480*/  @!P0 BRA `(.L_x_80) ;  /* 0x00000044003c8947 */ /* 0x008fea0003800000 */
.L_x_169:
[----:B--2---:R-:W-:-:S07]  /*8490*/  MOV R0, UR20 ;  /* 0x0000001400007c02 */ /* 0x004fce0008000f00 */
.L_x_81:
[----:B--2---:R-:W-:-:S04]  /*84a0*/  SHF.L.U32 R2, R10, 0x1f, RZ ;  /* 0x0000001f0a027819 */ /* 0x004fc800000006ff */
[----:B------:R2:W3:Y:S03]  /*84b0*/  SYNCS.PHASECHK.TRANS64.TRYWAIT P0, [R0+URZ+0x78], R2 ;  /* 0x00007802000075a7 */ /* 0x0004e600080011ff */
[----:B---3--:R-:W-:Y:S05]  /*84c0*/  @!P0 NANOSLEEP.SYNCS 0x989680 ;  /* 0x009896800000895d */ /* 0x008fea0003900000 */
[----:B------:R-:W3:Y:S02]  /*84d0*/  @!P0 SYNCS.PHASECHK.TRANS64 P0, [R0+URZ+0x78], R2 ;  /* 0x00007802000085a7 */ /* 0x000ee400080010ff */
[----:B-1-3--:R-:W-:Y:S05]  /*84e0*/  @P0 EXIT ;  /* 0x000000000000094d */ /* 0x00afea0003800000 */
[----:B------:R-:W-:Y:S05]  /*84f0*/  BRA `(.L_x_81) ;  /* 0xfffffffc00e87947 */ /* 0x000fea000383ffff */
.L_x_66:
[----:B------:R-:W-:-:S06]  /*8500*/  UISETP.GE.AND UP0, UPT, UR18, 0x4, UPT ;  /* 0x000000041200788c */ /* 0x000fcc000bf06270 */
[----:B------:R-:W-:-:S13]  /*8510*/  PLOP3.LUT P0, PT, PT, PT, UP0, 0x80, 0x8 ;  /* 0x000000000008781c */ /* 0x000fda0003f0f008 */
[----:B------:R-:W-:Y:S05]  /*8520*/  @!P0 EXIT ;  /* 0x000000000000894d */ /* 0x000fea0003800000 */
[----:B------:R-:W1:Y:S08]  /*8530*/  S2UR UR4, SR_CgaCtaId ;  /* 0x00000000000479c3 */ /* 0x000e700000008800 */
[----:B------:R-:W-:Y:S01]  /*8540*/  BAR.SYNC.DEFER_BLOCKING 0x6, 0xa0 ;  /* 0x0182800000007b1d */ /* 0x000fe20000010000 */
[C---:B------:R-:W-:Y:S01]  /*8550*/  IMAD.SHL.U32 R3, R62.reuse, 0x20, RZ ;  /* 0x000000203e037824 */ /* 0x040fe200078e00ff */
[C---:B------:R-:W-:Y:S01]  /*8560*/  R2P PR, R62.reuse, 0x6 ;  /* 0x000000063e007804 */ /* 0x040fe20000000000 */
[----:B------:R-:W-:-:S02]  /*8570*/  IMAD.SHL.U32 R0, R62, 0x10, RZ ;  /* 0x000000103e007824 */ /* 0x000fc400078e00ff */
[----:B------:R-:W-:Y:S02]  /*8580*/  HFMA2 R60, -RZ, RZ, 0, 5.9604644775390625e-08 ;  /* 0x00000001ff3c7431 */ /* 0x000fe400000001ff */
[C---:B------:R-:W-:Y:S01]  /*8590*/  IMAD.SHL.U32 R61, R62.reuse, 0x4, RZ ;  /* 0x000000043e3d7824 */ /* 0x040fe200078e00ff */
[----:B------:R-:W-:Y:S01]  /*85a0*/  UMOV UR49, 0x400 ;  /* 0x0000040000317882 */ /* 0x000fe20000000000 */
[C---:B------:R-:W-:Y:S01]  /*85b0*/  LOP3.LUT R4, R3.reuse, 0xe0, RZ, 0xc0, !PT ;  /* 0x000000e003047812 */ /* 0x040fe200078ec0ff */
[----:B------:R-:W2:Y:S01]  /*85c0*/  LDC.64 R50, c[0x0][0x9b0] ;  /* 0x00026c00ff327b82 */ /* 0x000ea20000000a00 */
[----:B------:R-:W-:Y:S01]  /*85d0*/  LOP3.LUT R3, R3, 0x100, RZ, 0xc0, !PT ;  /* 0x0000010003037812 */ /* 0x000fe200078ec0ff */
[----:B------:R-:W-:Y:S01]  /*85e0*/  IMAD.U32 R23, R62, 0x10000, RZ ;  /* 0x000100003e177824 */ /* 0x000fe200078e00ff */
[----:B------:R-:W-:Y:S01]  /*85f0*/  LOP3.LUT R61, R4, 0x1c, R61, 0xf8, !PT ;  /* 0x0000001c043d7812 */ /* 0x000fe200078ef83d */
[----:B------:R-:W-:Y:S01]  /*8600*/  IMAD.MOV.U32 R73, RZ, RZ, 0x10 ;  /* 0x00000010ff497424 */ /* 0x000fe200078e00ff */
[----:B------:R-:W-:Y:S01]  /*8610*/  LOP3.LUT R0, R3, 0x600, R0, 0xf8, !PT ;  /* 0x0000060003007812 */ /* 0x000fe200078ef800 */
[----:B------:R-:W-:Y:S01]  /*8620*/  IMAD.MOV.U32 R72, RZ, RZ, 0x20 ;  /* 0x00000020ff487424 */ /* 0x000fe200078e00ff */
[----:B------:R-:W-:Y:S01]  /*8630*/  SHF.R.U32.HI R4, RZ, 0x2, R62 ;  /* 0x00000002ff047819 */ /* 0x000fe2000001163e */
[----:B------:R-:W3:Y:S01]  /*8640*/  LDC.64 R48, c[0x0][0x9a8] ;  /* 0x00026a00ff307b82 */ /* 0x000ee20000000a00 */
[----:B------:R-:W-:Y:S01]  /*8650*/  LOP3.LUT R62, R62, 0x60, RZ, 0xc0, !PT ;  /* 0x000000603e3e7812 */ /* 0x000fe200078ec0ff */
[----:B------:R-:W-:Y:S01]  /*8660*/  IMAD.MOV.U32 R22, RZ, RZ, RZ ;  /* 0x000000ffff167224 */ /* 0x000fe200078e00ff */
[----:B------:R-:W-:-:S02]  /*8670*/  LOP3.LUT R61, R61, 0x4, R4, 0x78, !PT ;  /* 0x000000043d3d7812 */ /* 0x000fc400078e7804 */
[----:B------:R-:W-:Y:S02]  /*8680*/  CS2R R58, SRZ ;  /* 0x00000000003a7805 */ /* 0x000fe4000001ff00 */
[----:B------:R-:W-:Y:S01]  /*8690*/  LOP3.LUT R23, R23, 0x600000, RZ, 0xc0, !PT ;  /* 0x0060000017177812 */ /* 0x000fe200078ec0ff */
[----:B------:R-:W4:Y:S01]  /*86a0*/  LDCU UR61, c[0x0][0x370] ;  /* 0x00006e00ff3d77ac */ /* 0x000f220008000800 */
[----:B------:R-:W-:Y:S02]  /*86b0*/  LOP3.LUT R61, R0, R61, RZ, 0xfc, !PT ;  /* 0x0000003d003d7212 */ /* 0x000fe400078efcff */
[----:B------:R-:W-:Y:S01]  /*86c0*/  SEL R73, R73, 0xfffffff0, !P2 ;  /* 0xfffffff049497807 */ /* 0x000fe20005000000 */
[----:B-1----:R-:W-:Y:S01]  /*86d0*/  ULEA UR49, UR4, UR49, 0x18 ;  /* 0x0000003104317291 */ /* 0x002fe2000f8ec0ff */
[----:B------:R-:W-:Y:S01]  /*86e0*/  SEL R72, R72, 0xffffffe0, !P1 ;  /* 0xffffffe048487807 */ /* 0x000fe20004800000 */
[----:B------:R-:W1:Y:S01]  /*86f0*/  LDCU.64 UR4, c[0x0][0x990] ;  /* 0x00013200ff0477ac */ /* 0x000e620008000a00 */
[----:B------:R-:W2:Y:S06]  /*8700*/  LDCU UR48, c[0x0][0xc0c] ;  /* 0x00018180ff3077ac */ /* 0x000eac0008000800 */
[----:B------:R-:W4:Y:S01]  /*8710*/  LDS R2, [UR49+0xe0] ;  /* 0x0000e031ff027984 */ /* 0x000f220008000800 */
[----:B------:R-:W2:Y:S01]  /*8720*/  LDCU UR38, c[0x0][0xc30] ;  /* 0x00018600ff2677ac */ /* 0x000ea20008000800 */
[----:B------:R-:W2:Y:S01]  /*8730*/  LDCU.64 UR54, c[0x0][0x988] ;  /* 0x00013100ff3677ac */ /* 0x000ea20008000a00 */
[----:B------:R-:W2:Y:S01]  /*8740*/  LDCU.64 UR46, c[0x0][0xc28] ;  /* 0x00018500ff2e77ac */ /* 0x000ea20008000a00 */
[----:B-1----:R-:W-:-:S02]  /*8750*/  IMAD.U32 R66, RZ, RZ, UR4 ;  /* 0x00000004ff427e24 */ /* 0x002fc4000f8e00ff */
[----:B------:R-:W-:Y:S01]  /*8760*/  IMAD.U32 R65, RZ, RZ, UR5 ;  /* 0x00000005ff417e24 */ /* 0x000fe2000f8e00ff */
[----:B------:R-:W1:Y:S01]  /*8770*/  LDCU.128 UR4, c[0x0][0xb80] ;  /* 0x00017000ff0477ac */ /* 0x000e620008000c00 */
[----:B------:R-:W2:Y:S01]  /*8780*/  LDCU.128 UR56, c[0x0][0xc10] ;  /* 0x00018200ff3877ac */ /* 0x000ea20008000c00 */
[----:B------:R-:W2:Y:S01]  /*8790*/  LDCU UR60, c[0x0][0x374] ;  /* 0x00006e80ff3c77ac */ /* 0x000ea20008000800 */
[----:B------:R-:W-:Y:S01]  /*87a0*/  UMOV UR53, URZ ;  /* 0x000000ff00357c82 */ /* 0x000fe20008000000 */
[----:B------:R-:W-:Y:S01]  /*87b0*/  UMOV UR50, URZ ;  /* 0x000000ff00327c82 */ /* 0x000fe20008000000 */
[----:B-1----:R-:W-:Y:S01]  /*87c0*/  IMAD.U32 R70, RZ, RZ, UR4 ;  /* 0x00000004ff467e24 */ /* 0x002fe2000f8e00ff */
[----:B------:R-:W-:Y:S01]  /*87d0*/  UIADD3 UR4, UPT, UPT, UR49, 0x400, URZ ;  /* 0x0000040031047890 */ /* 0x000fe2000fffe0ff */
[----:B------:R-:W-:Y:S01]  /*87e0*/  MOV R69, UR5 ;  /* 0x0000000500457c02 */ /* 0x000fe20008000f00 */
[----:B------:R-:W-:Y:S02]  /*87f0*/  IMAD.U32 R68, RZ, RZ, UR6 ;  /* 0x00000006ff447e24 */ /* 0x000fe4000f8e00ff */
[----:B------:R-:W-:-:S02]  /*8800*/  IMAD.U32 R67, RZ, RZ, UR7 ;  /* 0x00000007ff437e24 */ /* 0x000fc4000f8e00ff */
[----:B------:R-:W-:Y:S02]  /*8810*/  IMAD.U32 R71, RZ, RZ, UR4 ;  /* 0x00000004ff477e24 */ /* 0x000fe4000f8e00ff */
[C---:B----4-:R-:W-:Y:S01]  /*8820*/  VIADD R3, R2.reuse, 0x80 ;  /* 0x0000008002037836 */ /* 0x050fe20000000000 */
[----:B------:R-:W-:-:S04]  /*8830*/  LOP3.LUT R2, R2, 0xffff, RZ, 0xc0, !PT ;  /* 0x0000ffff02027812 */ /* 0x000fc800078ec0ff */
[----:B------:R-:W-:-:S05]  /*8840*/  LOP3.LUT R3, R3, 0xffff, RZ, 0xc0, !PT ;  /* 0x0000ffff03037812 */ /* 0x000fca00078ec0ff */
[----:B--23--:R1:W-:Y:S02]  /*8850*/  STL.64 [R1], R2 ;  /* 0x0000000201007387 */ /* 0x00c3e40000100a00 */
.L_x_125:
[----:B-1----:R-:W-:Y:S04]  /*8860*/  SHF.L.U32 R2, R58, 0x1f, RZ ;  /* 0x0000001f3a027819 */ /* 0x002fe800000006ff */
[----:B------:R-:W1:Y:S02]  /*8870*/  SYNCS.PHASECHK.TRANS64.TRYWAIT P0, [UR49+0x90], R2 ;  /* 0x00009002ff0075a7 */ /* 0x000e640008001131 */
[----:B-1----:R-:W-:Y:S05]  /*8880*/  @!P0 BRA `(.L_x_82) ;  /* 0x0000004000548947 */ /* 0x002fea0003800000 */
.L_x_171:
[----:B------:R-:W2:Y:S01]  /*8890*/  LDS.128 R52, [UR49+0xd0] ;  /* 0x0000d031ff347984 */ /* 0x000ea20008000c00 */
[----:B------:R-:W-:Y:S01]  /*88a0*/  UIADD3 UR4, UPT, UPT, UR49, 0x98, URZ ;  /* 0x0000009831047890 */ /* 0x000fe2000fffe0ff */
[----:B-1----:R-:W-:Y:S01]  /*88b0*/  IMAD R2, R22, 0x4, R1 ;  /* 0x0000000416027824 */ /* 0x002fe200078e0201 */
[----:B------:R-:W-:Y:S01]  /*88c0*/  UISETP.GE.AND UP1, UPT, UR39, 0x1, UPT ;  /* 0x000000012700788c */ /* 0x000fe2000bf26270 */
[----:B------:R-:W-:Y:S01]  /*88d0*/  @!PT LDS RZ, [RZ] ;  /* 0x00000000fffff984 */ /* 0x000fe20000000800 */
[----:B------:R-:W-:Y:S01]  /*88e0*/  @!PT LDS RZ, [RZ] ;  /* 0x00000000fffff984 */ /* 0x000fe20000000800 */
[----:B------:R-:W-:Y:S01]  /*88f0*/  @!PT LDS RZ, [RZ] ;  /* 0x00000000fffff984 */ /* 0x000fe20000000800 */
[----:B------:R-:W-:Y:S01]  /*8900*/  @!PT LDS RZ, [RZ] ;  /* 0x00000000fffff984 */ /* 0x000fe20000000800 */
[----:B------:R1:W-:Y:S06]  /*8910*/  MEMBAR.ALL.CTA ;  /* 0x0000000000007992 */ /* 0x0003ec0000008000 */
[----:B-1----:R-:W1:Y:S01]  /*8920*/  FENCE.VIEW.ASYNC.S ;  /* 0x00000000000073c6 */ /* 0x002e620000000000 */
[----:B------:R-:W-:Y:S09]  /*8930*/  UPRMT UR4, URZ, 0x654, UR4 ;  /* 0x00000654ff047896 */ /* 0x000ff20008000004 */
[----:B-1----:R-:W-:Y:S01]  /*8940*/  SYNCS.ARRIVE.TRANS64.RED.A1T0 RZ, [UR4], RZ ;  /* 0x000000ffffff79a7 */ /* 0x002fe20008100404 */
[----:B------:R-:W5:Y:S01]  /*8950*/  LDL R2, [R2] ;  /* 0x0000000002027983 */ /* 0x000f620000100800 */
[----:B--2---:R-:W-:Y:S11]  /*8960*/  LOP3.LUT P0, RZ, R54, 0x1, RZ, 0xc0, !PT ;  /* 0x0000000136ff7812 */ /* 0x004ff6000780c0ff */
[----:B------:R-:W-:Y:S02]  /*8970*/  @!UPT UIADD3 URZ, UPT, UPT, URZ, URZ, URZ ;  /* 0x000000fffffff290 */ /* 0x000fe4000fffe0ff */
[----:B------:R-:W-:Y:S01]  /*8980*/  VOTEU.ANY UP0, P0 ;  /* 0x0000000000ff7886 */ /* 0x000fe20000000100 */
[----:B------:R-:W-:Y:S11]  /*8990*/  PLOP3.LUT P0, PT, PT, PT, UP0, 0x80, 0x8 ;  /* 0x000000000008781c */ /* 0x000ff60003f0f008 */
[----:B------:R-:W-:Y:S02]  /*89a0*/  @!UPT UIADD3 URZ, UPT, UPT, URZ, URZ, URZ ;  /* 0x000000fffffff290 */ /* 0x000fe4000fffe0ff */
[----:B------:R-:W-:Y:S02]  /*89b0*/  @P0 MOV R3, R52 ;  /* 0x0000003400030202 */ /* 0x000fe40000000f00 */
[----:B------:R-:W-:Y:S02]  /*89c0*/  @P0 LOP3.LUT R0, R53, 0xffff, RZ, 0xc0, !PT ;  /* 0x0000ffff35000812 */ /* 0x000fe400078ec0ff */
[----:B------:R-:W-:Y:S02]  /*89d0*/  @P0 R2UR UR5, R3 ;  /* 0x00000000030502ca */ /* 0x000fe400000e0000 */
[----:B------:R-:W-:Y:S11]  /*89e0*/  @P0 R2UR UR4, R0 ;  /* 0x00000000000402ca */ /* 0x000ff600000e0000 */
[----:B------:R-:W-:Y:S02]  /*89f0*/  @UP0 UMOV UR37, UR5 ;  /* 0x0000000500250c82 */ /* 0x000fe40008000000 */
[----:B------:R-:W-:Y:S01]  /*8a00*/  @UP0 UMOV UR36, UR4 ;  /* 0x0000000400240c82 */ /* 0x000fe20008000000 */
[----:B------:R-:W-:Y:S05]  /*8a10*/  BRA.U !UP1, `(.L_x_83) ;  /* 0x0000000109cc7547 */ /* 0x000fea000b800000 */
[----:B------:R-:W1:Y:S01]  /*8a20*/  LDCU UR9, c[0x0][0xc20] ;  /* 0x00018400ff0977ac */ /* 0x000e620008000800 */
[----:B------:R-:W-:Y:S02]  /*8a30*/  UIMAD.WIDE.U32 UR4, UR60, UR59, URZ ;  /* 0x0000003b3c0472a5 */ /* 0x000fe4000f8e00ff */
[----:B------:R-:W-:Y:S02]  /*8a40*/  UIMAD.WIDE.U32 UR6, UR61, UR56, URZ ;  /* 0x000000383d0672a5 */ /* 0x000fe4000f8e00ff */
[----:B------:R-:W-:Y:S02]  /*8a50*/  UIMAD.WIDE.U32 UR10, UR36, UR59, URZ ;  /* 0x0000003b240a72a5 */ /* 0x000fe4000f8e00ff */
[----:B------:R-:W-:Y:S02]  /*8a60*/  UISETP.NE.AND UP0, UPT, UR58, 0x1, UPT ;  /* 0x000000013a00788c */ /* 0x000fe4000bf05270 */
[----:B------:R-:W-:Y:S02]  /*8a70*/  UISETP.NE.AND UP1, UPT, UR48, 0x1, UPT ;  /* 0x000000013000788c */ /* 0x000fe4000bf25270 */
[----:B------:R-:W-:Y:S02]  /*8a80*/  UISETP.NE.AND UP2, UPT, UR39, 0x1, UPT ;  /* 0x000000012700788c */ /* 0x000fe4000bf45270 */
[----:B------:R-:W-:Y:S01]  /*8a90*/  UIMAD.WIDE.U32 UR12, UR37, UR56, URZ ;  /* 0x00000038250c72a5 */ /* 0x000fe2000f8e00ff */
[----:B------:R-:W-:Y:S01]  /*8aa0*/  UMOV UR4, UR5 ;  /* 0x0000000500047c82 */ /* 0x000fe20008000000 */
[----:B------:R-:W-:Y:S01]  /*8ab0*/  UMOV UR6, UR11 ;  /* 0x0000000b00067c82 */ /* 0x000fe20008000000 */
[----:B-1----:R-:W-:Y:S03]  /*8ac0*/  USHF.R.U32.HI UR8, URZ, UR9, UR4 ;  /* 0x00000009ff087299 */ /* 0x002fe60008011604 */
[----:B------:R-:W-:Y:S02]  /*8ad0*/  UMOV UR4, UR7 ;  /* 0x0000000700047c82 */ /* 0x000fe40008000000 */
[----:B------:R-:W-:Y:S02]  /*8ae0*/  USHF.R.U32.HI UR5, URZ, UR57, UR4 ;  /* 0x00000039ff057299 */ /* 0x000fe40008011604 */
[----:B------:R-:W-:Y:S02]  /*8af0*/  USEL UR4, UR60, UR8, !UP0 ;  /* 0x000000083c047287 */ /* 0x000fe4000c000000 */
[----:B------:R-:W-:Y:S02]  /*8b00*/  USHF.R.U32.HI UR8, URZ, UR9, UR6 ;  /* 0x00000009ff087299 */ /* 0x000fe40008011606 */
[----:B------:R-:W-:Y:S02]  /*8b10*/  UIMAD.WIDE.U32 UR6, UR4, UR46, URZ ;  /* 0x0000002e040672a5 */ /* 0x000fe4000f8e00ff */
[----:B------:R-:W-:Y:S02]  /*8b20*/  USEL UR9, UR61, UR5, !UP1 ;  /* 0x000000053d097287 */ /* 0x000fe4000c800000 */
[----:B------:R-:W-:Y:S02]  /*8b30*/  USEL UR8, UR36, UR8, !UP0 ;  /* 0x0000000824087287 */ /* 0x000fe4000c000000 */
[----:B------:R-:W-:Y:S01]  /*8b40*/  UIMAD.WIDE.U32 UR10, UR9, UR46, URZ ;  /* 0x0000002e090a72a5 */ /* 0x000fe2000f8e00ff */
[----:B------:R-:W-:Y:S01]  /*8b50*/  UMOV UR6, UR7 ;  /* 0x0000000700067c82 */ /* 0x000fe20008000000 */
[----:B------:R-:W-:Y:S01]  /*8b60*/  UMOV UR5, UR13 ;  /* 0x0000000d00057c82 */ /* 0x000fe20008000000 */
[----:B------:R-:W-:Y:S02]  /*8b70*/  @UP2 USHF.R.U32.HI UR4, URZ, UR47, UR6 ;  /* 0x0000002fff042299 */ /* 0x000fe40008011606 */
[----:B------:R-:W-:Y:S02]  /*8b80*/  USHF.R.U32.HI UR5, URZ, UR57, UR5 ;  /* 0x00000039ff057299 */ /* 0x000fe40008011605 */
[----:B------:R-:W-:Y:S02]  /*8b90*/  UIMAD UR4, UR39, UR4, URZ ;  /* 0x00000004270472a4 */ /* 0x000fe4000f8e02ff */
[----:B------:R-:W-:Y:S02]  /*8ba0*/  USEL UR5, UR37, UR5, !UP1 ;  /* 0x0000000525057287 */ /* 0x000fe4000c800000 */
[----:B------:R-:W-:Y:S01]  /*8bb0*/  UISETP.GE.AND UP0, UPT, UR8, UR4, UPT ;  /* 0x000000040800728c */ /* 0x000fe2000bf06270 */
[----:B------:R-:W-:Y:S01]  /*8bc0*/  UMOV UR6, UR11 ;  /* 0x0000000b00067c82 */ /* 0x000fe20008000000 */
[----:B------:R-:W-:Y:S02]  /*8bd0*/  UIMAD.WIDE.U32 UR10, UR8, UR46, URZ ;  /* 0x0000002e080a72a5 */ /* 0x000fe4000f8e00ff */
[----:B------:R-:W-:Y:S04]  /*8be0*/  @UP2 USHF.R.U32.HI UR9, URZ, UR47, UR6 ;  /* 0x0000002fff092299 */ /* 0x000fe80008011606 */
[----:B------:R-:W-:Y:S01]  /*8bf0*/  UIMAD UR6, UR39, UR9, URZ ;  /* 0x00000009270672a4 */ /* 0x000fe2000f8e02ff */
[----:B------:R-:W-:Y:S03]  /*8c00*/  UMOV UR4, UR11 ;  /* 0x0000000b00047c82 */ /* 0x000fe60008000000 */
[----:B------:R-:W-:Y:S02]  /*8c10*/  UISETP.GE.OR UP0, UPT, UR5, UR6, UP0 ;  /* 0x000000060500728c */ /* 0x000fe40008706670 */
[----:B------:R-:W-:Y:S02]  /*8c20*/  USHF.R.U32.HI UR4, URZ, UR47, UR4 ;  /* 0x0000002fff047299 */ /* 0x000fe40008011604 */
[----:B------:R-:W-:Y:S02]  /*8c30*/  UIMAD.WIDE.U32 UR6, UR5, UR46, URZ ;  /* 0x0000002e050672a5 */ /* 0x000fe4000f8e00ff */
[----:B------:R-:W-:Y:S02]  /*8c40*/  USEL UR11, UR8, UR4, !UP2 ;  /* 0x00000004080b7287 */ /* 0x000fe4000d000000 */
[----:B------:R-:W-:Y:S02]  /*8c50*/  UIADD3 UR6, UPT, UPT, -UR5, URZ, URZ ;  /* 0x000000ff05067290 */ /* 0x000fe4000fffe1ff */
[----:B------:R-:W-:Y:S02]  /*8c60*/  UIADD3 UR10, UPT, UPT, -UR11, URZ, URZ ;  /* 0x000000ff0b0a7290 */ /* 0x000fe4000fffe1ff */
[----:B------:R-:W-:Y:S02]  /*8c70*/  UIMAD UR6, UR48, UR6, UR37 ;  /* 0x00000006300672a4 */ /* 0x000fe4000f8e0225 */
[----:B------:R-:W-:Y:S01]  /*8c80*/  UIMAD UR10, UR39, UR10, UR8 ;  /* 0x0000000a270a72a4 */ /* 0x000fe2000f8e0208 */
[----:B------:R-:W-:Y:S01]  /*8c90*/  @!UP0 UMOV UR4, UR7 ;  /* 0x0000000700048c82 */ /* 0x000fe20008000000 */
[----:B------:R-:W-:Y:S02]  /*8ca0*/  UIADD3 UR7, UPT, UPT, -UR8, URZ, URZ ;  /* 0x000000ff08077290 */ /* 0x000fe4000fffe1ff */
[----:B------:R-:W-:Y:S04]  /*8cb0*/  @!UP0 USHF.R.U32.HI UR4, URZ, UR47, UR4 ;  /* 0x0000002fff048299 */ /* 0x000fe80008011604 */
[----:B------:R-:W-:Y:S04]  /*8cc0*/  @!UP0 USEL UR4, UR5, UR4, !UP2 ;  /* 0x0000000405048287 */ /* 0x000fe8000d000000 */
[----:B------:R-:W-:Y:S02]  /*8cd0*/  @!UP0 UIMAD UR9, UR9, UR10, UR4 ;  /* 0x0000000a090982a4 */ /* 0x000fe4000f8e0204 */
[----:B------:R-:W-:Y:S02]  /*8ce0*/  @!UP0 UIADD3 UR10, UPT, UPT, UR11, -UR4, URZ ;  /* 0x800000040b0a8290 */ /* 0x000fe4000fffe0ff */
[----:B------:R-:W-:Y:S02]  /*8cf0*/  UIMAD UR4, UR58, UR7, UR36 ;  /* 0x000000073a0472a4 */ /* 0x000fe4000f8e0224 */
[----:B------:R-:W-:Y:S03]  /*8d00*/  @!UP0 UIMAD UR8, UR10, UR39, UR5 ;  /* 0x000000270a0882a4 */ /* 0x000fe6000f8e0205 */
[----:B------:R-:W-:Y:S02]  /*8d10*/  @!UP0 UMOV UR5, UR9 ;  /* 0x0000000900058c82 */ /* 0x000fe40008000000 */
[----:B------:R-:W-:Y:S02]  /*8d20*/  UIMAD UR37, UR5, UR48, UR6 ;  /* 0x00000030052572a4 */ /* 0x000fe4000f8e0206 */
[----:B------:R-:W-:Y:S11]  /*8d30*/  UIMAD UR36, UR8, UR58, UR4 ;  /* 0x0000003a082472a4 */ /* 0x000ff6000f8e0204 */
[----:B------:R-:W-:Y:S01]  /*8d40*/  @!UPT UIADD3 URZ, UPT, UPT, URZ, URZ, URZ ;  /* 0x000000fffffff290 */ /* 0x000fe2000fffe0ff */
.L_x_83:
[----:B------:R-:W-:Y:S01]  /*8d50*/  UISETP.NE.AND UP0, UPT, UR38, 0x1, UPT ;  /* 0x000000012600788c */ /* 0x000fe2000bf05270 */
[----:B------:R-:W-:Y:S01]  /*8d60*/  @P0 SHF.R.U32.HI R0, RZ, 0x10, R53 ;  /* 0x00000010ff000819 */ /* 0x000fe20000011635 */
[----:B------:R-:W-:Y:S01]  /*8d70*/  USHF.L.U32 UR41, UR21, 0x7, URZ ;  /* 0x0000000715297899 */ /* 0x000fe200080006ff */
[----:B------:R-:W-:Y:S02]  /*8d80*/  BSSY.RECONVERGENT B6, `(.L_x_84) ;  /* 0x0000034000067945 */ /* 0x000fe40003800200 */
[----:B------:R-:W-:Y:S02]  /*8d90*/  @P0 R2UR UR62, R0 ;  /* 0x00000000003e02ca */ /* 0x000fe400000e0000 */
[----:B------:R-:W-:Y:S04]  /*8da0*/  LOP3.LUT P0, RZ, R71, 0x3f0, RZ, 0xc0, !PT ;  /* 0x000003f047ff7812 */ /* 0x000fe8000780c0ff */
[----:B------:R-:W1:Y:S01]  /*8db0*/  @!UP0 LDCU.128 UR12, c[0x0][0xc10] ;  /* 0x00018200ff0c87ac */ /* 0x000e620008000c00 */
[----:B------:R-:W2:Y:S01]  /*8dc0*/  @!UP0 LDCU UR5, c[0x0][0xc0c] ;  /* 0x00018180ff0587ac */ /* 0x000ea20008000800 */
[----:B------:R-:W3:Y:S01]  /*8dd0*/  @!UP0 LDCU UR10, c[0x0][0xc20] ;  /* 0x00018400ff0a87ac */ /* 0x000ee20008000800 */
[----:B-1----:R-:W-:Y:S02]  /*8de0*/  UIMAD.WIDE.U32 UR8, UR37, UR12, URZ ;  /* 0x0000000c250872a5 */ /* 0x002fe4000f8e00ff */
[----:B------:R-:W-:Y:S02]  /*8df0*/  UIMAD.WIDE.U32 UR6, UR36, UR15, URZ ;  /* 0x0000000f240672a5 */ /* 0x000fe4000f8e00ff */
[----:B------:R-:W-:Y:S03]  /*8e00*/  @!UP0 UISETP.NE.AND UP1, UPT, UR14, 0x1, UPT ;  /* 0x000000010e00888c */ /* 0x000fe6000bf25270 */
[----:B------:R-:W-:Y:S01]  /*8e10*/  @!UP0 UMOV UR4, UR9 ;  /* 0x0000000900048c82 */ /* 0x000fe20008000000 */
[----:B--2---:R-:W-:Y:S02]  /*8e20*/  @!UP0 UISETP.NE.AND UP2, UPT, UR5, 0x1, UPT ;  /* 0x000000010500888c */ /* 0x004fe4000bf45270 */
[----:B------:R-:W-:Y:S01]  /*8e30*/  @!UP0 USHF.R.U32.HI UR4, URZ, UR13, UR4 ;  /* 0x0000000dff048299 */ /* 0x000fe20008011604 */
[----:B------:R-:W-:Y:S02]  /*8e40*/  @!UP0 UMOV UR6, UR7 ;  /* 0x0000000700068c82 */ /* 0x000fe40008000000 */
[----:B---3--:R-:W-:Y:S02]  /*8e50*/  @!UP0 USHF.R.U32.HI UR6, URZ, UR10, UR6 ;  /* 0x0000000aff068299 */ /* 0x008fe40008011606 */
[----:B------:R-:W-:Y:S02]  /*8e60*/  @!UP0 USEL UR7, UR37, UR4, !UP2 ;  /* 0x0000000425078287 */ /* 0x000fe4000d000000 */
[----:B------:R-:W-:Y:S04]  /*8e70*/  @!UP0 USEL UR6, UR36, UR6, !UP1 ;  /* 0x0000000624068287 */ /* 0x000fe8000c800000 */
[----:B------:R-:W-:Y:S02]  /*8e80*/  @!UP0 UIADD3 UR4, UPT, UPT, -UR7, UR6, URZ ;  /* 0x0000000607048290 */ /* 0x000fe4000fffe1ff */
[----:B------:R-:W-:Y:S02]  /*8e90*/  @!UP0 UIADD3 UR6, UPT, UPT, UR7, -UR6, URZ ;  /* 0x8000000607068290 */ /* 0x000fe4000fffe0ff */
[----:B------:R-:W-:Y:S02]  /*8ea0*/  @!UP0 UIMAD UR37, UR4, UR5, UR37 ;  /* 0x00000005042582a4 */ /* 0x000fe4000f8e0225 */
[----:B------:R-:W-:Y:S01]  /*8eb0*/  @!UP0 UIMAD UR36, UR6, UR14, UR36 ;  /* 0x0000000e062482a4 */ /* 0x000fe2000f8e0224 */
[----:B------:R-:W-:Y:S11]  /*8ec0*/  @!P0 BRA `(.L_x_85) ;  /* 0x00000000007c8947 */ /* 0x000ff60003800000 */
[----:B------:R-:W1:Y:S01]  /*8ed0*/  LDCU.64 UR8, c[0x4][0x80] ;  /* 0x01001000ff0877ac */ /* 0x000e620008000a00 */
[----:B------:R-:W-:Y:S01]  /*8ee0*/  MOV R16, 0x0 ;  /* 0x0000000000107802 */ /* 0x000fe20000000f00 */
[----:B------:R-:W-:Y:S02]  /*8ef0*/  HFMA2 R12, -RZ, RZ, 0, 5.9604644775390625e-08 ;  /* 0x00000001ff0c7431 */ /* 0x000fe400000001ff */
[----:B------:R-:W-:Y:S01]  /*8f00*/  IMAD.MOV.U32 R8, RZ, RZ, 0x70 ;  /* 0x00000070ff087424 */ /* 0x000fe200078e00ff */
[----:B------:R2:W3:Y:S01]  /*8f10*/  LDC.64 R14, c[0x4][R16] ;  /* 0x01000000100e7b82 */ /* 0x0004e20000000a00 */
[----:B------:R-:W4:Y:S01]  /*8f20*/  LDCU.64 UR6, c[0x4][0x88] ;  /* 0x01001100ff0677ac */ /* 0x000f220008000a00 */
[----:B------:R-:W-:Y:S01]  /*8f30*/  IMAD.MOV.U32 R13, RZ, RZ, RZ ;  /* 0x000000ffff0d7224 */ /* 0x000fe200078e00ff */
[----:B------:R-:W2:Y:S01]  /*8f40*/  LDCU.64 UR4, c[0x4][0x8] ;  /* 0x01000100ff0477ac */ /* 0x000ea20008000a00 */
[----:B-1----:R-:W-:Y:S01]  /*8f50*/  MOV R5, UR9 ;  /* 0x0000000900057c02 */ /* 0x002fe20008000f00 */
[----:B------:R-:W-:Y:S01]  /*8f60*/  IMAD.U32 R4, RZ, RZ, UR8 ;  /* 0x00000008ff047e24 */ /* 0x000fe2000f8e00ff */
[----:B----4-:R-:W-:Y:S01]  /*8f70*/  MOV R7, UR7 ;  /* 0x0000000700077c02 */ /* 0x010fe20008000f00 */
[----:B------:R-:W-:Y:S01]  /*8f80*/  IMAD.U32 R6, RZ, RZ, UR6 ;  /* 0x00000006ff067e24 */ /* 0x000fe2000f8e00ff */
[----:B--2---:R-:W-:Y:S01]  /*8f90*/  MOV R11, UR5 ;  /* 0x00000005000b7c02 */ /* 0x004fe20008000f00 */
[----:B------:R-:W-:Y:S02]  /*8fa0*/  IMAD.U32 R10, RZ, RZ, UR4 ;  /* 0x00000004ff0a7e24 */ /* 0x000fe4000f8e00ff */
[----:B------:R-:W-:Y:S07]  /*8fb0*/  LEPC R20, `(.L_x_86) ;  /* 0x000000001014794e */ /* 0x000fee0000000000 */
[----:B---3-5:R-:W-:Y:S05]  /*8fc0*/  CALL.ABS.NOINC R14 ;  /* 0x000000000e007343 */ /* 0x028fea0003c00000 */
.L_x_86:
[----:B------:R-:W1:Y:S01]  /*8fd0*/  LDCU.64 UR8, c[0x4][0x80] ;  /* 0x01001000ff0877ac */ /* 0x000e620008000a00 */
[----:B------:R-:W2:Y:S01]  /*8fe0*/  LDC.64 R16, c[0x4][R16] ;  /* 0x0100000010107b82 */ /* 0x000ea20000000a00 */
[----:B------:R-:W-:Y:S02]  /*8ff0*/  HFMA2 R12, -RZ, RZ, 0, 5.9604644775390625e-08 ;  /* 0x00000001ff0c7431 */ /* 0x000fe400000001ff */
[----:B------:R-:W-:Y:S02]  /*9000*/  IMAD.MOV.U32 R8, RZ, RZ, 0x70 ;  /* 0x00000070ff087424 */ /* 0x000fe400078e00ff */
[----:B------:R-:W-:Y:S01]  /*9010*/  IMAD.MOV.U32 R13, RZ, RZ, RZ ;  /* 0x000000ffff0d7224 */ /* 0x000fe200078e00ff */
[----:B------:R-:W3:Y:S01]  /*9020*/  LDCU.64 UR6, c[0x4][0x88] ;  /* 0x01001100ff0677ac */ /* 0x000ee20008000a00 */
[----:B------:R-:W4:Y:S01]  /*9030*/  LDCU.64 UR4, c[0x4][0x8] ;  /* 0x01000100ff0477ac */ /* 0x000f220008000a00 */
[----:B-1----:R-:W-:Y:S02]  /*9040*/  MOV R4, UR8 ;  /* 0x0000000800047c02 */ /* 0x002fe40008000f00 */
[----:B------:R-:W-:Y:S02]  /*9050*/  MOV R5, UR9 ;  /* 0x0000000900057c02 */ /* 0x000fe40008000f00 */
[----:B---3--:R-:W-:Y:S01]  /*9060*/  MOV R7, UR7 ;  /* 0x0000000700077c02 */ /* 0x008fe20008000f00 */
[----:B------:R-:W-:Y:S01]  /*9070*/  IMAD.U32 R6, RZ, RZ, UR6 ;  /* 0x00000006ff067e24 */ /* 0x000fe2000f8e00ff */
[----:B----4-:R-:W-:Y:S01]  /*9080*/  MOV R11, UR5 ;  /* 0x00000005000b7c02 */ /* 0x010fe20008000f00 */
[----:B------:R-:W-:Y:S02]  /*9090*/  IMAD.U32 R10, RZ, RZ, UR4 ;  /* 0x00000004ff0a7e24 */ /* 0x000fe4000f8e00ff */
[----:B------:R-:W-:Y:S07]  /*90a0*/  LEPC R20, `(.L_x_85) ;  /* 0x000000001014794e */ /* 0x000fee0000000000 */
[----:B--2---:R-:W-:Y:S05]  /*90b0*/  CALL.ABS.NOINC R16 ;  /* 0x0000000010007343 */ /* 0x004fea0003c00000 */
.L_x_85:
[----:B------:R-:W-:Y:S05]  /*90c0*/  BSYNC.RECONVERGENT B6 ;  /* 0x0000000000067941 */ /* 0x000fea0003800200 */
.L_x_84:
[----:B------:R-:W-:Y:S01]  /*90d0*/  R2UR UR5, R66 ;  /* 0x00000000420572ca */ /* 0x000fe200000e0000 */
[----:B------:R-:W-:Y:S01]  /*90e0*/  UISETP.NE.AND UP2, UPT, UR63, URZ, UPT ;  /* 0x000000ff3f00728c */ /* 0x000fe2000bf45270 */
[----:B------:R-:W-:Y:S02]  /*90f0*/  R2UR UR4, R65 ;  /* 0x00000000410472ca */ /* 0x000fe400000e0000 */
[----:B------:R-:W-:Y:S02]  /*9100*/  ISETP.NE.U32.AND P3, PT, R50, RZ, PT ;  /* 0x000000ff3200720c */ /* 0x000fe40003f65070 */
[----:B------:R-:W-:Y:S02]  /*9110*/  ISETP.NE.U32.AND P1, PT, RZ, UR54, PT ;  /* 0x00000036ff007c0c */ /* 0x000fe4000bf25070 */
[----:B------:R-:W-:Y:S02]  /*9120*/  PLOP3.LUT P4, PT, PT, PT, UP2, 0x80, 0x8 ;  /* 0x000000000008781c */ /* 0x000fe40003f8f028 */
[----:B------:R-:W-:Y:S02]  /*9130*/  ISETP.NE.AND.EX P3, PT, R51, RZ, PT, P3 ;  /* 0x000000ff3300720c */ /* 0x000fe40003f65330 */
[----:B------:R-:W-:Y:S01]  /*9140*/  ISETP.NE.AND.EX P1, PT, RZ, UR55, PT, P1 ;  /* 0x00000037ff007c0c */ /* 0x000fe2000bf25310 */
[----:B------:R-:W-:Y:S01]  /*9150*/  UISETP.NE.U32.AND UP0, UPT, UR5, URZ, UPT ;  /* 0x000000ff0500728c */ /* 0x000fe2000bf05070 */
[----:B------:R-:W-:Y:S03]  /*9160*/  P2R R80, PR, RZ, 0x10 ;  /* 0x00000010ff507803 */ /* 0x000fe60000000000 */
[----:B------:R-:W-:Y:S02]  /*9170*/  UISETP.NE.AND.EX UP1, UPT, UR4, URZ, UPT, UP0 ;  /* 0x000000ff0400728c */ /* 0x000fe4000bf25300 */
[----:B------:R-:W-:Y:S02]  /*9180*/  UPLOP3.LUT UP0, UPT, UPT, UPT, UPT, 0x40, 0x4 ;  /* 0x000000000004789c */ /* 0x000fe40003f0e870 */
[----:B------:R-:W-:Y:S06]  /*9190*/  @UP2 UPLOP3.LUT UP0, UPT, UPT, UPT, UP1, 0x80, 0x8 ;  /* 0x000000000008289c */ /* 0x000fec0003f0f010 */
[----:B------:R-:W-:Y:S01]  /*91a0*/  PLOP3.LUT P0, PT, PT, PT, UP0, 0x80, 0x8 ;  /* 0x000000000008781c */ /* 0x000fe20003f0f008 */
[----:B------:R-:W-:Y:S01]  /*91b0*/  @!UPT UIADD3 URZ, UPT, UPT, URZ, URZ, URZ ;  /* 0x000000fffffff290 */ /* 0x000fe2000fffe0ff */
[----:B------:R-:W-:Y:S11]  /*91c0*/  BRA.U !UP1, `(.L_x_87) ;  /* 0x0000000109407547 */ /* 0x000ff6000b800000 */
[----:B------:R-:W-:Y:S01]  /*91d0*/  UISETP.NE.U32.AND UP0, UPT, UR54, URZ, UPT ;  /* 0x000000ff3600728c */ /* 0x000fe2000bf05070 */
[----:B------:R-:W-:Y:S01]  /*91e0*/  R2UR UR6, R66 ;  /* 0x00000000420672ca */ /* 0x000fe200000e0000 */
[----:B------:R-:W1:Y:S01]  /*91f0*/  LDCU.64 UR8, c[0x0][0x358] ;  /* 0x00006b00ff0877ac */ /* 0x000e620008000a00 */
[----:B------:R-:W-:Y:S02]  /*9200*/  HFMA2 R63, -RZ, RZ, 0, 5.9604644775390625e-08 ;  /* 0x00000001ff3f7431 */ /* 0x000fe400000001ff */
[----:B------:R-:W-:Y:S01]  /*9210*/  IMAD.MOV.U32 R0, RZ, RZ, 0x1 ;  /* 0x00000001ff007424 */ /* 0x000fe200078e00ff */
[----:B------:R-:W-:Y:S06]  /*9220*/  UISETP.NE.AND.EX UP0, UPT, UR55, URZ, UPT, UP0 ;  /* 0x000000ff3700728c */ /* 0x000fec000bf05300 */
[----:B------:R-:W-:Y:S05]  /*9230*/  PLOP3.LUT P2, PT, PT, PT, UP0, 0x80, 0x8 ;  /* 0x000000000008781c */ /* 0x000fea0003f4f008 */
[----:B------:R-:W2:Y:S01]  /*9240*/  @UP0 LDCU.64 UR4, c[0x0][0x988] ;  /* 0x00013100ff0407ac */ /* 0x000ea20008000a00 */
[----:B------:R-:W-:Y:S07]  /*9250*/  @UP0 UIMAD UR6, UR52, UR6, URZ ;  /* 0x00000006340602a4 */ /* 0x000fee000f8e02ff */
[----:B------:R-:W-:Y:S01]  /*9260*/  @!P2 PRMT R63, R0, 0x7610, R63 ;  /* 0x00007610003fa816 */ /* 0x000fe2000000003f */
[----:B--2---:R-:W-:Y:S06]  /*9270*/  @UP0 UIMAD.WIDE UR4, UR6, 0x4, UR4 ;  /* 0x00000004060408a5 */ /* 0x004fec000f8e0204 */
[----:B------:R-:W-:Y:S02]  /*9280*/  IMAD.U32 R4, RZ, RZ, UR4 ;  /* 0x00000004ff047e24 */ /* 0x000fe4000f8e00ff */
[----:B------:R-:W-:Y:S03]  /*9290*/  IMAD.U32 R5, RZ, RZ, UR5 ;  /* 0x00000005ff057e24 */ /* 0x000fe6000f8e00ff */
[----:B------:R-:W2:Y:S02]  /*92a0*/  @!UP0 LDCU UR4, c[0x0][0x980] ;  /* 0x00013000ff0487ac */ /* 0x000ea40008000800 */
[----:B-1---5:R1:W5:Y:S02]  /*92b0*/  @P2 LDG.E R27, desc[UR8][R4.64] ;  /* 0x00000008041b2981 */ /* 0x022364000c1e1900 */
[----:B-12---:R-:W-:Y:S02]  /*92c0*/  @!P2 MOV R27, UR4 ;  /* 0x00000004001bac02 */ /* 0x006fe40008000f00 */
.L_x_87:
[----:B------:R-:W-:Y:S05]  /*92d0*/  @!P3 BRA `(.L_x_88) ;  /* 0x000000000024b947 */ /* 0x000fea0003800000 */
[----:B------:R-:W-:Y:S01]  /*92e0*/  ISETP.NE.U32.AND P2, PT, R48, RZ, PT ;  /* 0x000000ff3000720c */ /* 0x000fe20003f45070 */
[----:B------:R-:W1:Y:S03]  /*92f0*/  LDCU.64 UR4, c[0x0][0x358] ;  /* 0x00006b00ff0477ac */ /* 0x000e660008000a00 */
[----:B------:R-:W-:Y:S11]  /*9300*/  ISETP.NE.AND.EX P2, PT, R49, RZ, PT, P2 ;  /* 0x000000ff3100720c */ /* 0x000ff60003f45320 */
[----:B------:R-:W-:Y:S02]  /*9310*/  @!UPT UIADD3 URZ, UPT, UPT, URZ, URZ, URZ ;  /* 0x000000fffffff290 */ /* 0x000fe4000fffe0ff */
[----:B------:R-:W2:Y:S01]  /*9320*/  @P2 LDC.64 R4, c[0x0][0x9a8] ;  /* 0x00026a00ff042b82 */ /* 0x000ea20000000a00 */
[----:B------:R-:W-:Y:S04]  /*9330*/  @P2 IMAD R0, R50, UR52, RZ ;  /* 0x0000003432002c24 */ /* 0x000fe8000f8e02ff */
[----:B--2---:R-:W-:Y:S05]  /*9340*/  @P2 IMAD.WIDE R4, R0, 0x4, R4 ;  /* 0x0000000400042825 */ /* 0x004fea00078e0204 */
[----:B-1---5:R1:W5:Y:S02]  /*9350*/  @P2 LDG.E R24, desc[UR4][R4.64] ;  /* 0x0000000404182981 */ /* 0x022364000c1e1900 */
[----:B-1----:R-:W2:Y:S02]  /*9360*/  @!P2 LDC R24, c[0x0][0x9a0] ;  /* 0x00026800ff18ab82 */ /* 0x002ea40000000800 */
.L_x_88:
[----:B-----5:R-:W-:Y:S01]  /*9370*/  FSETP.NEU.AND P2, PT, R27, RZ, PT ;  /* 0x000000ff1b00720b */ /* 0x020fe20003f4d000 */
[----:B------:R-:W1:Y:S01]  /*9380*/  LDCU.128 UR12, c[0x0][0xb90] ;  /* 0x00017200ff0c77ac */ /* 0x000e620008000c00 */
[----:B------:R-:W-:Y:S01]  /*9390*/  SEL R4, RZ, 0xffffffff, P1 ;  /* 0xffffffffff047807 */ /* 0x000fe20000800000 */
[----:B------:R-:W-:Y:S01]  /*93a0*/  IMAD.SHL.U32 R87, R61, 0x4, RZ ;  /* 0x000000043d577824 */ /* 0x000fe200078e00ff */
[----:B------:R-:W-:Y:S01]  /*93b0*/  @P4 LOP3.LUT P1, RZ, R63, 0xff, RZ, 0xc0, !PT ;  /* 0x000000ff3fff4812 */ /* 0x000fe2000782c0ff */
[----:B------:R-:W-:Y:S01]  /*93c0*/  BSSY B1, `(.L_x_89) ;  /* 0x0000058000017945 */ /* 0x000fe20003800000 */
[----:B------:R-:W-:Y:S01]  /*93d0*/  @P4 SEL R79, RZ, 0xffffffff, P2 ;  /* 0xffffffffff4f4807 */ /* 0x000fe20001000000 */
[----:B------:R-:W-:Y:S01]  /*93e0*/  VIADD R82, R87, UR49 ;  /* 0x0000003157527c36 */ /* 0x000fe20008000000 */
[----:B------:R-:W-:Y:S01]  /*93f0*/  LOP3.LUT R60, R60, 0x1, RZ, 0x3c, !PT ;  /* 0x000000013c3c7812 */ /* 0x000fe200078e3cff */
[----:B------:R-:W3:Y:S01]  /*9400*/  LDCU UR11, c[0x0][0xba0] ;  /* 0x00017400ff0b77ac */ /* 0x000ee20008000800 */
[----:B------:R-:W-:Y:S01]  /*9410*/  @P0 SEL R79, R4, R79, !P1 ;  /* 0x0000004f044f0207 */ /* 0x000fe20004800000 */
[----:B------:R-:W-:Y:S01]  /*9420*/  IMAD.MOV.U32 R88, RZ, RZ, 0x1 ;  /* 0x00000001ff587424 */ /* 0x000fe200078e00ff */
[----:B------:R-:W-:Y:S01]  /*9430*/  LEA R84, R22, UR49, 0x3 ;  /* 0x0000003116547c11 */ /* 0x000fe2000f8e18ff */
[----:B------:R-:W-:Y:S01]  /*9440*/  USHF.L.U32 UR8, UR51, 0x6, URZ ;  /* 0x0000000633087899 */ /* 0x000fe200080006ff */
[----:B------:R-:W-:Y:S01]  /*9450*/  @P4 LOP3.LUT R79, R79, 0x1, RZ, 0xc0, !PT ;  /* 0x000000014f4f4812 */ /* 0x000fe200078ec0ff */
[----:B------:R-:W-:Y:S01]  /*9460*/  IMAD.IADD R25, R23, 0x1, R2 ;  /* 0x0000000117197824 */ /* 0x000fe200078e0202 */
[----:B------:R-:W-:Y:S01]  /*9470*/  R2UR UR4, R69 ;  /* 0x00000000450472ca */ /* 0x000fe200000e0000 */
[----:B------:R-:W-:Y:S01]  /*9480*/  IMAD.MOV.U32 R86, RZ, RZ, RZ ;  /* 0x000000ffff567224 */ /* 0x000fe200078e00ff */
[----:B------:R-:W-:Y:S01]  /*9490*/  ISETP.NE.U32.OR P5, PT, R79, 0x1, !P4 ;  /* 0x000000014f00780c */ /* 0x000fe200067a5470 */
[----:B------:R-:W-:Y:S01]  /*94a0*/  IMAD.U32 R77, RZ, RZ, UR8 ;  /* 0x00000008ff4d7e24 */ /* 0x000fe2000f8e00ff */
[----:B------:R-:W-:Y:S02]  /*94b0*/  R2UR UR6, R68 ;  /* 0x00000000440672ca */ /* 0x000fe400000e0000 */
[----:B------:R-:W-:Y:S02]  /*94c0*/  CS2R R42, SRZ ;  /* 0x00000000002a7805 */ /* 0x000fe4000001ff00 */
[----:B------:R-:W-:Y:S02]  /*94d0*/  R2UR UR10, R70 ;  /* 0x00000000460a72ca */ /* 0x000fe400000e0000 */
[----:B------:R-:W-:Y:S02]  /*94e0*/  CS2R R40, SRZ ;  /* 0x0000000000287805 */ /* 0x000fe4000001ff00 */
[----:B------:R-:W-:Y:S02]  /*94f0*/  R2UR UR9, R67 ;  /* 0x00000000430972ca */ /* 0x000fe400000e0000 */
[----:B------:R-:W-:Y:S02]  /*9500*/  CS2R R38, SRZ ;  /* 0x0000000000267805 */ /* 0x000fe4000001ff00 */
[----:B------:R-:W-:Y:S02]  /*9510*/  PLOP3.LUT P1, PT, PT, PT, UP1, 0x80, 0x8 ;  /* 0x000000000008781c */ /* 0x000fe40003f2f018 */
[----:B------:R-:W-:Y:S02]  /*9520*/  CS2R R36, SRZ ;  /* 0x0000000000247805 */ /* 0x000fe4000001ff00 */
[----:B------:R-:W-:Y:S01]  /*9530*/  SEL R89, RZ, 0xffffffff, P2 ;  /* 0xffffffffff597807 */ /* 0x000fe20001000000 */
[----:B------:R-:W-:Y:S01]  /*9540*/  UIMAD.WIDE.U32 UR4, UR8, UR4, URZ ;  /* 0x00000004080472a5 */ /* 0x000fe2000f8e00ff */
[----:B------:R-:W-:Y:S02]  /*9550*/  CS2R R34, SRZ ;  /* 0x0000000000227805 */ /* 0x000fe4000001ff00 */
[----:B------:R-:W-:Y:S02]  /*9560*/  @P5 SHF.L.U32 R0, R60, 0x1f, RZ ;  /* 0x0000001f3c005819 */ /* 0x000fe400000006ff */
[----:B------:R-:W-:Y:S01]  /*9570*/  CS2R R32, SRZ ;  /* 0x0000000000207805 */ /* 0x000fe2000001ff00 */
[----:B------:R-:W-:Y:S01]  /*9580*/  USHF.R.U32.HI UR5, URZ, UR6, UR5 ;  /* 0x00000006ff057299 */ /* 0x000fe20008011605 */
[----:B------:R-:W-:Y:S01]  /*9590*/  CS2R R46, SRZ ;  /* 0x00000000002e7805 */ /* 0x000fe2000001ff00 */
[----:B------:R4:W2:Y:S01]  /*95a0*/  @P5 SYNCS.PHASECHK.TRANS64.TRYWAIT P4, [UR49+0x40], R0 ;  /* 0x00004000ff0055a7 */ /* 0x0008a20008081131 */
[----:B------:R-:W-:Y:S01]  /*95b0*/  VIADD R83, R82, 0x400 ;  /* 0x0000040052537836 */ /* 0x000fe20000000000 */
[----:B------:R-:W-:Y:S01]  /*95c0*/  UISETP.NE.AND UP0, UPT, UR10, 0x1, UPT ;  /* 0x000000010a00788c */ /* 0x000fe2000bf05270 */
[----:B------:R-:W-:Y:S01]  /*95d0*/  IMAD.IADD R81, R72, 0x1, R82 ;  /* 0x0000000148517824 */ /* 0x000fe200078e0252 */
[----:B------:R-:W-:Y:S02]  /*95e0*/  CS2R R44, SRZ ;  /* 0x00000000002c7805 */ /* 0x000fe4000001ff00 */
[----:B------:R-:W-:Y:S02]  /*95f0*/  USEL UR5, UR8, UR5, !UP0 ;  /* 0x0000000508057287 */ /* 0x000fe4000c000000 */
[----:B------:R-:W-:Y:S04]  /*9600*/  UISETP.NE.AND UP0, UPT, UR9, 0x1, UPT ;  /* 0x000000010900788c */ /* 0x000fe8000bf05270 */
[----:B------:R-:W-:Y:S02]  /*9610*/  IMAD R6, RZ, RZ, -UR5 ;  /* 0x80000005ff067e24 */ /* 0x000fe4000f8e02ff */
[----:B------:R-:W-:Y:S02]  /*9620*/  IMAD.U32 R76, RZ, RZ, UR5 ;  /* 0x00000005ff4c7e24 */ /* 0x000fe4000f8e00ff */
[----:B------:R-:W-:Y:S01]  /*9630*/  IMAD R77, R6, UR10, R77 ;  /* 0x0000000a064d7c24 */ /* 0x000fe2000f8e024d */
[----:B----4-:R-:W-:Y:S04]  /*9640*/  SHF.L.U32 R0, R59, 0x1f, RZ ;  /* 0x0000001f3b007819 */ /* 0x010fe800000006ff */
[----:B------:R4:W4:Y:S01]  /*9650*/  SYNCS.PHASECHK.TRANS64.TRYWAIT P3, [R84+URZ+0xa0], R0 ;  /* 0x0000a000540075a7 */ /* 0x00092200080611ff */
[----:B-1----:R-:W-:Y:S07]  /*9660*/  UIMAD.WIDE.U32 UR6, UR5, UR12, URZ ;  /* 0x0000000c050672a5 */ /* 0x002fee000f8e00ff */
[----:B------:R-:W-:Y:S02]  /*9670*/  UMOV UR4, UR7 ;  /* 0x0000000700047c82 */ /* 0x000fe40008000000 */
[----:B------:R-:W-:Y:S04]  /*9680*/  USHF.R.U32.HI UR4, URZ, UR13, UR4 ;  /* 0x0000000dff047299 */ /* 0x000fe80008011604 */
[----:B------:R-:W-:Y:S02]  /*9690*/  USEL UR4, UR5, UR4, !UP0 ;  /* 0x0000000405047287 */ /* 0x000fe4000c000000 */
[----:B------:R-:W-:Y:S02]  /*96a0*/  UISETP.NE.AND UP0, UPT, UR14, 0x1, UPT ;  /* 0x000000010e00788c */ /* 0x000fe4000bf05270 */
[----:B------:R-:W-:Y:S02]  /*96b0*/  UIMAD.WIDE.U32 UR6, UR4, UR15, URZ ;  /* 0x0000000f040672a5 */ /* 0x000fe4000f8e00ff */
[----:B------:R-:W-:Y:S02]  /*96c0*/  IMAD.U32 R75, RZ, RZ, UR4 ;  /* 0x00000004ff4b7e24 */ /* 0x000fe4000f8e00ff */
[----:B------:R-:W-:Y:S01]  /*96d0*/  PLOP3.LUT P0, PT, PT, PT, UP0, 0x80, 0x8 ;  /* 0x000000000008781c */ /* 0x000fe20003f0f008 */
[----:B------:R-:W-:Y:S02]  /*96e0*/  IMAD R5, RZ, RZ, -UR4 ;  /* 0x80000004ff057e24 */ /* 0x000fe4000f8e02ff */
[----:B------:R-:W-:Y:S01]  /*96f0*/  UMOV UR6, UR7 ;  /* 0x0000000700067c82 */ /* 0x000fe20008000000 */
[----:B------:R-:W-:Y:S01]  /*9700*/  IMAD.U32 R74, RZ, RZ, UR4 ;  /* 0x00000004ff4a7e24 */ /* 0x000fe2000f8e00ff */
[----:B---3--:R-:W-:Y:S01]  /*9710*/  USHF.R.U32.HI UR6, URZ, UR11, UR6 ;  /* 0x0000000bff067299 */ /* 0x008fe20008011606 */
[----:B------:R-:W-:Y:S05]  /*9720*/  IMAD R76, R5, UR9, R76 ;  /* 0x00000009054c7c24 */ /* 0x000fea000f8e024c */
[----:B------:R-:W-:Y:S02]  /*9730*/  SEL R75, R75, UR6, !P0 ;  /* 0x000000064b4b7c07 */ /* 0x000fe4000c000000 */
[----:B------:R-:W-:Y:S03]  /*9740*/  LOP3.LUT P0, R78, R63, 0xff, RZ, 0xc0, !PT ;  /* 0x000000ff3f4e7812 */ /* 0x000fe6000780c0ff */
[----:B------:R-:W-:Y:S01]  /*9750*/  IMAD.MOV R3, RZ, RZ, -R75 ;  /* 0x000000ffff037224 */ /* 0x000fe200078e0a4b */
[----:B------:R-:W-:Y:S03]  /*9760*/  @P1 SEL R89, R4, R89, !P0 ;  /* 0x0000005904591207 */ /* 0x000fe60004000000 */
[----:B------:R-:W-:Y:S01]  /*9770*/  IMAD R74, R3, UR14, R74 ;  /* 0x0000000e034a7c24 */ /* 0x000fe2000f8e024a */
[----:B------:R-:W-:Y:S02]  /*9780*/  LOP3.LUT R89, R89, 0x1, RZ, 0xc0, !PT ;  /* 0x0000000159597812 */ /* 0x000fe400078ec0ff */
[----:B--2---:R-:W-:Y:S01]  /*9790*/  @P5 SEL R88, RZ, 0x1, !P4 ;  /* 0x00000001ff585807 */ /* 0x004fe20006000000 */
[----:B------:R-:W-:Y:S06]  /*97a0*/  @!P5 BRA `(.L_x_90) ;  /* 0x000000000064d947 */ /* 0x000fec0003800000 */
[----:B------:R-:W-:Y:S01]  /*97b0*/  IMAD.MOV.U32 R42, RZ, RZ, RZ ;  /* 0x000000ffff2a7224 */ /* 0x000fe200078e00ff */
[----:B------:R-:W-:Y:S01]  /*97c0*/  ISETP.NE.U32.AND P0, PT, R89, 0x1, PT ;  /* 0x000000015900780c */ /* 0x000fe20003f05070 */
[----:B------:R-:W-:Y:S01]  /*97d0*/  BSSY B0, `(.L_x_91) ;  /* 0x0000010000007945 */ /* 0x000fe20003800000 */
[----:B------:R-:W-:Y:S02]  /*97e0*/  ISETP.NE.AND P1, PT, R88, RZ, PT ;  /* 0x000000ff5800720c */ /* 0x000fe40003f25270 */
[----:B------:R-:W-:Y:S02]  /*97f0*/  CS2R R38, SRZ ;  /* 0x0000000000267805 */ /* 0x000fe4000001ff00 */
[----:B------:R-:W-:Y:S02]  /*9800*/  CS2R R36, SRZ ;  /* 0x0000000000247805 */ /* 0x000fe4000001ff00 */
[----:B------:R-:W-:Y:S02]  /*9810*/  CS2R R40, SRZ ;  /* 0x0000000000287805 */ /* 0x000fe4000001ff00 */
[----:B------:R-:W-:Y:S02]  /*9820*/  CS2R R46, SRZ ;  /* 0x00000000002e7805 */ /* 0x000fe4000001ff00 */
[----:B------:R-:W-:Y:S02]  /*9830*/  CS2R R44, SRZ ;  /* 0x00000000002c7805 */ /* 0x000fe4000001ff00 */
[----:B------:R-:W-:Y:S02]  /*9840*/  CS2R R34, SRZ ;  /* 0x0000000000227805 */ /* 0x000fe4000001ff00 */
[----:B------:R-:W-:Y:S01]  /*9850*/  CS2R R32, SRZ ;  /* 0x0000000000207805 */ /* 0x000fe2000001ff00 */
[C---:B------:R-:W-:Y:S02]  /*9860*/  @P0 IMAD R5, R73.reuse, 0x4, R83 ;  /* 0x0000000449050824 */ /* 0x040fe400078e0253 */
[----:B------:R-:W-:Y:S02]  /*9870*/  @P0 IMAD R4, R73, 0x4, R82 ;  /* 0x0000000449040824 */ /* 0x000fe400078e0252 */
[----:B------:R-:W-:Y:S01]  /*9880*/  @P0 IMAD.IADD R5, R72, 0x1, R5 ;  /* 0x0000000148050824 */ /* 0x000fe200078e0205 */
[----:B------:R-:W-:Y:S06]  /*9890*/  @P1 BRA `(.L_x_92) ;  /* 0x00000000000c1947 */ /* 0x000fec0003800000 */
[----:B------:R-:W-:Y:S04]  /*98a0*/  SHF.L.U32 R3, R60, 0x1f, RZ ;  /* 0x0000001f3c037819 */ /* 0x000fe800000006ff */
[----:B------:R-:W1:Y:S02]  /*98b0*/  SYNCS.PHASECHK.TRANS64.TRYWAIT P1, [UR49+0x40], R3 ;  /* 0x00004003ff0075a7 */ /* 0x000e640008021131 */
[----:B-1----:R-:W-:Y:S05]  /*98c0*/  @!P1 BRA `(.L_x_93) ;  /* 0x00000030005c9947 */ /* 0x002fea0003800000 */
.L_x_92:
[----:B------:R-:W-:Y:S05]  /*98d0*/  BSYNC B0 ;  /* 0x0000000000007941 */ /* 0x000fea0003800000 */
.L_x_91:
[----:B------:R-:W-:Y:S05]  /*98e0*/  @P0 WARPSYNC.ALL ;  /* 0x0000000000000948 */ /* 0x000fea0003800000 */
[----:B------:R2:W3:Y:S01]  /*98f0*/  @P0 LDSM.16.M88.4 R36, [R4+0x400] ;  /* 0x000400000424083b */ /* 0x0004e20000000200 */
[----:B------:R-:W-:Y:S03]  /*9900*/  HFMA2 R86, -RZ, RZ, 0, 5.9604644775390625e-08 ;  /* 0x00000001ff567431 */ /* 0x000fe600000001ff */
[----:B------:R2:W1:Y:S04]  /*9910*/  @P0 LDSM.16.M88.4 R40, [R5] ;  /* 0x000000000528083b */ /* 0x0004680000000200 */
[----:B------:R2:W1:Y:S04]  /*9920*/  @P0 LDSM.16.M88.4 R44, [R87+UR49+0x400] ;  /* 0x00040031572c083b */ /* 0x0004680008000200 */
[----:B------:R2:W1:Y:S02]  /*9930*/  @P0 LDSM.16.M88.4 R32, [R81+0x400] ;  /* 0x000400005120083b */ /* 0x0004640000000200 */
.L_x_90:
[----:B------:R-:W-:Y:S05]  /*9940*/  BSYNC B1 ;  /* 0x0000000000017941 */ /* 0x000fea0003800000 */
.L_x_89:
[----:B-1----:R-:W-:Y:S04]  /*9950*/  SHF.R.U32.HI R2, RZ, 0x15, R25 ;  /* 0x00000015ff027819 */ /* 0x002fe80000011619 */
[----:B------:R-:W-:Y:S01]  /*9960*/  LOP3.LUT P0, RZ, R2, 0x3, R64, 0x48, !PT ;  /* 0x0000000302ff7812 */ /* 0x000fe20007804840 */
[----:B------:R-:W-:Y:S01]  /*9970*/  @!UPT UIADD3 URZ, UPT, UPT, URZ, URZ, URZ ;  /* 0x000000fffffff290 */ /* 0x000fe2000fffe0ff */
[----:B----4-:R-:W-:Y:S11]  /*9980*/  @P3 BRA `(.L_x_94) ;  /* 0x0000000000083947 */ /* 0x010ff60003800000 */
[----:B------:R-:W1:Y:S02]  /*9990*/  SYNCS.PHASECHK.TRANS64.TRYWAIT P1, [R84+URZ+0xa0], R0 ;  /* 0x0000a000540075a7 */ /* 0x000e6400080211ff */
[----:B-1----:R-:W-:Y:S05]  /*99a0*/  @!P1 BRA `(.L_x_95) ;  /* 0x00000030003c9947 */ /* 0x002fea0003800000 */
.L_x_94:
[----:B------:R-:W-:Y:S05]  /*99b0*/  @!P0 BRA `(.L_x_96) ;  /* 0x0000000000408947 */ /* 0x000fea0003800000 */
[----:B------:R-:W2:Y:S01]  /*99c0*/  LDCU.64 UR8, c[0x4][0x70] ;  /* 0x01000e00ff0877ac */ /* 0x000ea20008000a00 */
[----:B------:R-:W-:Y:S01]  /*99d0*/  MOV R3, 0x0 ;  /* 0x0000000000037802 */ /* 0x000fe20000000f00 */
[----:B------:R-:W-:Y:S02]  /*99e0*/  HFMA2 R12, -RZ, RZ, 0, 5.9604644775390625e-08 ;  /* 0x00000001ff0c7431 */ /* 0x000fe400000001ff */
[----:B------:R-:W-:Y:S02]  /*99f0*/  IMAD.MOV.U32 R8, RZ, RZ, 0x192 ;  /* 0x00000192ff087424 */ /* 0x000fe400078e00ff */
[----:B------:R-:W-:Y:S01]  /*9a00*/  IMAD.MOV.U32 R13, RZ, RZ, RZ ;  /* 0x000000ffff0d7224 */ /* 0x000fe200078e00ff */
[----:B------:R-:W4:Y:S01]  /*9a10*/  LDCU.64 UR6, c[0x4][0x78] ;  /* 0x01000f00ff0677ac */ /* 0x000f220008000a00 */
[----:B------:R-:W1:Y:S01]  /*9a20*/  LDC.64 R2, c[0x4][R3] ;  /* 0x0100000003027b82 */ /* 0x000e620000000a00 */
[----:B------:R-:W5:Y:S01]  /*9a30*/  LDCU.64 UR4, c[0x4][0x10] ;  /* 0x01000200ff0477ac */ /* 0x000f620008000a00 */
[----:B--2---:R-:W-:Y:S01]  /*9a40*/  MOV R5, UR9 ;  /* 0x0000000900057c02 */ /* 0x004fe20008000f00 */
[----:B------:R-:W-:Y:S01]  /*9a50*/  IMAD.U32 R4, RZ, RZ, UR8 ;  /* 0x00000008ff047e24 */ /* 0x000fe2000f8e00ff */
[----:B----4-:R-:W-:Y:S01]  /*9a60*/  MOV R7, UR7 ;  /* 0x0000000700077c02 */ /* 0x010fe20008000f00 */
[----:B------:R-:W-:Y:S01]  /*9a70*/  IMAD.U32 R6, RZ, RZ, UR6 ;  /* 0x00000006ff067e24 */ /* 0x000fe2000f8e00ff */
[----:B-----5:R-:W-:Y:S01]  /*9a80*/  MOV R11, UR5 ;  /* 0x00000005000b7c02 */ /* 0x020fe20008000f00 */
[----:B------:R-:W-:Y:S02]  /*9a90*/  IMAD.U32 R10, RZ, RZ, UR4 ;  /* 0x00000004ff0a7e24 */ /* 0x000fe4000f8e00ff */
[----:B------:R-:W-:Y:S07]  /*9aa0*/  LEPC R20, `(.L_x_96) ;  /* 0x000000001014794e */ /* 0x000fee0000000000 */
[----:B-1-3--:R-:W-:Y:S05]  /*9ab0*/  CALL.ABS.NOINC R2 ;  /* 0x0000000002007343 */ /* 0x00afea0003c00000 */
.L_x_96:
[----:B------:R-:W-:Y:S01]  /*9ac0*/  LOP3.LUT R3, R44, 0xffffe000, RZ, 0xc0, !PT ;  /* 0xffffe0002c037812 */ /* 0x000fe200078ec0ff */
[----:B------:R-:W-:Y:S05]  /*9ad0*/  WARPSYNC.ALL ;  /* 0x0000000000007948 */ /* 0x000fea0003800000 */
[----:B------:R-:W-:Y:S01]  /*9ae0*/  R2UR UR4, R25 ;  /* 0x00000000190472ca */ /* 0x000fe200000e0000 */
[----:B------:R-:W-:Y:S01]  /*9af0*/  IMAD.SHL.U32 R91, R73, 0x4, RZ ;  /* 0x00000004495b7824 */ /* 0x000fe200078e00ff */
[----:B------:R-:W-:Y:S01]  /*9b00*/  LOP3.LUT R20, R32, 0xffffe000, RZ, 0xc0, !PT ;  /* 0xffffe00020147812 */ /* 0x000fe200078ec0ff */
[----:B------:R-:W-:Y:S01]  /*9b10*/  BSSY.RECONVERGENT B0, `(.L_x_97) ;  /* 0x000005e000007945 */ /* 0x000fe20003800200 */
[----:B------:R-:W-:Y:S01]  /*9b20*/  LOP3.LUT R21, R33, 0xffffe000, RZ, 0xc0, !PT ;  /* 0xffffe00021157812 */ /* 0x000fe200078ec0ff */
[----:B------:R-:W-:Y:S01]  /*9b30*/  IMAD.IADD R83, R83, 0x1, R91 ;  /* 0x0000000153537824 */ /* 0x000fe200078e025b */
[----:B------:R-:W-:Y:S02]  /*9b40*/  LOP3.LUT R26, R34, 0xffffe000, RZ, 0xc0, !PT ;  /* 0xffffe000221a7812 */ /* 0x000fe400078ec0ff */
[----:B------:R-:W-:Y:S01]  /*9b50*/  ISETP.NE.AND P1, PT, R62, RZ, PT ;  /* 0x000000ff3e00720c */ /* 0x000fe20003f25270 */
[----:B------:R-:W-:Y:S01]  /*9b60*/  IMAD.IADD R85, R72, 0x1, R83 ;  /* 0x0000000148557824 */ /* 0x000fe200078e0253 */
[----:B------:R-:W-:Y:S03]  /*9b70*/  ISETP.NE.AND P6, PT, R80, RZ, PT ;  /* 0x000000ff5000720c */ /* 0x000fe60003fc5270 */
[----:B--2---:R-:W1:Y:S01]  /*9b80*/  LDTM.16dp128bit.x8 R4, tmem[UR4] ;  /* 0x00000004000479ee */ /* 0x004e620008180000 */
[----:B------:R-:W-:Y:S01]  /*9b90*/  ISETP.NE.U32.OR P0, PT, R79, 0x1, !P6 ;  /* 0x000000014f00780c */ /* 0x000fe20007705470 */
[C---:B-1----:R-:W-:Y:S01]  /*9ba0*/  FMUL R0, R24.reuse, R4 ;  /* 0x0000000418007220 */ /* 0x042fe20000400000 */
[----:B------:R-:W-:Y:S01]  /*9bb0*/  LOP3.LUT R4, R45, 0xffffe000, RZ, 0xc0, !PT ;  /* 0xffffe0002d047812 */ /* 0x000fe200078ec0ff */
[C---:B------:R-:W-:Y:S01]  /*9bc0*/  FMUL R2, R24.reuse, R5 ;  /* 0x0000000518027220 */ /* 0x040fe20000400000 */
[----:B------:R-:W-:Y:S01]  /*9bd0*/  FMUL R5, R24, R12 ;  /* 0x0000000c18057220 */ /* 0x000fe20000400000 */
[C---:B------:R-:W-:Y:S01]  /*9be0*/  FFMA R28, R27.reuse, R3, R0 ;  /* 0x000000031b1c7223 */ /* 0x040fe20000000000 */
[----:B------:R-:W-:Y:S01]  /*9bf0*/  LOP3.LUT R3, R46, 0xffffe000, RZ, 0xc0, !PT ;  /* 0xffffe0002e037812 */ /* 0x000fe200078ec0ff */
[----:B------:R-:W-:Y:S01]  /*9c00*/  FFMA R29, R27, R4, R2 ;  /* 0x000000041b1d7223 */ /* 0x000fe20000000002 */
[----:B------:R-:W-:Y:S01]  /*9c10*/  LOP3.LUT R4, R47, 0xffffe000, RZ, 0xc0, !PT ;  /* 0xffffe0002f047812 */ /* 0x000fe200078ec0ff */
[C---:B------:R-:W-:Y:S01]  /*9c20*/  FMUL R0, R24.reuse, R6 ;  /* 0x0000000618007220 */ /* 0x040fe20000400000 */
[----:B------:R-:W-:Y:S01]  /*9c30*/  F2FP.TF32.F32.PACK_B R28, R28 ;  /* 0x0000001cff1c723e */ /* 0x000fe200024050ff */
[C---:B------:R-:W-:Y:S01]  /*9c40*/  FMUL R2, R24.reuse, R7 ;  /* 0x0000000718027220 */ /* 0x040fe20000400000 */
[----:B------:R-:W-:Y:S01]  /*9c50*/  F2FP.TF32.F32.PACK_B R29, R29 ;  /* 0x0000001dff1d723e */ /* 0x000fe200024050ff */
[C---:B------:R-:W-:Y:S01]  /*9c60*/  FFMA R30, R27.reuse, R3, R0 ;  /* 0x000000031b1e7223 */ /* 0x040fe20000000000 */
[C---:B------:R-:W-:Y:S01]  /*9c70*/  FMUL R0, R24.reuse, R8 ;  /* 0x0000000818007220 */ /* 0x040fe20000400000 */
[C---:B------:R-:W-:Y:S01]  /*9c80*/  FFMA R31, R27.reuse, R4, R2 ;  /* 0x000000041b1f7223 */ /* 0x040fe20000000002 */
[C---:B------:R-:W-:Y:S01]  /*9c90*/  FMUL R2, R24.reuse, R9 ;  /* 0x0000000918027220 */ /* 0x040fe20000400000 */
[C---:B------:R-:W-:Y:S01]  /*9ca0*/  FMUL R3, R24.reuse, R10 ;  /* 0x0000000a18037220 */ /* 0x040fe20000400000 */
[----:B------:R-:W-:Y:S01]  /*9cb0*/  F2FP.TF32.F32.PACK_B R30, R30 ;  /* 0x0000001eff1e723e */ /* 0x000fe200024050ff */
[C---:B------:R-:W-:Y:S01]  /*9cc0*/  FMUL R9, R24.reuse, R16 ;  /* 0x0000001018097220 */ /* 0x040fe20000400000 */
[----:B------:R-:W-:Y:S01]  /*9cd0*/  F2FP.TF32.F32.PACK_B R31, R31 ;  /* 0x0000001fff1f723e */ /* 0x000fe200024050ff */
[----:B------:R-:W-:Y:S01]  /*9ce0*/  FFMA R16, R27, R20, R0 ;  /* 0x000000141b107223 */ /* 0x000fe20000000000 */
[----:B------:R-:W-:Y:S01]  /*9cf0*/  LOP3.LUT R0, R35, 0xffffe000, RZ, 0xc0, !PT ;  /* 0xffffe00023007812 */ /* 0x000fe200078ec0ff */
[C---:B------:R-:W-:Y:S01]  /*9d00*/  FMUL R4, R24.reuse, R11 ;  /* 0x0000000b18047220 */ /* 0x040fe20000400000 */
[----:B------:R-:W-:Y:S01]  /*9d10*/  FMUL R10, R24, R17 ;  /* 0x00000011180a7220 */ /* 0x000fe20000400000 */
[C---:B------:R-:W-:Y:S01]  /*9d20*/  FFMA R17, R27.reuse, R21, R2 ;  /* 0x000000151b117223 */ /* 0x040fe20000000002 */
[----:B---3--:R-:W-:Y:S01]  /*9d30*/  LOP3.LUT R2, R36, 0xffffe000, RZ, 0xc0, !PT ;  /* 0xffffe00024027812 */ /* 0x008fe200078ec0ff */
[C---:B------:R-:W-:Y:S01]  /*9d40*/  FMUL R11, R24.reuse, R18 ;  /* 0x00000012180b7220 */ /* 0x040fe20000400000 */
[----:B------:R-:W-:Y:S01]  /*9d50*/  F2FP.TF32.F32.PACK_B R16, R16 ;  /* 0x00000010ff10723e */ /* 0x000fe200024050ff */
[----:B------:R-:W-:Y:S01]  /*9d60*/  FFMA R18, R27, R26, R3 ;  /* 0x0000001a1b127223 */ /* 0x000fe20000000003 */
[----:B------:R-:W-:Y:S01]  /*9d70*/  LOP3.LUT R3, R37, 0xffffe000, RZ, 0xc0, !PT ;  /* 0xffffe00025037812 */ /* 0x000fe200078ec0ff */
[----:B------:R-:W-:Y:S01]  /*9d80*/  FMUL R6, R24, R13 ;  /* 0x0000000d18067220 */ /* 0x000fe20000400000 */
[----:B------:R-:W-:Y:S01]  /*9d90*/  LOP3.LUT R13, R38, 0xffffe000, RZ, 0xc0, !PT ;  /* 0xffffe000260d7812 */ /* 0x000fe200078ec0ff */
[C---:B------:R-:W-:Y:S01]  /*9da0*/  FMUL R7, R24.reuse, R14 ;  /* 0x0000000e18077220 */ /* 0x040fe20000400000 */
[----:B------:R-:W-:Y:S01]  /*9db0*/  LOP3.LUT R14, R39, 0xffffe000, RZ, 0xc0, !PT ;  /* 0xffffe000270e7812 */ /* 0x000fe200078ec0ff */
[----:B------:R-:W-:Y:S01]  /*9dc0*/  FMUL R12, R24, R19 ;  /* 0x00000013180c7220 */ /* 0x000fe20000400000 */
[----:B------:R-:W-:Y:S01]  /*9dd0*/  F2FP.TF32.F32.PACK_B R17, R17 ;  /* 0x00000011ff11723e */ /* 0x000fe200024050ff */
[----:B------:R1:W-:Y:S01]  /*9de0*/  STSM.16.M88.4 [R82+0x400], R28 ;  /* 0x0004001c52007844 */ /* 0x0003e20000000200 */
[----:B------:R-:W-:Y:S01]  /*9df0*/  F2FP.TF32.F32.PACK_B R18, R18 ;  /* 0x00000012ff12723e */ /* 0x000fe200024050ff */
[C---:B------:R-:W-:Y:S01]  /*9e00*/  FFMA R19, R27.reuse, R0, R4 ;  /* 0x000000001b137223 */ /* 0x040fe20000000004 */
[----:B------:R-:W-:Y:S01]  /*9e10*/  LOP3.LUT R0, R40, 0xffffe000, RZ, 0xc0, !PT ;  /* 0xffffe00028007812 */ /* 0x000fe200078ec0ff */
[C---:B------:R-:W-:Y:S01]  /*9e20*/  FFMA R4, R27.reuse, R2, R5 ;  /* 0x000000021b047223 */ /* 0x040fe20000000005 */
[----:B------:R-:W-:Y:S01]  /*9e30*/  FMUL R8, R24, R15 ;  /* 0x0000000f18087220 */ /* 0x000fe20000400000 */
[----:B------:R-:W-:Y:S01]  /*9e40*/  FFMA R5, R27, R3, R6 ;  /* 0x000000031b057223 */ /* 0x000fe20000000006 */
[----:B------:R-:W-:Y:S01]  /*9e50*/  LOP3.LUT R2, R41, 0xffffe000, RZ, 0xc0, !PT ;  /* 0xffffe00029027812 */ /* 0x000fe200078ec0ff */
[C---:B------:R-:W-:Y:S01]  /*9e60*/  FFMA R6, R27.reuse, R13, R7 ;  /* 0x0000000d1b067223 */ /* 0x040fe20000000007 */
[----:B------:R-:W-:Y:S01]  /*9e70*/  LOP3.LUT R3, R42, 0xffffe000, RZ, 0xc0, !PT ;  /* 0xffffe0002a037812 */ /* 0x000fe200078ec0ff */
[----:B------:R-:W-:Y:S01]  /*9e80*/  FFMA R7, R27, R14, R8 ;  /* 0x0000000e1b077223 */ /* 0x000fe20000000008 */
[----:B------:R-:W-:Y:S01]  /*9e90*/  LOP3.LUT R13, R43, 0xffffe000, RZ, 0xc0, !PT ;  /* 0xffffe0002b0d7812 */ /* 0x000fe200078ec0ff */
[C---:B------:R-:W-:Y:S01]  /*9ea0*/  FFMA R8, R27.reuse, R0, R9 ;  /* 0x000000001b087223 */ /* 0x040fe20000000009 */
[----:B------:R-:W-:Y:S01]  /*9eb0*/  F2FP.TF32.F32.PACK_B R19, R19 ;  /* 0x00000013ff13723e */ /* 0x000fe200024050ff */
[C---:B------:R-:W-:Y:S01]  /*9ec0*/  FFMA R9, R27.reuse, R2, R10 ;  /* 0x000000021b097223 */ /* 0x040fe2000000000a */
[C---:B------:R-:W-:Y:S01]  /*9ed0*/  FFMA R10, R27.reuse, R3, R11 ;  /* 0x000000031b0a7223 */ /* 0x040fe2000000000b */
[----:B------:R-:W-:Y:S01]  /*9ee0*/  FFMA R11, R27, R13, R12 ;  /* 0x0000000d1b0b7223 */ /* 0x000fe2000000000c */
[----:B------:R-:W-:Y:S01]  /*9ef0*/  F2FP.TF32.F32.PACK_B R4, R4 ;  /* 0x00000004ff04723e */ /* 0x000fe200024050ff */
[----:B------:R1:W-:Y:S01]  /*9f00*/  STSM.16.M88.4 [R81+0x400], R16 ;  /* 0x0004001051007844 */ /* 0x0003e20000000200 */
[----:B------:R-:W-:Y:S02]  /*9f10*/  F2FP.TF32.F32.PACK_B R5, R5 ;  /* 0x00000005ff05723e */ /* 0x000fe400024050ff */
[----:B------:R-:W-:Y:S02]  /*9f20*/  F2FP.TF32.F32.PACK_B R6, R6 ;  /* 0x00000006ff06723e */ /* 0x000fe400024050ff */
[----:B------:R-:W-:Y:S02]  /*9f30*/  F2FP.TF32.F32.PACK_B R7, R7 ;  /* 0x00000007ff07723e */ /* 0x000fe400024050ff */
[----:B------:R-:W-:Y:S02]  /*9f40*/  F2FP.TF32.F32.PACK_B R8, R8 ;  /* 0x00000008ff08723e */ /* 0x000fe400024050ff */
[----:B------:R-:W-:Y:S01]  /*9f50*/  F2FP.TF32.F32.PACK_B R9, R9 ;  /* 0x00000009ff09723e */ /* 0x000fe200024050ff */
[----:B------:R1:W-:Y:S01]  /*9f60*/  STSM.16.M88.4 [R83], R4 ;  /* 0x0000000453007844 */ /* 0x0003e20000000200 */
[----:B------:R-:W-:Y:S02]  /*9f70*/  F2FP.TF32.F32.PACK_B R10, R10 ;  /* 0x0000000aff0a723e */ /* 0x000fe400024050ff */
[----:B------:R-:W-:Y:S05]  /*9f80*/  F2FP.TF32.F32.PACK_B R11, R11 ;  /* 0x0000000bff0b723e */ /* 0x000fea00024050ff */
[----:B------:R1:W-:Y:S01]  /*9f90*/  STSM.16.M88.4 [R85], R8 ;  /* 0x0000000855007844 */ /* 0x0003e20000000200 */
[----:B------:R-:W-:Y:S01]  /*9fa0*/  @!PT LDS RZ, [RZ] ;  /* 0x00000000fffff984 */ /* 0x000fe20000000800 */
[----:B------:R-:W-:Y:S01]  /*9fb0*/  @!PT LDS RZ, [RZ] ;  /* 0x00000000fffff984 */ /* 0x000fe20000000800 */
[----:B------:R-:W-:Y:S01]  /*9fc0*/  @!PT LDS RZ, [RZ] ;  /* 0x00000000fffff984 */ /* 0x000fe20000000800 */
[----:B------:R-:W-:Y:S01]  /*9fd0*/  @!PT LDS RZ, [RZ] ;  /* 0x00000000fffff984 */ /* 0x000fe20000000800 */
[----:B------:R2:W-:Y:S07]  /*9fe0*/  MEMBAR.ALL.CTA ;  /* 0x0000000000007992 */ /* 0x0005ee0000008000 */
[----:B--2---:R-:W2:Y:S02]  /*9ff0*/  FENCE.VIEW.ASYNC.S ;  /* 0x00000000000073c6 */ /* 0x004ea40000000000 */
[----:B--2---:R-:W-:Y:S06]  /*a000*/  BAR.SYNC.DEFER_BLOCKING 0x1, 0x80 ;  /* 0x0042000000007b1d */ /* 0x004fec0000010000 */
[----:B------:R-:W-:Y:S05]  /*a010*/  @P1 BRA `(.L_x_98) ;  /* 0x0000000000341947 */ /* 0x000fea0003800000 */
[----:B------:R-:W2:Y:S01]  /*a020*/  LDCU.64 UR6, c[0x0][0x348] ;  /* 0x00006900ff0677ac */ /* 0x000ea20008000a00 */
[----:B------:R-:W-:Y:S02]  /*a030*/  R2UR UR42, R77 ;  /* 0x000000004d2a72ca */ /* 0x000fe400000e0000 */
[----:B------:R-:W-:Y:S01]  /*a040*/  R2UR UR43, R76 ;  /* 0x000000004c2b72ca */ /* 0x000fe200000e0000 */
[----:B------:R-:W-:Y:S01]  /*a050*/  UIADD3 UR4, UPT, UPT, UR49, 0x400, URZ ;  /* 0x0000040031047890 */ /* 0x000fe2000fffe0ff */
[----:B------:R-:W-:Y:S02]  /*a060*/  R2UR UR44, R74 ;  /* 0x000000004a2c72ca */ /* 0x000fe400000e0000 */
[----:B------:R-:W-:Y:S03]  /*a070*/  R2UR UR45, R75 ;  /* 0x000000004b2d72ca */ /* 0x000fe600000e0000 */
[----:B------:R-:W-:Y:S05]  /*a080*/  IMAD.U32 R71, RZ, RZ, UR4 ;  /* 0x00000004ff477e24 */ /* 0x000fea000f8e00ff */
[----:B------:R-:W-:Y:S01]  /*a090*/  R2UR UR40, R71 ;  /* 0x00000000472872ca */ /* 0x000fe200000e0000 */
[----:B--2---:R-:W-:Y:S04]  /*a0a0*/  UIADD3 UR4, UP0, UPT, UR6, 0x780, URZ ;  /* 0x0000078006047890 */ /* 0x004fe8000ff1e0ff */
[----:B------:R-:W-:Y:S09]  /*a0b0*/  UIADD3.X UR5, UPT, UPT, URZ, UR7, URZ, UP0, !UPT ;  /* 0x00000007ff057290 */ /* 0x000ff200087fe4ff */
[----:B------:R2:W-:Y:S01]  /*a0c0*/  UTMASTG.5D.IM2COL [UR40], [UR4] ;  /* 0x00000028040073b5 */ /* 0x0005e20008060000 */
[----:B------:R0:W-:Y:S01]  /*a0d0*/  UTMACMDFLUSH ;  /* 0x00000000000079b7 */ /* 0x0001e20000000000 */
[----:B--2---:R-:W-:Y:S04]  /*a0e0*/  DEPBAR.LE SB0, 0x1 ;  /* 0x000080400000791a */ /* 0x004fe80000000000 */
.L_x_98:
[----:B------:R-:W-:Y:S05]  /*a0f0*/  BSYNC.RECONVERGENT B0 ;  /* 0x0000000000007941 */ /* 0x000fea0003800200 */
.L_x_97:
[----:B------:R-:W-:Y:S01]  /*a100*/  BAR.SYNC.DEFER_BLOCKING 0x1, 0x80 ;  /* 0x0042000000007b1d */ /* 0x000fe20000010000 */
[----:B------:R-:W-:Y:S01]  /*a110*/  LEA R2, R86, UR49, 0x3 ;  /* 0x0000003156027c11 */ /* 0x000fe2000f8e18ff */
[----:B------:R-:W-:Y:S01]  /*a120*/  UISETP.NE.AND UP0, UPT, UR53, URZ, UPT ;  /* 0x000000ff3500728c */ /* 0x000fe2000bf05270 */
[----:B-1----:R-:W-:Y:S08]  /*a130*/  @P0 SHF.L.U32 R4, R60, 0x1f, RZ ;  /* 0x0000001f3c040819 */ /* 0x002ff000000006ff */
[----:B------:R-:W-:Y:S05]  /*a140*/  BRA.U !UP0, `(.L_x_99) ;  /* 0x0000000108287547 */ /* 0x000fea000b800000 */
[----:B------:R-:W1:Y:S01]  /*a150*/  S2R R0, SR_CgaCtaId ;  /* 0x0000000000007919 */ /* 0x000e620000008800 */
[----:B------:R-:W-:Y:S01]  /*a160*/  ISETP.NE.U32.OR P1, PT, R79, 0x1, !P6 ;  /* 0x000000014f00780c */ /* 0x000fe20007725470 */
[----:B------:R-:W-:Y:S01]  /*a170*/  IMAD.U32 R3, RZ, RZ, UR50 ;  /* 0x00000032ff037e24 */ /* 0x000fe2000f8e00ff */
[----:B------:R-:W-:Y:S04]  /*a180*/  UIADD3 UR4, UPT, UPT, UR50, 0x1, URZ ;  /* 0x0000000132047890 */ /* 0x000fe8000fffe0ff */
[----:B------:R-:W-:Y:S04]  /*a190*/  UISETP.NE.AND UP0, UPT, UR4, 0x4, UPT ;  /* 0x000000040400788c */ /* 0x000fe8000bf05270 */
[----:B------:R-:W-:Y:S03]  /*a1a0*/  USEL UR50, UR4, URZ, UP0 ;  /* 0x000000ff04327287 */ /* 0x000fe60008000000 */
[----:B------:R-:W-:Y:S05]  /*a1b0*/  @P1 LEA R3, R3, UR49, 0x3 ;  /* 0x0000003103031c11 */ /* 0x000fea000f8e18ff */
[----:B------:R-:W-:Y:S05]  /*a1c0*/  @P1 VIADD R3, R3, 0x60 ;  /* 0x0000006003031836 */ /* 0x000fea0000000000 */
[----:B-1----:R-:W-:Y:S04]  /*a1d0*/  @P1 PRMT R0, R0, 0x654, R3 ;  /* 0x0000065400001816 */ /* 0x002fe80000000003 */
[----:B------:R1:W-:Y:S03]  /*a1e0*/  @P1 SYNCS.ARRIVE.TRANS64.RED.A1T0 RZ, [R0+URZ], RZ ;  /* 0x000000ff00ff19a7 */ /* 0x0003e600081004ff */
.L_x_99:
[----:B------:R-:W2:Y:S01]  /*a1f0*/  @P0 SYNCS.PHASECHK.TRANS64.TRYWAIT P1, [R2+URZ+0x40], R4 ;  /* 0x00004004020005a7 */ /* 0x000ea200080211ff */
[----:B------:R-:W-:Y:S01]  /*a200*/  BSSY B1, `(.L_x_100) ;  /* 0x0000016000017945 */ /* 0x000fe20003800000 */
[----:B--2---:R-:W-:Y:S03]  /*a210*/  @P0 SEL R88, RZ, 0x1, !P1 ;  /* 0x00000001ff580807 */ /* 0x004fe60004800000 */
[----:B------:R-:W-:Y:S05]  /*a220*/  @!P0 BRA `(.L_x_101) ;  /* 0x00000000004c8947 */ /* 0x000fea0003800000 */
[----:B------:R-:W-:Y:S01]  /*a230*/  ISETP.NE.U32.AND P0, PT, R89, 0x1, PT ;  /* 0x000000015900780c */ /* 0x000fe20003f05070 */
[----:B------:R-:W-:Y:S01]  /*a240*/  BSSY B0, `(.L_x_102) ;  /* 0x0000009000007945 */ /* 0x000fe20003800000 */
[----:B------:R-:W-:Y:S11]  /*a250*/  ISETP.NE.AND P1, PT, R88, RZ, PT ;  /* 0x000000ff5800720c */ /* 0x000ff60003f25270 */
[----:B------:R-:W-:Y:S05]  /*a260*/  @P0 IMAD R5, R86, 0x2000, R87 ;  /* 0x0000200056050824 */ /* 0x000fea00078e0257 */
[----:B------:R-:W-:Y:S05]  /*a270*/  @P0 IADD3 R4, PT, PT, R5, UR49, RZ ;  /* 0x0000003105040c10 */ /* 0x000fea000fffe0ff */
[----:B------:R-:W-:Y:S01]  /*a280*/  @P0 IMAD.IADD R3, R91, 0x1, R4 ;  /* 0x000000015b030824 */ /* 0x000fe200078e0204 */
[----:B------:R-:W-:Y:S06]  /*a290*/  @P1 BRA `(.L_x_103) ;  /* 0x00000000000c1947 */ /* 0x000fec0003800000 */
[----:B-1----:R-:W-:Y:S04]  /*a2a0*/  SHF.L.U32 R0, R60, 0x1f, RZ ;  /* 0x0000001f3c007819 */ /* 0x002fe800000006ff */
[----:B------:R-:W1:Y:S02]  /*a2b0*/  SYNCS.PHASECHK.TRANS64.TRYWAIT P1, [R2+URZ+0x40], R0 ;  /* 0x00004000020075a7 */ /* 0x000e6400080211ff */
[----:B-1----:R-:W-:Y:S05]  /*a2c0*/  @!P1 BRA `(.L_x_104) ;  /* 0x0000002800089947 */ /* 0x002fea0003800000 */
.L_x_103:
[----:B------:R-:W-:Y:S05]  /*a2d0*/  BSYNC B0 ;  /* 0x0000000000007941 */ /* 0x000fea0003800000 */
.L_x_102:
[C---:B------:R-:W-:Y:S01]  /*a2e0*/  @P0 IADD3 R4, PT, PT, R72.reuse, R4, RZ ;  /* 0x0000000448040210 */ /* 0x040fe20007ffe0ff */
[----:B------:R-:W-:Y:S05]  /*a2f0*/  @P0 WARPSYNC.ALL ;  /* 0x0000000000000948 */ /* 0x000fea0003800000 */
[----:B------:R2:W3:Y:S01]  /*a300*/  @P0 LDSM.16.M88.4 R44, [R5+UR49+0x400] ;  /* 0x00040031052c083b */ /* 0x0004e20008000200 */
[----:B-1----:R-:W-:Y:S02]  /*a310*/  @P0 IADD3 R0, PT, PT, R72, R3, RZ ;  /* 0x0000000348000210 */ /* 0x002fe40007ffe0ff */
[----:B------:R-:W-:Y:S01]  /*a320*/  IADD3 R86, PT, PT, R86, 0x1, RZ ;  /* 0x0000000156567810 */ /* 0x000fe20007ffe0ff */
[----:B------:R2:W4:Y:S04]  /*a330*/  @P0 LDSM.16.M88.4 R32, [R4+0x400] ;  /* 0x000400000420083b */ /* 0x0005280000000200 */
[----:B------:R2:W1:Y:S04]  /*a340*/  @P0 LDSM.16.M88.4 R36, [R3+0x400] ;  /* 0x000400000324083b */ /* 0x0004680000000200 */
[----:B------:R2:W1:Y:S02]  /*a350*/  @P0 LDSM.16.M88.4 R40, [R0+0x400] ;  /* 0x000400000028083b */ /* 0x0004640000000200 */
.L_x_101:
[----:B------:R-:W-:Y:S05]  /*a360*/  BSYNC B1 ;  /* 0x0000000000017941 */ /* 0x000fea0003800000 */
.L_x_100:
[----:B-12---:R-:W-:Y:S05]  /*a370*/  VIADD R0, R25, 0x20 ;  /* 0x0000002019007836 */ /* 0x006fea0000000000 */
[----:B------:R-:W-:Y:S04]  /*a380*/  SHF.R.U32.HI R0, RZ, 0x15, R0 ;  /* 0x00000015ff007819 */ /* 0x000fe80000011600 */
[----:B------:R-:W-:Y:S11]  /*a390*/  LOP3.LUT P0, RZ, R0, 0x3, R64, 0x48, !PT ;  /* 0x0000000300ff7812 */ /* 0x000ff60007804840 */
[----:B------:R-:W-:Y:S02]  /*a3a0*/  @!UPT UIADD3 URZ, UPT, UPT, URZ, URZ, URZ ;  /* 0x000000fffffff290 */ /* 0x000fe4000fffe0ff */
[----:B------:R-:W-:Y:S05]  /*a3b0*/  @!P0 BRA `(.L_x_105) ;  /* 0x0000000000408947 */ /* 0x000fea0003800000 */
[----:B------:R-:W1:Y:S01]  /*a3c0*/  LDCU.64 UR8, c[0x4][0x70] ;  /* 0x01000e00ff0877ac */ /* 0x000e620008000a00 */
[----:B------:R-:W-:Y:S01]  /*a3d0*/  MOV R3, 0x0 ;  /* 0x0000000000037802 */ /* 0x000fe20000000f00 */
[----:B------:R-:W-:Y:S02]  /*a3e0*/  HFMA2 R12, -RZ, RZ, 0, 5.9604644775390625e-08 ;  /* 0x00000001ff0c7431 */ /* 0x000fe400000001ff */
[----:B------:R-:W-:Y:S02]  /*a3f0*/  IMAD.MOV.U32 R8, RZ, RZ, 0x192 ;  /* 0x00000192ff087424 */ /* 0x000fe400078e00ff */
[----:B------:R-:W-:Y:S01]  /*a400*/  IMAD.MOV.U32 R13, RZ, RZ, RZ ;  /* 0x000000ffff0d7224 */ /* 0x000fe200078e00ff */
[----:B------:R-:W2:Y:S01]  /*a410*/  LDCU.64 UR6, c[0x4][0x78] ;  /* 0x01000f00ff0677ac */ /* 0x000ea20008000a00 */
[----:B------:R-:W3:Y:S01]  /*a420*/  LDC.64 R2, c[0x4][R3] ;  /* 0x0100000003027b82 */ /* 0x000ee20000000a00 */
[----:B------:R-:W5:Y:S01]  /*a430*/  LDCU.64 UR4, c[0x4][0x10] ;  /* 0x01000200ff0477ac */ /* 0x000f620008000a00 */
[----:B-1----:R-:W-:Y:S01]  /*a440*/  MOV R5, UR9 ;  /* 0x0000000900057c02 */ /* 0x002fe20008000f00 */
[----:B------:R-:W-:Y:S01]  /*a450*/  IMAD.U32 R4, RZ, RZ, UR8 ;  /* 0x00000008ff047e24 */ /* 0x000fe2000f8e00ff */
[----:B--2---:R-:W-:Y:S01]  /*a460*/  MOV R7, UR7 ;  /* 0x0000000700077c02 */ /* 0x004fe20008000f00 */
[----:B------:R-:W-:Y:S01]  /*a470*/  IMAD.U32 R6, RZ, RZ, UR6 ;  /* 0x00000006ff067e24 */ /* 0x000fe2000f8e00ff */
[----:B-----5:R-:W-:Y:S01]  /*a480*/  MOV R11, UR5 ;  /* 0x00000005000b7c02 */ /* 0x020fe20008000f00 */
[----:B------:R-:W-:Y:S02]  /*a490*/  IMAD.U32 R10, RZ, RZ, UR4 ;  /* 0x00000004ff0a7e24 */ /* 0x000fe4000f8e00ff */
[----:B------:R-:W-:Y:S07]  /*a4a0*/  LEPC R20, `(.L_x_105) ;  /* 0x000000001014794e */ /* 0x000fee0000000000 */
[----:B---34-:R-:W-:Y:S05]  /*a4b0*/  CALL.ABS.NOINC R2 ;  /* 0x0000000002007343 */ /* 0x018fea0003c00000 */
.L_x_105:
[----:B---3--:R-:W-:Y:S01]  /*a4c0*/  LOP3.LUT R3, R44, 0xffffe000, RZ, 0xc0, !PT ;  /* 0xffffe0002c037812 */ /* 0x008fe200078ec0ff */
[----:B------:R-:W-:Y:S05]  /*a4d0*/  WARPSYNC.ALL ;  /* 0x0000000000007948 */ /* 0x000fea0003800000 */
[----:B------:R-:W-:Y:S01]  /*a4e0*/  R2UR UR4, R25 ;  /* 0x00000000190472ca */ /* 0x000fe200000e0000 */
[----:B------:R-:W1:Y:S01]  /*a4f0*/  S2R R90, SR_CgaCtaId ;  /* 0x00000000005a7919 */ /* 0x000e620000008800 */
[----:B----4-:R-:W-:Y:S01]  /*a500*/  LOP3.LUT R20, R32, 0xffffe000, RZ, 0xc0, !PT ;  /* 0xffffe00020147812 */ /* 0x010fe200078ec0ff */
[----:B------:R-:W-:Y:S01]  /*a510*/  BSSY.RECONVERGENT B0, `(.L_x_106) ;  /* 0x0000061000007945 */ /* 0x000fe20003800200 */
[----:B------:R-:W-:Y:S02]  /*a520*/  ISETP.NE.AND P6, PT, R80, RZ, PT ;  /* 0x000000ff5000720c */ /* 0x000fe40003fc5270 */
[----:B------:R-:W-:Y:S02]  /*a530*/  ISETP.NE.AND P1, PT, R62, RZ, PT ;  /* 0x000000ff3e00720c */ /* 0x000fe40003f25270 */
[----:B------:R-:W-:Y:S05]  /*a540*/  ISETP.NE.U32.OR P0, PT, R79, 0x1, !P6 ;  /* 0x000000014f00780c */ /* 0x000fea0007705470 */
[----:B------:R-:W2:Y:S02]  /*a550*/  LDTM.16dp128bit.x8 R4, tmem[UR4+0x20] ;  /* 0x00002004000479ee */ /* 0x000ea40008180000 */
[C---:B--2---:R-:W-:Y:S01]  /*a560*/  FMUL R0, R24.reuse, R4 ;  /* 0x0000000418007220 */ /* 0x044fe20000400000 */
        /* <DEDUP_REMOVED lines=17> */
[----:B------:R-:W-:Y:S01]  /*a680*/  FFMA R16, R27, R20, R0 ;  /* 0x000000141b107223 */ /* 0x000fe20000000000 */
[----:B------:R-:W-:Y:S01]  /*a690*/  LOP3.LUT R0, R33, 0xffffe000, RZ, 0xc0, !PT ;  /* 0xffffe00021007812 */ /* 0x000fe200078ec0ff */
[----:B------:R-:W-:Y:S01]  /*a6a0*/  FMUL R6, R24, R13 ;  /* 0x0000000d18067220 */ /* 0x000fe20000400000 */
[----:B------:R-:W-:Y:S01]  /*a6b0*/  LOP3.LUT R13, R34, 0xffffe000, RZ, 0xc0, !PT ;  /* 0xffffe000220d7812 */ /* 0x000fe200078ec0ff */
[C---:B------:R-:W-:Y:S01]  /*a6c0*/  FMUL R3, R24.reuse, R10 ;  /* 0x0000000a18037220 */ /* 0x040fe20000400000 */
[----:B------:R-:W-:Y:S01]  /*a6d0*/  F2FP.TF32.F32.PACK_B R31, R31 ;  /* 0x0000001fff1f723e */ /* 0x000fe200024050ff */
[C---:B------:R-:W-:Y:S01]  /*a6e0*/  FMUL R7, R24.reuse, R14 ;  /* 0x0000000e18077220 */ /* 0x040fe20000400000 */
[----:B------:R-:W-:Y:S01]  /*a6f0*/  LOP3.LUT R14, R35, 0xffffe000, RZ, 0xc0, !PT ;  /* 0xffffe000230e7812 */ /* 0x000fe200078ec0ff */
[----:B------:R-:W-:Y:S01]  /*a700*/  FMUL R8, R24, R15 ;  /* 0x0000000f18087220 */ /* 0x000fe20000400000 */
[----:B------:R-:W-:Y:S01]  /*a710*/  LOP3.LUT R15, R36, 0xffffe000, RZ, 0xc0, !PT ;  /* 0xffffe000240f7812 */ /* 0x000fe200078ec0ff */
[C---:B------:R-:W-:Y:S01]  /*a720*/  FMUL R10, R24.reuse, R17 ;  /* 0x00000011180a7220 */ /* 0x040fe20000400000 */
[----:B------:R-:W-:Y:S01]  /*a730*/  F2FP.TF32.F32.PACK_B R16, R16 ;  /* 0x00000010ff10723e */ /* 0x000fe200024050ff */
[----:B------:R-:W-:Y:S01]  /*a740*/  FFMA R17, R27, R0, R2 ;  /* 0x000000001b117223 */ /* 0x000fe20000000002 */
[----:B------:R-:W-:Y:S01]  /*a750*/  LOP3.LUT R0, R37, 0xffffe000, RZ, 0xc0, !PT ;  /* 0xffffe00025007812 */ /* 0x000fe200078ec0ff */
[----:B------:R-:W-:Y:S01]  /*a760*/  FMUL R4, R24, R11 ;  /* 0x0000000b18047220 */ /* 0x000fe20000400000 */
[----:B------:R-:W-:Y:S01]  /*a770*/  LOP3.LUT R2, R38, 0xffffe000, RZ, 0xc0, !PT ;  /* 0xffffe00026027812 */ /* 0x000fe200078ec0ff */
[----:B------:R-:W-:Y:S01]  /*a780*/  FMUL R11, R24, R18 ;  /* 0x00000012180b7220 */ /* 0x000fe20000400000 */
[----:B------:R-:W-:Y:S01]  /*a790*/  F2FP.TF32.F32.PACK_B R17, R17 ;  /* 0x00000011ff11723e */ /* 0x000fe200024050ff */
[----:B------:R-:W-:Y:S01]  /*a7a0*/  FFMA R18, R27, R13, R3 ;  /* 0x0000000d1b127223 */ /* 0x000fe20000000003 */
[----:B------:R-:W-:Y:S01]  /*a7b0*/  LOP3.LUT R3, R42, 0xffffe000, RZ, 0xc0, !PT ;  /* 0xffffe0002a037812 */ /* 0x000fe200078ec0ff */
[----:B------:R-:W-:Y:S01]  /*a7c0*/  FMUL R12, R24, R19 ;  /* 0x00000013180c7220 */ /* 0x000fe20000400000 */
[----:B------:R-:W-:Y:S01]  /*a7d0*/  LOP3.LUT R13, R43, 0xffffe000, RZ, 0xc0, !PT ;  /* 0xffffe0002b0d7812 */ /* 0x000fe200078ec0ff */
[C---:B------:R-:W-:Y:S01]  /*a7e0*/  FFMA R19, R27.reuse, R14, R4 ;  /* 0x0000000e1b137223 */ /* 0x040fe20000000004 */
[----:B------:R-:W-:Y:S01]  /*a7f0*/  F2FP.TF32.F32.PACK_B R18, R18 ;  /* 0x00000012ff12723e */ /* 0x000fe200024050ff */
[C---:B------:R-:W-:Y:S01]  /*a800*/  FFMA R4, R27.reuse, R15, R5 ;  /* 0x0000000f1b047223 */ /* 0x040fe20000000005 */
[----:B------:R-:W-:Y:S01]  /*a810*/  FFMA R5, R27, R0, R6 ;  /* 0x000000001b057223 */ /* 0x000fe20000000006 */
[----:B------:R-:W-:Y:S01]  /*a820*/  LOP3.LUT R0, R39, 0xffffe000, RZ, 0xc0, !PT ;  /* 0xffffe00027007812 */ /* 0x000fe200078ec0ff */
[C---:B------:R-:W-:Y:S01]  /*a830*/  FFMA R6, R27.reuse, R2, R7 ;  /* 0x000000021b067223 */ /* 0x040fe20000000007 */
[----:B------:R-:W-:Y:S01]  /*a840*/  LOP3.LUT R2, R40, 0xffffe000, RZ, 0xc0, !PT ;  /* 0xffffe00028027812 */ /* 0x000fe200078ec0ff */
[----:B------:R2:W-:Y:S01]  /*a850*/  STSM.16.M88.4 [R82+0x2400], R28 ;  /* 0x0024001c52007844 */ /* 0x0005e20000000200 */
[----:B------:R-:W-:Y:S01]  /*a860*/  F2FP.TF32.F32.PACK_B R19, R19 ;  /* 0x00000013ff13723e */ /* 0x000fe200024050ff */
[----:B------:R-:W-:Y:S01]  /*a870*/  FFMA R7, R27, R0, R8 ;  /* 0x000000001b077223 */ /* 0x000fe20000000008 */
[----:B------:R-:W-:Y:S01]  /*a880*/  LOP3.LUT R0, R41, 0xffffe000, RZ, 0xc0, !PT ;  /* 0xffffe00029007812 */ /* 0x000fe200078ec0ff */
[C---:B------:R-:W-:Y:S01]  /*a890*/  FFMA R8, R27.reuse, R2, R9 ;  /* 0x000000021b087223 */ /* 0x040fe20000000009 */
[----:B------:R-:W-:Y:S03]  /*a8a0*/  F2FP.TF32.F32.PACK_B R4, R4 ;  /* 0x00000004ff04723e */ /* 0x000fe600024050ff */
[----:B------:R2:W-:Y:S01]  /*a8b0*/  STSM.16.M88.4 [R81+0x2400], R16 ;  /* 0x0024001051007844 */ /* 0x0005e20000000200 */
[----:B------:R-:W-:Y:S01]  /*a8c0*/  F2FP.TF32.F32.PACK_B R5, R5 ;  /* 0x00000005ff05723e */ /* 0x000fe200024050ff */
[C---:B------:R-:W-:Y:S01]  /*a8d0*/  FFMA R9, R27.reuse, R0, R10 ;  /* 0x000000001b097223 */ /* 0x040fe2000000000a */
[C---:B------:R-:W-:Y:S01]  /*a8e0*/  FFMA R10, R27.reuse, R3, R11 ;  /* 0x000000031b0a7223 */ /* 0x040fe2000000000b */
[----:B------:R-:W-:Y:S01]  /*a8f0*/  FFMA R11, R27, R13, R12 ;  /* 0x0000000d1b0b7223 */ /* 0x000fe2000000000c */
[----:B------:R-:W-:Y:S01]  /*a900*/  F2FP.TF32.F32.PACK_B R6, R6 ;  /* 0x00000006ff06723e */ /* 0x000fe200024050ff */
[----:B------:R-:W-:Y:S01]  /*a910*/  IMAD.U32 R2, RZ, RZ, UR50 ;  /* 0x00000032ff027e24 */ /* 0x000fe2000f8e00ff */
[----:B------:R-:W-:Y:S02]  /*a920*/  F2FP.TF32.F32.PACK_B R7, R7 ;  /* 0x00000007ff07723e */ /* 0x000fe400024050ff */
[----:B------:R-:W-:Y:S02]  /*a930*/  F2FP.TF32.F32.PACK_B R8, R8 ;  /* 0x00000008ff08723e */ /* 0x000fe400024050ff */
[----:B------:R-:W-:Y:S01]  /*a940*/  F2FP.TF32.F32.PACK_B R9, R9 ;  /* 0x00000009ff09723e */ /* 0x000fe200024050ff */
[----:B------:R2:W-:Y:S01]  /*a950*/  STSM.16.M88.4 [R83+0x2000], R4 ;  /* 0x0020000453007844 */ /* 0x0005e20000000200 */
[----:B------:R-:W-:Y:S02]  /*a960*/  F2FP.TF32.F32.PACK_B R10, R10 ;  /* 0x0000000aff0a723e */ /* 0x000fe400024050ff */
[----:B------:R-:W-:Y:S02]  /*a970*/  F2FP.TF32.F32.PACK_B R11, R11 ;  /* 0x0000000bff0b723e */ /* 0x000fe400024050ff */
[----:B------:R-:W-:Y:S02]  /*a980*/  @P0 LEA R2, R2, UR49, 0x3 ;  /* 0x0000003102020c11 */ /* 0x000fe4000f8e18ff */
[----:B------:R-:W-:Y:S01]  /*a990*/  LEA R0, R86, UR49, 0x3 ;  /* 0x0000003156007c11 */ /* 0x000fe2000f8e18ff */
[----:B------:R2:W-:Y:S01]  /*a9a0*/  STSM.16.M88.4 [R85+0x2000], R8 ;  /* 0x0020000855007844 */ /* 0x0005e20000000200 */
[----:B------:R-:W-:Y:S01]  /*a9b0*/  @P0 SHF.L.U32 R3, R60, 0x1f, RZ ;  /* 0x0000001f3c030819 */ /* 0x000fe200000006ff */
[----:B------:R-:W-:Y:S01]  /*a9c0*/  @P0 VIADD R2, R2, 0x60 ;  /* 0x0000006002020836 */ /* 0x000fe20000000000 */
[----:B------:R-:W-:Y:S01]  /*a9d0*/  @!PT LDS RZ, [RZ] ;  /* 0x00000000fffff984 */ /* 0x000fe20000000800 */
[----:B------:R-:W-:Y:S01]  /*a9e0*/  @!PT LDS RZ, [RZ] ;  /* 0x00000000fffff984 */ /* 0x000fe20000000800 */
[----:B------:R-:W-:Y:S01]  /*a9f0*/  @!PT LDS RZ, [RZ] ;  /* 0x00000000fffff984 */ /* 0x000fe20000000800 */
[----:B------:R-:W-:Y:S01]  /*aa00*/  @!PT LDS RZ, [RZ] ;  /* 0x00000000fffff984 */ /* 0x000fe20000000800 */
[----:B------:R3:W-:Y:S06]  /*aa10*/  MEMBAR.ALL.CTA ;  /* 0x0000000000007992 */ /* 0x0007ec0000008000 */
[----:B---3--:R-:W3:Y:S01]  /*aa20*/  FENCE.VIEW.ASYNC.S ;  /* 0x00000000000073c6 */ /* 0x008ee20000000000 */
[----:B-1----:R-:W-:Y:S01]  /*aa30*/  @P0 PRMT R2, R90, 0x654, R2 ;  /* 0x000006545a020816 */ /* 0x002fe20000000002 */
[----:B---3--:R-:W-:Y:S06]  /*aa40*/  BAR.SYNC.DEFER_BLOCKING 0x1, 0x80 ;  /* 0x0042000000007b1d */ /* 0x008fec0000010000 */
[----:B------:R-:W-:Y:S05]  /*aa50*/  @P1 BRA `(.L_x_107) ;  /* 0x0000000000301947 */ /* 0x000fea0003800000 */
[----:B------:R-:W1:Y:S01]  /*aa60*/  LDCU.64 UR6, c[0x0][0x348] ;  /* 0x00006900ff0677ac */ /* 0x000e620008000a00 */
[----:B------:R-:W-:Y:S02]  /*aa70*/  R2UR UR10, R77 ;  /* 0x000000004d0a72ca */ /* 0x000fe400000e0000 */
[----:B------:R-:W-:Y:S01]  /*aa80*/  R2UR UR11, R76 ;  /* 0x000000004c0b72ca */ /* 0x000fe200000e0000 */
[----:B------:R-:W-:Y:S01]  /*aa90*/  UIADD3 UR9, UPT, UPT, UR41, 0x20, URZ ;  /* 0x0000002029097890 */ /* 0x000fe2000fffe0ff */
[----:B------:R-:W-:Y:S01]  /*aaa0*/  R2UR UR12, R74 ;  /* 0x000000004a0c72ca */ /* 0x000fe200000e0000 */
[----:B------:R-:W-:Y:S01]  /*aab0*/  UIADD3 UR8, UPT, UPT, UR49, 0x2400, URZ ;  /* 0x0000240031087890 */ /* 0x000fe2000fffe0ff */
[----:B------:R-:W-:Y:S01]  /*aac0*/  R2UR UR13, R75 ;  /* 0x000000004b0d72ca */ /* 0x000fe200000e0000 */
[----:B-1----:R-:W-:Y:S04]  /*aad0*/  UIADD3 UR4, UP0, UPT, UR6, 0x780, URZ ;  /* 0x0000078006047890 */ /* 0x002fe8000ff1e0ff */
[----:B------:R-:W-:Y:S09]  /*aae0*/  UIADD3.X UR5, UPT, UPT, URZ, UR7, URZ, UP0, !UPT ;  /* 0x00000007ff057290 */ /* 0x000ff200087fe4ff */
[----:B------:R1:W-:Y:S01]  /*aaf0*/  UTMASTG.5D.IM2COL [UR8], [UR4] ;  /* 0x00000008040073b5 */ /* 0x0003e20008060000 */
[----:B------:R0:W-:Y:S01]  /*ab00*/  UTMACMDFLUSH ;  /* 0x00000000000079b7 */ /* 0x0001e20000000000 */
[----:B-1----:R-:W-:Y:S04]  /*ab10*/  DEPBAR.LE SB0, 0x1 ;  /* 0x000080400000791a */ /* 0x002fe80000000000 */
.L_x_107:
[----:B------:R-:W-:Y:S05]  /*ab20*/  BSYNC.RECONVERGENT B0 ;  /* 0x0000000000007941 */ /* 0x000fea0003800200 */
.L_x_106:
[----:B------:R-:W-:Y:S01]  /*ab30*/  BAR.SYNC.DEFER_BLOCKING 0x1, 0x80 ;  /* 0x0042000000007b1d */ /* 0x000fe20000010000 */
[----:B------:R-:W-:Y:S04]  /*ab40*/  UIADD3 UR4, UPT, UPT, UR50, 0x1, URZ ;  /* 0x0000000132047890 */ /* 0x000fe8000fffe0ff */
[----:B------:R-:W-:Y:S04]  /*ab50*/  UISETP.NE.AND UP0, UPT, UR4, 0x4, UPT ;  /* 0x000000040400788c */ /* 0x000fe8000bf05270 */
[----:B------:R-:W-:Y:S01]  /*ab60*/  USEL UR40, UR4, URZ, UP0 ;  /* 0x000000ff04287287 */ /* 0x000fe20008000000 */
[----:B------:R1:W-:Y:S01]  /*ab70*/  @P0 SYNCS.ARRIVE.TRANS64.RED.A1T0 RZ, [R2+URZ], RZ ;  /* 0x000000ff02ff09a7 */ /* 0x0003e200081004ff */
[----:B------:R-:W-:Y:S01]  /*ab80*/  BSSY B1, `(.L_x_108) ;  /* 0x0000017000017945 */ /* 0x000fe20003800000 */
[----:B------:R-:W3:Y:S02]  /*ab90*/  @P0 SYNCS.PHASECHK.TRANS64.TRYWAIT P1, [R0+URZ+0x40], R3 ;  /* 0x00004003000005a7 */ /* 0x000ee400080211ff */
[----:B---3--:R-:W-:Y:S01]  /*aba0*/  @P0 SEL R88, RZ, 0x1, !P1 ;  /* 0x00000001ff580807 */ /* 0x008fe20004800000 */
[----:B-1----:R-:W-:Y:S06]  /*abb0*/  @!P0 BRA `(.L_x_109) ;  /* 0x00000000004c8947 */ /* 0x002fec0003800000 */
[----:B------:R-:W-:Y:S01]  /*abc0*/  ISETP.NE.U32.AND P0, PT, R89, 0x1, PT ;  /* 0x000000015900780c */ /* 0x000fe20003f05070 */
[----:B------:R-:W-:Y:S01]  /*abd0*/  BSSY B0, `(.L_x_110) ;  /* 0x0000009000007945 */ /* 0x000fe20003800000 */
[----:B------:R-:W-:Y:S11]  /*abe0*/  ISETP.NE.AND P1, PT, R88, RZ, PT ;  /* 0x000000ff5800720c */ /* 0x000ff60003f25270 */
[----:B--2---:R-:W-:Y:S05]  /*abf0*/  @P0 IMAD R4, R86, 0x2000, R87 ;  /* 0x0000200056040824 */ /* 0x004fea00078e0257 */
[----:B------:R-:W-:Y:S05]  /*ac00*/  @P0 IADD3 R3, PT, PT, R4, UR49, RZ ;  /* 0x0000003104030c10 */ /* 0x000fea000fffe0ff */
[----:B------:R-:W-:Y:S01]  /*ac10*/  @P0 IMAD.IADD R2, R91, 0x1, R3 ;  /* 0x000000015b020824 */ /* 0x000fe200078e0203 */
[----:B------:R-:W-:Y:S06]  /*ac20*/  @P1 BRA `(.L_x_111) ;  /* 0x00000000000c1947 */ /* 0x000fec0003800000 */
[----:B------:R-:W-:Y:S04]  /*ac30*/  SHF.L.U32 R5, R60, 0x1f, RZ ;  /* 0x0000001f3c057819 */ /* 0x000fe800000006ff */
[----:B------:R-:W1:Y:S02]  /*ac40*/  SYNCS.PHASECHK.TRANS64.TRYWAIT P1, [R0+URZ+0x40], R5 ;  /* 0x00004005000075a7 */ /* 0x000e6400080211ff */
[----:B-1----:R-:W-:Y:S05]  /*ac50*/  @!P1 BRA `(.L_x_112) ;  /* 0x0000001c00b89947 */ /* 0x002fea0003800000 */
.L_x_111:
[----:B------:R-:W-:Y:S05]  /*ac60*/  BSYNC B0 ;  /* 0x0000000000007941 */ /* 0x000fea0003800000 */
.L_x_110:
[C---:B------:R-:W-:Y:S01]  /*ac70*/  @P0 IADD3 R3, PT, PT, R72.reuse, R3, RZ ;  /* 0x0000000348030210 */ /* 0x040fe20007ffe0ff */
[----:B------:R-:W-:Y:S05]  /*ac80*/  @P0 WARPSYNC.ALL ;  /* 0x0000000000000948 */ /* 0x000fea0003800000 */
[----:B------:R3:W4:Y:S01]  /*ac90*/  @P0 LDSM.16.M88.4 R44, [R4+UR49+0x400] ;  /* 0x00040031042c083b */ /* 0x0007220008000200 */
[----:B-1----:R-:W-:Y:S02]  /*aca0*/  @P0 IADD3 R0, PT, PT, R72, R2, RZ ;  /* 0x0000000248000210 */ /* 0x002fe40007ffe0ff */
[----:B------:R-:W-:Y:S01]  /*acb0*/  IADD3 R86, PT, PT, R86, 0x1, RZ ;  /* 0x0000000156567810 */ /* 0x000fe20007ffe0ff */
[----:B------:R3:W1:Y:S04]  /*acc0*/  @P0 LDSM.16.M88.4 R32, [R3+0x400] ;  /* 0x000400000320083b */ /* 0x0006680000000200 */
[----:B------:R3:W2:Y:S04]  /*acd0*/  @P0 LDSM.16.M88.4 R36, [R2+0x400] ;  /* 0x000400000224083b */ /* 0x0006a80000000200 */
[----:B------:R3:W1:Y:S02]  /*ace0*/  @P0 LDSM.16.M88.4 R40, [R0+0x400] ;  /* 0x000400000028083b */ /* 0x0006640000000200 */
.L_x_109:
[----:B------:R-:W-:Y:S05]  /*acf0*/  BSYNC B1 ;  /* 0x0000000000017941 */ /* 0x000fea0003800000 */
.L_x_108:
[----:B---3--:R-:W-:Y:S05]  /*ad00*/  VIADD R0, R25, 0x40 ;  /* 0x0000004019007836 */ /* 0x008fea0000000000 */
[----:B------:R-:W-:Y:S04]  /*ad10*/  SHF.R.U32.HI R0, RZ, 0x15, R0 ;  /* 0x00000015ff007819 */ /* 0x000fe80000011600 */
[----:B------:R-:W-:Y:S11]  /*ad20*/  LOP3.LUT P0, RZ, R0, 0x3, R64, 0x48, !PT ;  /* 0x0000000300ff7812 */ /* 0x000ff60007804840 */
[----:B------:R-:W-:Y:S02]  /*ad30*/  @!UPT UIADD3 URZ, UPT, UPT, URZ, URZ, URZ ;  /* 0x000000fffffff290 */ /* 0x000fe4000fffe0ff */
[----:B------:R-:W-:Y:S05]  /*ad40*/  @!P0 BRA `(.L_x_113) ;  /* 0x0000000000408947 */ /* 0x000fea0003800000 */
[----:B------:R-:W3:Y:S01]  /*ad50*/  LDCU.64 UR8, c[0x4][0x70] ;  /* 0x01000e00ff0877ac */ /* 0x000ee20008000a00 */
[----:B------:R-:W-:Y:S01]  /*ad60*/  MOV R3, 0x0 ;  /* 0x0000000000037802 */ /* 0x000fe20000000f00 */
[----:B------:R-:W-:Y:S02]  /*ad70*/  HFMA2 R12, -RZ, RZ, 0, 5.9604644775390625e-08 ;  /* 0x00000001ff0c7431 */ /* 0x000fe400000001ff */
[----:B--2---:R-:W-:Y:S02]  /*ad80*/  IMAD.MOV.U32 R8, RZ, RZ, 0x192 ;  /* 0x00000192ff087424 */ /* 0x004fe400078e00ff */
[----:B------:R-:W-:Y:S01]  /*ad90*/  IMAD.MOV.U32 R13, RZ, RZ, RZ ;  /* 0x000000ffff0d7224 */ /* 0x000fe200078e00ff */
[----:B------:R-:W2:Y:S01]  /*ada0*/  LDCU.64 UR6, c[0x4][0x78] ;  /* 0x01000f00ff0677ac */ /* 0x000ea20008000a00 */
[----:B------:R-:W1:Y:S01]  /*adb0*/  LDC.64 R2, c[0x4][R3] ;  /* 0x0100000003027b82 */ /* 0x000e620000000a00 */
[----:B------:R-:W5:Y:S01]  /*adc0*/  LDCU.64 UR4, c[0x4][0x10] ;  /* 0x01000200ff0477ac */ /* 0x000f620008000a00 */
[----:B---3--:R-:W-:Y:S01]  /*add0*/  MOV R5, UR9 ;  /* 0x0000000900057c02 */ /* 0x008fe20008000f00 */
[----:B------:R-:W-:Y:S01]  /*ade0*/  IMAD.U32 R4, RZ, RZ, UR8 ;  /* 0x00000008ff047e24 */ /* 0x000fe2000f8e00ff */
[----:B--2---:R-:W-:Y:S01]  /*adf0*/  MOV R7, UR7 ;  /* 0x0000000700077c02 */ /* 0x004fe20008000f00 */
[----:B------:R-:W-:Y:S01]  /*ae00*/  IMAD.U32 R6, RZ, RZ, UR6 ;  /* 0x00000006ff067e24 */ /* 0x000fe2000f8e00ff */
[----:B-----5:R-:W-:Y:S01]  /*ae10*/  MOV R11, UR5 ;  /* 0x00000005000b7c02 */ /* 0x020fe20008000f00 */
[----:B------:R-:W-:Y:S02]  /*ae20*/  IMAD.U32 R10, RZ, RZ, UR4 ;  /* 0x00000004ff0a7e24 */ /* 0x000fe4000f8e00ff */
[----:B------:R-:W-:Y:S07]  /*ae30*/  LEPC R20, `(.L_x_113) ;  /* 0x000000001014794e */ /* 0x000fee0000000000 */
[----:B-1--4-:R-:W-:Y:S05]  /*ae40*/  CALL.ABS.NOINC R2 ;  /* 0x0000000002007343 */ /* 0x012fea0003c00000 */
.L_x_113:
[----:B----4-:R-:W-:Y:S01]  /*ae50*/  LOP3.LUT R20, R44, 0xffffe000, RZ, 0xc0, !PT ;  /* 0xffffe0002c147812 */ /* 0x010fe200078ec0ff */
[----:B------:R-:W-:Y:S05]  /*ae60*/  WARPSYNC.ALL ;  /* 0x0000000000007948 */ /* 0x000fea0003800000 */
[----:B------:R-:W-:Y:S01]  /*ae70*/  R2UR UR4, R25 ;  /* 0x00000000190472ca */ /* 0x000fe200000e0000 */
[----:B------:R-:W-:Y:S01]  /*ae80*/  BSSY.RECONVERGENT B0, `(.L_x_114) ;  /* 0x0000062000007945 */ /* 0x000fe20003800200 */
[----:B------:R-:W-:Y:S02]  /*ae90*/  LOP3.LUT R21, R45, 0xffffe000, RZ, 0xc0, !PT ;  /* 0xffffe0002d157812 */ /* 0x000fe400078ec0ff */
[----:B------:R-:W-:Y:S02]  /*aea0*/  LOP3.LUT R26, R46, 0xffffe000, RZ, 0xc0, !PT ;  /* 0xffffe0002e1a7812 */ /* 0x000fe400078ec0ff */
[----:B--2---:R-:W-:Y:S02]  /*aeb0*/  LOP3.LUT R31, R47, 0xffffe000, RZ, 0xc0, !PT ;  /* 0xffffe0002f1f7812 */ /* 0x004fe400078ec0ff */
[----:B------:R-:W-:Y:S02]  /*aec0*/  ISETP.NE.AND P6, PT, R80, RZ, PT ;  /* 0x000000ff5000720c */ /* 0x000fe40003fc5270 */
[----:B------:R-:W-:Y:S02]  /*aed0*/  ISETP.NE.AND P1, PT, R62, RZ, PT ;  /* 0x000000ff3e00720c */ /* 0x000fe40003f25270 */
[----:B------:R-:W-:Y:S01]  /*aee0*/  ISETP.NE.U32.OR P0, PT, R79, 0x1, !P6 ;  /* 0x000000014f00780c */ /* 0x000fe20007705470 */
[----:B------:R-:W2:Y:S02]  /*aef0*/  LDTM.16dp128bit.x8 R4, tmem[UR4+0x40] ;  /* 0x00004004000479ee */ /* 0x000ea40008180000 */
[C---:B--2---:R-:W-:Y:S01]  /*af00*/  FMUL R0, R24.reuse, R4 ;  /* 0x0000000418007220 */ /* 0x044fe20000400000 */
[C---:B------:R-:W-:Y:S01]  /*af10*/  FMUL R2, R24.reuse, R5 ;  /* 0x0000000518027220 */ /* 0x040fe20000400000 */
[C---:B------:R-:W-:Y:S01]  /*af20*/  FMUL R3, R24.reuse, R6 ;  /* 0x0000000618037220 */ /* 0x040fe20000400000 */
[----:B------:R-:W-:Y:S01]  /*af30*/  FMUL R7, R24, R7 ;  /* 0x0000000718077220 */ /* 0x000fe20000400000 */
[C---:B------:R-:W-:Y:S01]  /*af40*/  FFMA R28, R27.reuse, R20, R0 ;  /* 0x000000141b1c7223 */ /* 0x040fe20000000000 */
[----:B-1----:R-:W-:Y:S01]  /*af50*/  LOP3.LUT R0, R32, 0xffffe000, RZ, 0xc0, !PT ;  /* 0xffffe00020007812 */ /* 0x002fe200078ec0ff */
[----:B------:R-:W-:Y:S01]  /*af60*/  FFMA R29, R27, R21, R2 ;  /* 0x000000151b1d7223 */ /* 0x000fe20000000002 */
[----:B------:R-:W-:Y:S01]  /*af70*/  LOP3.LUT R2, R33, 0xffffe000, RZ, 0xc0, !PT ;  /* 0xffffe00021027812 */ /* 0x000fe200078ec0ff */
[C---:B------:R-:W-:Y:S01]  /*af80*/  FFMA R30, R27.reuse, R26, R3 ;  /* 0x0000001a1b1e7223 */ /* 0x040fe20000000003 */
[----:B------:R-:W-:Y:S01]  /*af90*/  LOP3.LUT R3, R34, 0xffffe000, RZ, 0xc0, !PT ;  /* 0xffffe00022037812 */ /* 0x000fe200078ec0ff */
[C---:B------:R-:W-:Y:S01]  /*afa0*/  FMUL R4, R24.reuse, R8 ;  /* 0x0000000818047220 */ /* 0x040fe20000400000 */
[----:B------:R-:W-:Y:S01]  /*afb0*/  F2FP.TF32.F32.PACK_B R28, R28 ;  /* 0x0000001cff1c723e */ /* 0x000fe200024050ff */
[----:B------:R-:W-:Y:S01]  /*afc0*/  FFMA R31, R27, R31, R7 ;  /* 0x0000001f1b1f7223 */ /* 0x000fe20000000007 */
[----:B------:R-:W-:Y:S01]  /*afd0*/  LOP3.LUT R7, R35, 0xffffe000, RZ, 0xc0, !PT ;  /* 0xffffe00023077812 */ /* 0x000fe200078ec0ff */
[C---:B------:R-:W-:Y:S01]  /*afe0*/  FMUL R5, R24.reuse, R9 ;  /* 0x0000000918057220 */ /* 0x040fe20000400000 */
[----:B------:R-:W-:Y:S01]  /*aff0*/  F2FP.TF32.F32.PACK_B R29, R29 ;  /* 0x0000001dff1d723e */ /* 0x000fe200024050ff */
[C---:B------:R-:W-:Y:S01]  /*b000*/  FMUL R6, R24.reuse, R10 ;  /* 0x0000000a18067220 */ /* 0x040fe20000400000 */
[----:B------:R-:W-:Y:S01]  /*b010*/  F2FP.TF32.F32.PACK_B R30, R30 ;  /* 0x0000001eff1e723e */ /* 0x000fe200024050ff */
[----:B------:R-:W-:Y:S01]  /*b020*/  FMUL R11, R24, R11 ;  /* 0x0000000b180b7220 */ /* 0x000fe20000400000 */
[----:B------:R-:W-:Y:S01]  /*b030*/  F2FP.TF32.F32.PACK_B R31, R31 ;  /* 0x0000001fff1f723e */ /* 0x000fe200024050ff */
[C---:B------:R-:W-:Y:S01]  /*b040*/  FFMA R4, R27.reuse, R0, R4 ;  /* 0x000000001b047223 */ /* 0x040fe20000000004 */
[----:B------:R-:W-:Y:S01]  /*b050*/  LOP3.LUT R0, R36, 0xffffe000, RZ, 0xc0, !PT ;  /* 0xffffe00024007812 */ /* 0x000fe200078ec0ff */
        /* <DEDUP_REMOVED lines=18> */
[----:B------:R1:W-:Y:S01]  /*b180*/  STSM.16.M88.4 [R82+0x4400], R28 ;  /* 0x0044001c52007844 */ /* 0x0003e20000000200 */
[----:B------:R-:W-:Y:S01]  /*b190*/  F2FP.TF32.F32.PACK_B R8, R8 ;  /* 0x00000008ff08723e */ /* 0x000fe200024050ff */
[C---:B------:R-:W-:Y:S01]  /*b1a0*/  FFMA R10, R27.reuse, R3, R10 ;  /* 0x000000031b0a7223 */ /* 0x040fe2000000000a */
[----:B------:R-:W-:Y:S05]  /*b1b0*/  LOP3.LUT R3, R42, 0xffffe000, RZ, 0xc0, !PT ;  /* 0xffffe0002a037812 */ /* 0x000fea00078ec0ff */
[----:B------:R1:W-:Y:S01]  /*b1c0*/  STSM.16.M88.4 [R81+0x4400], R4 ;  /* 0x0044000451007844 */ /* 0x0003e20000000200 */
[----:B------:R-:W-:Y:S01]  /*b1d0*/  F2FP.TF32.F32.PACK_B R9, R9 ;  /* 0x00000009ff09723e */ /* 0x000fe200024050ff */
[C---:B------:R-:W-:Y:S01]  /*b1e0*/  FMUL R12, R24.reuse, R16 ;  /* 0x00000010180c7220 */ /* 0x040fe20000400000 */
[----:B------:R-:W-:Y:S01]  /*b1f0*/  F2FP.TF32.F32.PACK_B R10, R10 ;  /* 0x0000000aff0a723e */ /* 0x000fe200024050ff */
[----:B------:R-:W-:Y:S01]  /*b200*/  FFMA R11, R27, R11, R15 ;  /* 0x0000000b1b0b7223 */ /* 0x000fe2000000000f */
[C---:B------:R-:W-:Y:S01]  /*b210*/  FMUL R13, R24.reuse, R17 ;  /* 0x00000011180d7220 */ /* 0x040fe20000400000 */
[C---:B------:R-:W-:Y:S01]  /*b220*/  FMUL R14, R24.reuse, R18 ;  /* 0x00000012180e7220 */ /* 0x040fe20000400000 */
[----:B------:R-:W-:Y:S01]  /*b230*/  LOP3.LUT R15, R43, 0xffffe000, RZ, 0xc0, !PT ;  /* 0xffffe0002b0f7812 */ /* 0x000fe200078ec0ff */
[----:B------:R-:W-:Y:S01]  /*b240*/  FMUL R19, R24, R19 ;  /* 0x0000001318137220 */ /* 0x000fe20000400000 */
[C---:B------:R-:W-:Y:S01]  /*b250*/  FFMA R12, R27.reuse, R0, R12 ;  /* 0x000000001b0c7223 */ /* 0x040fe2000000000c */
[C---:B------:R-:W-:Y:S01]  /*b260*/  FFMA R13, R27.reuse, R2, R13 ;  /* 0x000000021b0d7223 */ /* 0x040fe2000000000d */
[C---:B------:R-:W-:Y:S01]  /*b270*/  FFMA R14, R27.reuse, R3, R14 ;  /* 0x000000031b0e7223 */ /* 0x040fe2000000000e */
[----:B------:R-:W-:Y:S01]  /*b280*/  FFMA R15, R27, R15, R19 ;  /* 0x0000000f1b0f7223 */ /* 0x000fe20000000013 */
[----:B------:R-:W-:Y:S01]  /*b290*/  F2FP.TF32.F32.PACK_B R11, R11 ;  /* 0x0000000bff0b723e */ /* 0x000fe200024050ff */
[----:B------:R-:W-:Y:S01]  /*b2a0*/  IMAD.U32 R16, RZ, RZ, UR40 ;  /* 0x00000028ff107e24 */ /* 0x000fe2000f8e00ff */
        /* <DEDUP_REMOVED lines=15> */
[----:B--2---:R-:W2:Y:S01]  /*b3a0*/  FENCE.VIEW.ASYNC.S ;  /* 0x00000000000073c6 */ /* 0x004ea20000000000 */
[----:B------:R-:W-:Y:S01]  /*b3b0*/  @P0 PRMT R16, R90, 0x654, R16 ;  /* 0x000006545a100816 */ /* 0x000fe20000000010 */
[----:B--2---:R-:W-:Y:S06]  /*b3c0*/  BAR.SYNC.DEFER_BLOCKING 0x1, 0x80 ;  /* 0x0042000000007b1d */ /* 0x004fec0000010000 */
[----:B------:R-:W-:Y:S05]  /*b3d0*/  @P1 BRA `(.L_x_115) ;  /* 0x0000000000301947 */ /* 0x000fea0003800000 */
[----:B------:R-:W2:Y:S01]  /*b3e0*/  LDCU.64 UR6, c[0x0][0x348] ;  /* 0x00006900ff0677ac */ /* 0x000ea20008000a00 */
[----:B------:R-:W-:Y:S02]  /*b3f0*/  R2UR UR10, R77 ;  /* 0x000000004d0a72ca */ /* 0x000fe400000e0000 */
[----:B------:R-:W-:Y:S01]  /*b400*/  R2UR UR11, R76 ;  /* 0x000000004c0b72ca */ /* 0x000fe200000e0000 */
[----:B------:R-:W-:Y:S01]  /*b410*/  UIADD3 UR9, UPT, UPT, UR41, 0x40, URZ ;  /* 0x0000004029097890 */ /* 0x000fe2000fffe0ff */
[----:B------:R-:W-:Y:S01]  /*b420*/  R2UR UR12, R74 ;  /* 0x000000004a0c72ca */ /* 0x000fe200000e0000 */
[----:B------:R-:W-:Y:S01]  /*b430*/  UIADD3 UR8, UPT, UPT, UR49, 0x4400, URZ ;  /* 0x0000440031087890 */ /* 0x000fe2000fffe0ff */
[----:B------:R-:W-:Y:S01]  /*b440*/  R2UR UR13, R75 ;  /* 0x000000004b0d72ca */ /* 0x000fe200000e0000 */
[----:B--2---:R-:W-:Y:S04]  /*b450*/  UIADD3 UR4, UP0, UPT, UR6, 0x780, URZ ;  /* 0x0000078006047890 */ /* 0x004fe8000ff1e0ff */
[----:B------:R-:W-:Y:S09]  /*b460*/  UIADD3.X UR5, UPT, UPT, URZ, UR7, URZ, UP0, !UPT ;  /* 0x00000007ff057290 */ /* 0x000ff200087fe4ff */
[----:B------:R2:W-:Y:S01]  /*b470*/  UTMASTG.5D.IM2COL [UR8], [UR4] ;  /* 0x00000008040073b5 */ /* 0x0005e20008060000 */
[----:B------:R0:W-:Y:S01]  /*b480*/  UTMACMDFLUSH ;  /* 0x00000000000079b7 */ /* 0x0001e20000000000 */
[----:B--2---:R-:W-:Y:S04]  /*b490*/  DEPBAR.LE SB0, 0x1 ;  /* 0x000080400000791a */ /* 0x004fe80000000000 */
.L_x_115:
[----:B------:R-:W-:Y:S05]  /*b4a0*/  BSYNC.RECONVERGENT B0 ;  /* 0x0000000000007941 */ /* 0x000fea0003800200 */
.L_x_114:
        /* <DEDUP_REMOVED lines=8> */
[----:B--2---:R-:W-:Y:S06]  /*b530*/  @!P0 BRA `(.L_x_117) ;  /* 0x0000000000488947 */ /* 0x004fec0003800000 */
[----:B------:R-:W-:Y:S01]  /*b540*/  ISETP.NE.U32.AND P0, PT, R89, 0x1, PT ;  /* 0x000000015900780c */ /* 0x000fe20003f05070 */
[----:B------:R-:W-:Y:S01]  /*b550*/  BSSY B0, `(.L_x_118) ;  /* 0x0000009000007945 */ /* 0x000fe20003800000 */
[----:B------:R-:W-:Y:S11]  /*b560*/  ISETP.NE.AND P1, PT, R88, RZ, PT ;  /* 0x000000ff5800720c */ /* 0x000ff60003f25270 */
[----:B------:R-:W-:Y:S05]  /*b570*/  @P0 IMAD R86, R86, 0x2000, R87 ;  /* 0x0000200056560824 */ /* 0x000fea00078e0257 */
[----:B------:R-:W-:Y:S05]  /*b580*/  @P0 IADD3 R0, PT, PT, R86, UR49, RZ ;  /* 0x0000003156000c10 */ /* 0x000fea000fffe0ff */
[----:B------:R-:W-:Y:S01]  /*b590*/  @P0 IMAD.IADD R91, R91, 0x1, R0 ;  /* 0x000000015b5b0824 */ /* 0x000fe200078e0200 */
[----:B------:R-:W-:Y:S06]  /*b5a0*/  @P1 BRA `(.L_x_119) ;  /* 0x00000000000c1947 */ /* 0x000fec0003800000 */
[----:B------:R-:W-:Y:S04]  /*b5b0*/  SHF.L.U32 R3, R60, 0x1f, RZ ;  /* 0x0000001f3c037819 */ /* 0x000fe800000006ff */
[----:B------:R-:W2:Y:S02]  /*b5c0*/  SYNCS.PHASECHK.TRANS64.TRYWAIT P1, [R2+URZ+0x40], R3 ;  /* 0x00004003020075a7 */ /* 0x000ea400080211ff */
[----:B--2---:R-:W-:Y:S05]  /*b5d0*/  @!P1 BRA `(.L_x_120) ;  /* 0x00000014006c9947 */ /* 0x004fea0003800000 */
.L_x_119:
[----:B------:R-:W-:Y:S05]  /*b5e0*/  BSYNC B0 ;  /* 0x0000000000007941 */ /* 0x000fea0003800000 */
.L_x_118:
[C---:B--2---:R-:W-:Y:S01]  /*b5f0*/  @P0 IADD3 R2, PT, PT, R72.reuse, R0, RZ ;  /* 0x0000000048020210 */ /* 0x044fe20007ffe0ff */
[----:B------:R-:W-:Y:S05]  /*b600*/  @P0 WARPSYNC.ALL ;  /* 0x0000000000000948 */ /* 0x000fea0003800000 */
[----:B------:R2:W3:Y:S01]  /*b610*/  @P0 LDSM.16.M88.4 R44, [R86+UR49+0x400] ;  /* 0x00040031562c083b */ /* 0x0004e20008000200 */
[----:B------:R-:W-:Y:S03]  /*b620*/  @P0 IADD3 R0, PT, PT, R72, R91, RZ ;  /* 0x0000005b48000210 */ /* 0x000fe60007ffe0ff */
[----:B------:R2:W4:Y:S04]  /*b630*/  @P0 LDSM.16.M88.4 R32, [R2+0x400] ;  /* 0x000400000220083b */ /* 0x0005280000000200 */
[----:B------:R2:W1:Y:S04]  /*b640*/  @P0 LDSM.16.M88.4 R36, [R91+0x400] ;  /* 0x000400005b24083b */ /* 0x0004680000000200 */
[----:B------:R2:W1:Y:S02]  /*b650*/  @P0 LDSM.16.M88.4 R40, [R0+0x400] ;  /* 0x000400000028083b */ /* 0x0004640000000200 */
.L_x_117:
[----:B------:R-:W-:Y:S05]  /*b660*/  BSYNC B1 ;  /* 0x0000000000017941 */ /* 0x000fea0003800000 */
.L_x_116:
[----:B--2---:R-:W-:Y:S05]  /*b670*/  VIADD R0, R25, 0x60 ;  /* 0x0000006019007836 */ /* 0x004fea0000000000 */
[----:B------:R-:W-:Y:S04]  /*b680*/  SHF.R.U32.HI R0, RZ, 0x15, R0 ;  /* 0x00000015ff007819 */ /* 0x000fe80000011600 */
[----:B------:R-:W-:Y:S11]  /*b690*/  LOP3.LUT P0, RZ, R0, 0x3, R64, 0x48, !PT ;  /* 0x0000000300ff7812 */ /* 0x000ff60007804840 */
[----:B------:R-:W-:Y:S02]  /*b6a0*/  @!UPT UIADD3 URZ, UPT, UPT, URZ, URZ, URZ ;  /* 0x000000fffffff290 */ /* 0x000fe4000fffe0ff */
[----:B------:R-:W-:Y:S05]  /*b6b0*/  @!P0 BRA `(.L_x_121) ;  /* 0x0000000000408947 */ /* 0x000fea0003800000 */
[----:B------:R-:W2:Y:S01]  /*b6c0*/  LDCU.64 UR8, c[0x4][0x70] ;  /* 0x01000e00ff0877ac */ /* 0x000ea20008000a00 */
[----:B------:R-:W-:Y:S01]  /*b6d0*/  MOV R3, 0x0 ;  /* 0x0000000000037802 */ /* 0x000fe20000000f00 */
[----:B-1----:R-:W-:Y:S02]  /*b6e0*/  HFMA2 R12, -RZ, RZ, 0, 5.9604644775390625e-08 ;  /* 0x00000001ff0c7431 */ /* 0x002fe400000001ff */
[----:B------:R-:W-:Y:S02]  /*b6f0*/  IMAD.MOV.U32 R8, RZ, RZ, 0x192 ;  /* 0x00000192ff087424 */ /* 0x000fe400078e00ff */
[----:B------:R-:W-:Y:S01]  /*b700*/  IMAD.MOV.U32 R13, RZ, RZ, RZ ;  /* 0x000000ffff0d7224 */ /* 0x000fe200078e00ff */
[----:B------:R-:W1:Y:S01]  /*b710*/  LDCU.64 UR6, c[0x4][0x78] ;  /* 0x01000f00ff0677ac */ /* 0x000e620008000a00 */
[----:B------:R-:W3:Y:S01]  /*b720*/  LDC.64 R2, c[0x4][R3] ;  /* 0x0100000003027b82 */ /* 0x000ee20000000a00 */
[----:B------:R-:W5:Y:S01]  /*b730*/  LDCU.64 UR4, c[0x4][0x10] ;  /* 0x01000200ff0477ac */ /* 0x000f620008000a00 */
[----:B--2---:R-:W-:Y:S01]  /*b740*/  MOV R5, UR9 ;  /* 0x0000000900057c02 */ /* 0x004fe20008000f00 */
[----:B------:R-:W-:Y:S01]  /*b750*/  IMAD.U32 R4, RZ, RZ, UR8 ;  /* 0x00000008ff047e24 */ /* 0x000fe2000f8e00ff */
[----:B-1----:R-:W-:Y:S01]  /*b760*/  MOV R7, UR7 ;  /* 0x0000000700077c02 */ /* 0x002fe20008000f00 */
[----:B------:R-:W-:Y:S01]  /*b770*/  IMAD.U32 R6, RZ, RZ, UR6 ;  /* 0x00000006ff067e24 */ /* 0x000fe2000f8e00ff */
[----:B-----5:R-:W-:Y:S01]  /*b780*/  MOV R11, UR5 ;  /* 0x00000005000b7c02 */ /* 0x020fe20008000f00 */
[----:B------:R-:W-:Y:S02]  /*b790*/  IMAD.U32 R10, RZ, RZ, UR4 ;  /* 0x00000004ff0a7e24 */ /* 0x000fe4000f8e00ff */
[----:B------:R-:W-:Y:S07]  /*b7a0*/  LEPC R20, `(.L_x_121) ;  /* 0x000000001014794e */ /* 0x000fee0000000000 */
[----:B---34-:R-:W-:Y:S05]  /*b7b0*/  CALL.ABS.NOINC R2 ;  /* 0x0000000002007343 */ /* 0x018fea0003c00000 */
.L_x_121:
[----:B------:R-:W-:Y:S01]  /*b7c0*/  ISETP.NE.AND P0, PT, R62, RZ, PT ;  /* 0x000000ff3e00720c */ /* 0x000fe20003f05270 */
[----:B------:R-:W-:Y:S05]  /*b7d0*/  WARPSYNC.ALL ;  /* 0x0000000000007948 */ /* 0x000fea0003800000 */
[----:B------:R-:W-:Y:S01]  /*b7e0*/  R2UR UR4, R25 ;  /* 0x00000000190472ca */ /* 0x000fe200000e0000 */
[----:B------:R-:W2:Y:S01]  /*b7f0*/  S2UR UR5, SR_CgaCtaId ;  /* 0x00000000000579c3 */ /* 0x000ea20000008800 */
[----:B---3--:R-:W-:Y:S01]  /*b800*/  LOP3.LUT R20, R44, 0xffffe000, RZ, 0xc0, !PT ;  /* 0xffffe0002c147812 */ /* 0x008fe200078ec0ff */
[----:B------:R-:W-:Y:S01]  /*b810*/  BSSY.RECONVERGENT B0, `(.L_x_122) ;  /* 0x000005e000007945 */ /* 0x000fe20003800200 */
[----:B------:R-:W-:Y:S02]  /*b820*/  LOP3.LUT R21, R45, 0xffffe000, RZ, 0xc0, !PT ;  /* 0xffffe0002d157812 */ /* 0x000fe400078ec0ff */
[----:B------:R-:W-:Y:S02]  /*b830*/  LOP3.LUT R25, R46, 0xffffe000, RZ, 0xc0, !PT ;  /* 0xffffe0002e197812 */ /* 0x000fe400078ec0ff */
[----:B------:R-:W-:Y:S02]  /*b840*/  LOP3.LUT R26, R47, 0xffffe000, RZ, 0xc0, !PT ;  /* 0xffffe0002f1a7812 */ /* 0x000fe400078ec0ff */
[----:B----4-:R-:W-:Y:S02]  /*b850*/  LOP3.LUT R32, R32, 0xffffe000, RZ, 0xc0, !PT ;  /* 0xffffe00020207812 */ /* 0x010fe400078ec0ff */
[----:B------:R-:W-:Y:S01]  /*b860*/  LOP3.LUT R33, R33, 0xffffe000, RZ, 0xc0, !PT ;  /* 0xffffe00021217812 */ /* 0x000fe200078ec0ff */
[----:B-1----:R-:W1:Y:S01]  /*b870*/  LDTM.16dp128bit.x8 R4, tmem[UR4+0x60] ;  /* 0x00006004000479ee */ /* 0x002e620008180000 */
[----:B------:R-:W-:Y:S01]  /*b880*/  R2UR UR4, R84 ;  /* 0x00000000540472ca */ /* 0x000fe200000e0000 */
[----:B------:R-:W-:Y:S01]  /*b890*/  NOP ;  /* 0x0000000000007918 */ /* 0x000fe20000000000 */
[----:B------:R-:W-:Y:S02]  /*b8a0*/  LOP3.LUT R34, R34, 0xffffe000, RZ, 0xc0, !PT ;  /* 0xffffe00022227812 */ /* 0x000fe400078ec0ff */
[----:B------:R-:W-:Y:S02]  /*b8b0*/  LOP3.LUT R35, R35, 0xffffe000, RZ, 0xc0, !PT ;  /* 0xffffe00023237812 */ /* 0x000fe400078ec0ff */
[----:B------:R-:W-:Y:S02]  /*b8c0*/  LOP3.LUT R36, R36, 0xffffe000, RZ, 0xc0, !PT ;  /* 0xffffe00024247812 */ /* 0x000fe400078ec0ff */
[----:B------:R-:W-:Y:S02]  /*b8d0*/  LOP3.LUT R37, R37, 0xffffe000, RZ, 0xc0, !PT ;  /* 0xffffe00025257812 */ /* 0x000fe400078ec0ff */
[----:B------:R-:W-:Y:S02]  /*b8e0*/  LOP3.LUT R38, R38, 0xffffe000, RZ, 0xc0, !PT ;  /* 0xffffe00026267812 */ /* 0x000fe400078ec0ff */
[----:B------:R-:W-:Y:S01]  /*b8f0*/  LOP3.LUT R39, R39, 0xffffe000, RZ, 0xc0, !PT ;  /* 0xffffe00027277812 */ /* 0x000fe200078ec0ff */
[----:B------:R-:W-:Y:S01]  /*b900*/  UIADD3 UR4, UPT, UPT, UR4, 0xb0, URZ ;  /* 0x000000b004047890 */ /* 0x000fe2000fffe0ff */
[----:B------:R-:W-:Y:S02]  /*b910*/  LOP3.LUT R40, R40, 0xffffe000, RZ, 0xc0, !PT ;  /* 0xffffe00028287812 */ /* 0x000fe400078ec0ff */
[----:B------:R-:W-:Y:S02]  /*b920*/  LOP3.LUT R41, R41, 0xffffe000, RZ, 0xc0, !PT ;  /* 0xffffe00029297812 */ /* 0x000fe400078ec0ff */
[----:B------:R-:W-:Y:S02]  /*b930*/  LOP3.LUT R42, R42, 0xffffe000, RZ, 0xc0, !PT ;  /* 0xffffe0002a2a7812 */ /* 0x000fe400078ec0ff */
[----:B------:R-:W-:Y:S01]  /*b940*/  LOP3.LUT R43, R43, 0xffffe000, RZ, 0xc0, !PT ;  /* 0xffffe0002b2b7812 */ /* 0x000fe200078ec0ff */
[C---:B-1----:R-:W-:Y:S01]  /*b950*/  FMUL R0, R24.reuse, R4 ;  /* 0x0000000418007220 */ /* 0x042fe20000400000 */
[C---:B------:R-:W-:Y:S01]  /*b960*/  FMUL R2, R24.reuse, R5 ;  /* 0x0000000518027220 */ /* 0x040fe20000400000 */
[C---:B------:R-:W-:Y:S01]  /*b970*/  FMUL R3, R24.reuse, R6 ;  /* 0x0000000618037220 */ /* 0x040fe20000400000 */
[C---:B------:R-:W-:Y:S01]  /*b980*/  FMUL R7, R24.reuse, R7 ;  /* 0x0000000718077220 */ /* 0x040fe20000400000 */
[C---:B------:R-:W-:Y:S01]  /*b990*/  FFMA R28, R27.reuse, R20, R0 ;  /* 0x000000141b1c7223 */ /* 0x040fe20000000000 */
[C---:B------:R-:W-:Y:S01]  /*b9a0*/  FMUL R4, R24.reuse, R8 ;  /* 0x0000000818047220 */ /* 0x040fe20000400000 */
[C---:B------:R-:W-:Y:S01]  /*b9b0*/  FFMA R29, R27.reuse, R21, R2 ;  /* 0x000000151b1d7223 */ /* 0x040fe20000000002 */
[C---:B------:R-:W-:Y:S01]  /*b9c0*/  FMUL R5, R24.reuse, R9 ;  /* 0x0000000918057220 */ /* 0x040fe20000400000 */
[C---:B------:R-:W-:Y:S01]  /*b9d0*/  FFMA R30, R27.reuse, R25, R3 ;  /* 0x000000191b1e7223 */ /* 0x040fe20000000003 */
[----:B------:R-:W-:Y:S01]  /*b9e0*/  F2FP.TF32.F32.PACK_B R28, R28 ;  /* 0x0000001cff1c723e */ /* 0x000fe200024050ff */
[C---:B------:R-:W-:Y:S01]  /*b9f0*/  FMUL R6, R24.reuse, R10 ;  /* 0x0000000a18067220 */ /* 0x040fe20000400000 */
[----:B------:R-:W-:Y:S01]  /*ba00*/  F2FP.TF32.F32.PACK_B R29, R29 ;  /* 0x0000001dff1d723e */ /* 0x000fe200024050ff */
[C---:B------:R-:W-:Y:S01]  /*ba10*/  FFMA R31, R27.reuse, R26, R7 ;  /* 0x0000001a1b1f7223 */ /* 0x040fe20000000007 */
[C---:B------:R-:W-:Y:S01]  /*ba20*/  FMUL R11, R24.reuse, R11 ;  /* 0x0000000b180b7220 */ /* 0x040fe20000400000 */
[----:B--2---:R-:W-:Y:S01]  /*ba30*/  UPRMT UR4, UR5, 0x654, UR4 ;  /* 0x0000065405047896 */ /* 0x004fe20008000004 */
[C---:B------:R-:W-:Y:S01]  /*ba40*/  FFMA R4, R27.reuse, R32, R4 ;  /* 0x000000201b047223 */ /* 0x040fe20000000004 */
[C---:B------:R-:W-:Y:S01]  /*ba50*/  FMUL R8, R24.reuse, R12 ;  /* 0x0000000c18087220 */ /* 0x040fe20000400000 */
[C---:B------:R-:W-:Y:S01]  /*ba60*/  FFMA R5, R27.reuse, R33, R5 ;  /* 0x000000211b057223 */ /* 0x040fe20000000005 */
[C---:B------:R-:W-:Y:S01]  /*ba70*/  FMUL R9, R24.reuse, R13 ;  /* 0x0000000d18097220 */ /* 0x040fe20000400000 */
[C---:B------:R-:W-:Y:S01]  /*ba80*/  FFMA R6, R27.reuse, R34, R6 ;  /* 0x000000221b067223 */ /* 0x040fe20000000006 */
[C---:B------:R-:W-:Y:S01]  /*ba90*/  FMUL R10, R24.reuse, R14 ;  /* 0x0000000e180a7220 */ /* 0x040fe20000400000 */
[C---:B------:R-:W-:Y:S01]  /*baa0*/  FFMA R7, R27.reuse, R35, R11 ;  /* 0x000000231b077223 */ /* 0x040fe2000000000b */
[C---:B------:R-:W-:Y:S01]  /*bab0*/  FMUL R15, R24.reuse, R15 ;  /* 0x0000000f180f7220 */ /* 0x040fe20000400000 */
[----:B------:R-:W-:Y:S01]  /*bac0*/  F2FP.TF32.F32.PACK_B R30, R30 ;  /* 0x0000001eff1e723e */ /* 0x000fe200024050ff */
[C---:B------:R-:W-:Y:S01]  /*bad0*/  FFMA R8, R27.reuse, R36, R8 ;  /* 0x000000241b087223 */ /* 0x040fe20000000008 */
[----:B------:R-:W-:Y:S01]  /*bae0*/  F2FP.TF32.F32.PACK_B R31, R31 ;  /* 0x0000001fff1f723e */ /* 0x000fe200024050ff */
[C---:B------:R-:W-:Y:S01]  /*baf0*/  FMUL R12, R24.reuse, R16 ;  /* 0x00000010180c7220 */ /* 0x040fe20000400000 */
[C---:B------:R-:W-:Y:S01]  /*bb00*/  FFMA R9, R27.reuse, R37, R9 ;  /* 0x000000251b097223 */ /* 0x040fe20000000009 */
[C---:B------:R-:W-:Y:S01]  /*bb10*/  FMUL R13, R24.reuse, R17 ;  /* 0x00000011180d7220 */ /* 0x040fe20000400000 */
[C---:B------:R-:W-:Y:S01]  /*bb20*/  FFMA R10, R27.reuse, R38, R10 ;  /* 0x000000261b0a7223 */ /* 0x040fe2000000000a */
[C---:B------:R-:W-:Y:S01]  /*bb30*/  FMUL R14, R24.reuse, R18 ;  /* 0x00000012180e7220 */ /* 0x040fe20000400000 */
[C---:B------:R-:W-:Y:S01]  /*bb40*/  FFMA R11, R27.reuse, R39, R15 ;  /* 0x000000271b0b7223 */ /* 0x040fe2000000000f */
[----:B------:R-:W-:Y:S01]  /*bb50*/  FMUL R19, R24, R19 ;  /* 0x0000001318137220 */ /* 0x000fe20000400000 */
[----:B------:R-:W-:Y:S01]  /*bb60*/  F2FP.TF32.F32.PACK_B R4, R4 ;  /* 0x00000004ff04723e */ /* 0x000fe200024050ff */
[C---:B------:R-:W-:Y:S01]  /*bb70*/  FFMA R12, R27.reuse, R40, R12 ;  /* 0x000000281b0c7223 */ /* 0x040fe2000000000c */
[----:B------:R-:W-:Y:S01]  /*bb80*/  F2FP.TF32.F32.PACK_B R5, R5 ;  /* 0x00000005ff05723e */ /* 0x000fe200024050ff */
[----:B------:R-:W-:Y:S01]  /*bb90*/  SYNCS.ARRIVE.TRANS64.RED.A1T0 RZ, [UR4], RZ ;  /* 0x000000ffffff79a7 */ /* 0x000fe20008100404 */
[----:B------:R1:W-:Y:S01]  /*bba0*/  STSM.16.M88.4 [R82+0x6400], R28 ;  /* 0x0064001c52007844 */ /* 0x0003e20000000200 */
[----:B------:R-:W-:Y:S01]  /*bbb0*/  F2FP.TF32.F32.PACK_B R6, R6 ;  /* 0x00000006ff06723e */ /* 0x000fe200024050ff */
[C---:B------:R-:W-:Y:S01]  /*bbc0*/  FFMA R13, R27.reuse, R41, R13 ;  /* 0x000000291b0d7223 */ /* 0x040fe2000000000d */
[----:B------:R-:W-:Y:S01]  /*bbd0*/  F2FP.TF32.F32.PACK_B R7, R7 ;  /* 0x00000007ff07723e */ /* 0x000fe200024050ff */
[C---:B------:R-:W-:Y:S01]  /*bbe0*/  FFMA R14, R27.reuse, R42, R14 ;  /* 0x0000002a1b0e7223 */ /* 0x040fe2000000000e */
[----:B------:R-:W-:Y:S01]  /*bbf0*/  FFMA R15, R27, R43, R19 ;  /* 0x0000002b1b0f7223 */ /* 0x000fe20000000013 */
[----:B------:R-:W-:Y:S02]  /*bc00*/  F2FP.TF32.F32.PACK_B R8, R8 ;  /* 0x00000008ff08723e */ /* 0x000fe400024050ff */
[----:B------:R1:W-:Y:S01]  /*bc10*/  STSM.16.M88.4 [R81+0x6400], R4 ;  /* 0x0064000451007844 */ /* 0x0003e20000000200 */
[----:B------:R-:W-:Y:S02]  /*bc20*/  F2FP.TF32.F32.PACK_B R9, R9 ;  /* 0x00000009ff09723e */ /* 0x000fe400024050ff */
[----:B------:R-:W-:Y:S02]  /*bc30*/  F2FP.TF32.F32.PACK_B R10, R10 ;  /* 0x0000000aff0a723e */ /* 0x000fe400024050ff */
[----:B------:R-:W-:Y:S02]  /*bc40*/  F2FP.TF32.F32.PACK_B R11, R11 ;  /* 0x0000000bff0b723e */ /* 0x000fe400024050ff */
[----:B------:R-:W-:Y:S02]  /*bc50*/  F2FP.TF32.F32.PACK_B R12, R12 ;  /* 0x0000000cff0c723e */ /* 0x000fe400024050ff */
[----:B------:R-:W-:Y:S01]  /*bc60*/  F2FP.TF32.F32.PACK_B R13, R13 ;  /* 0x0000000dff0d723e */ /* 0x000fe200024050ff */
[----:B------:R1:W-:Y:S01]  /*bc70*/  STSM.16.M88.4 [R83+0x6000], R8 ;  /* 0x0060000853007844 */ /* 0x0003e20000000200 */
[----:B------:R-:W-:Y:S02]  /*bc80*/  F2FP.TF32.F32.PACK_B R14, R14 ;  /* 0x0000000eff0e723e */ /* 0x000fe400024050ff */
[----:B------:R-:W-:Y:S05]  /*bc90*/  F2FP.TF32.F32.PACK_B R15, R15 ;  /* 0x0000000fff0f723e */ /* 0x000fea00024050ff */
[----:B------:R1:W-:Y:S01]  /*bca0*/  STSM.16.M88.4 [R85+0x6000], R12 ;  /* 0x0060000c55007844 */ /* 0x0003e20000000200 */
        /* <DEDUP_REMOVED lines=20> */
.L_x_123:
[----:B------:R-:W-:Y:S05]  /*bdf0*/  BSYNC.RECONVERGENT B0 ;  /* 0x0000000000007941 */ /* 0x000fea0003800200 */
.L_x_122:
[----:B------:R-:W-:Y:S01]  /*be00*/  BAR.SYNC.DEFER_BLOCKING 0x1, 0x80 ;  /* 0x0042000000007b1d */ /* 0x000fe20000010000 */
[----:B------:R-:W-:Y:S01]  /*be10*/  UISETP.NE.AND UP0, UPT, UR53, -0x4, UPT ;  /* 0xfffffffc3500788c */ /* 0x000fe2000bf05270 */
[----:B------:R-:W-:Y:S08]  /*be20*/  IADD3 R22, PT, PT, R22, 0x1, RZ ;  /* 0x0000000116167810 */ /* 0x000ff00007ffe0ff */
[----:B------:R-:W-:Y:S05]  /*be30*/  BRA.U !UP0, `(.L_x_124) ;  /* 0x0000000108287547 */ /* 0x000fea000b800000 */
[----:B------:R-:W-:Y:S01]  /*be40*/  ISETP.NE.AND P0, PT, R80, RZ, PT ;  /* 0x000000ff5000720c */ /* 0x000fe20003f05270 */
[----:B------:R-:W-:Y:S01]  /*be50*/  IMAD.U32 R0, RZ, RZ, UR50 ;  /* 0x00000032ff007e24 */ /* 0x000fe2000f8e00ff */
[----:B------:R-:W-:Y:S02]  /*be60*/  UIADD3 UR4, UPT, UPT, UR50, 0x1, URZ ;  /* 0x0000000132047890 */ /* 0x000fe4000fffe0ff */
[----:B------:R-:W-:Y:S02]  /*be70*/  ISETP.NE.U32.OR P0, PT, R79, 0x1, !P0 ;  /* 0x000000014f00780c */ /* 0x000fe40004705470 */
[----:B------:R-:W-:Y:S04]  /*be80*/  UISETP.NE.AND UP0, UPT, UR4, 0x4, UPT ;  /* 0x000000040400788c */ /* 0x000fe8000bf05270 */
[----:B------:R-:W-:Y:S07]  /*be90*/  USEL UR50, UR4, URZ, UP0 ;  /* 0x000000ff04327287 */ /* 0x000fee0008000000 */
[----:B------:R-:W-:Y:S05]  /*bea0*/  @P0 LEA R0, R0, UR49, 0x3 ;  /* 0x0000003100000c11 */ /* 0x000fea000f8e18ff */
[----:B------:R-:W-:Y:S05]  /*beb0*/  @P0 VIADD R0, R0, 0x60 ;  /* 0x0000006000000836 */ /* 0x000fea0000000000 */
[----:B------:R-:W-:Y:S04]  /*bec0*/  @P0 PRMT R0, R90, 0x654, R0 ;  /* 0x000006545a000816 */ /* 0x000fe80000000000 */
[----:B------:R2:W-:Y:S03]  /*bed0*/  @P0 SYNCS.ARRIVE.TRANS64.RED.A1T0 RZ, [R0+URZ], RZ ;  /* 0x000000ff00ff09a7 */ /* 0x0005e600081004ff */
.L_x_124:
[----:B------:R-:W-:Y:S01]  /*bee0*/  R2UR UR5, R56 ;  /* 0x00000000380572ca */ /* 0x000fe200000e0000 */
[----:B------:R-:W-:Y:S01]  /*bef0*/  UIADD3 UR53, UPT, UPT, UR53, 0x4, URZ ;  /* 0x0000000435357890 */ /* 0x000fe2000fffe0ff */
[----:B------:R-:W-:Y:S01]  /*bf00*/  R2UR UR4, R57 ;  /* 0x00000000390472ca */ /* 0x000fe200000e0000 */
[----:B------:R-:W-:Y:S01]  /*bf10*/  UMOV UR52, UR62 ;  /* 0x0000003e00347c82 */ /* 0x000fe20008000000 */
[----:B------:R-:W-:Y:S02]  /*bf20*/  LOP3.LUT P0, RZ, R54, 0x1, RZ, 0xc0, !PT ;  /* 0x0000000136ff7812 */ /* 0x000fe4000780c0ff */
[----:B------:R-:W-:Y:S02]  /*bf30*/  ISETP.NE.AND P1, PT, R22, 0x2, PT ;  /* 0x000000021600780c */ /* 0x000fe40003f25270 */
[----:B------:R-:W-:Y:S02]  /*bf40*/  LOP3.LUT R58, R58, 0x1, RZ, 0x3c, !PT ;  /* 0x000000013a3a7812 */ /* 0x000fe400078e3cff */
[----:B--2---:R-:W-:Y:S02]  /*bf50*/  SEL R0, RZ, 0x1, P1 ;  /* 0x00000001ff007807 */ /* 0x004fe40000800000 */
[----:B------:R-:W-:Y:S01]  /*bf60*/  SEL R22, R22, RZ, P1 ;  /* 0x000000ff16167207 */ /* 0x000fe20000800000 */
[----:B------:R-:W-:Y:S01]  /*bf70*/  UIADD3 UR21, UPT, UPT, UR36, UR5, URZ ;  /* 0x0000000524157290 */ /* 0x000fe2000fffe0ff */
[----:B------:R-:W-:Y:S01]  /*bf80*/  LOP3.LUT R59, R59, R0, RZ, 0x3c, !PT ;  /* 0x000000003b3b7212 */ /* 0x000fe200078e3cff */
[----:B------:R-:W-:Y:S02]  /*bf90*/  UIADD3 UR51, UPT, UPT, UR37, UR4, URZ ;  /* 0x0000000425337290 */ /* 0x000fe4000fffe0ff */
[----:B------:R-:W-:Y:S10]  /*bfa0*/  @P0 BRA `(.L_x_125) ;  /* 0xffffffc8002c0947 */ /* 0x000ff4000383ffff */
[----:B------:R-:W-:-:S09]  /*bfb0*/  UISETP.NE.AND UP0, UPT, UR63, URZ, UPT ;  /* 0x000000ff3f00728c */ /* 0x000fd2000bf05270 */
[----:B------:R-:W-:Y:S05]  /*bfc0*/  BRA.U !UP0, `(.L_x_126) ;  /* 0x0000000108487547 */ /* 0x000fea000b800000 */
[----:B------:R-:W2:Y:S02]  /*bfd0*/  LDCU.64 UR4, c[0x0][0x990] ;  /* 0x00013200ff0477ac */ /* 0x000ea40008000a00 */
[----:B--2---:R-:W-:-:S04]  /*bfe0*/  UISETP.NE.U32.AND UP0, UPT, UR4, URZ, UPT ;  /* 0x000000ff0400728c */ /* 0x004fc8000bf05070 */
[----:B------:R-:W-:-:S09]  /*bff0*/  UISETP.NE.AND.EX UP0, UPT, UR5, URZ, UPT, UP0 ;  /* 0x000000ff0500728c */ /* 0x000fd2000bf05300 */
[----:B------:R-:W-:Y:S05]  /*c000*/  BRA.U UP0, `(.L_x_127) ;  /* 0x00000001000c7547 */ /* 0x000fea000b800000 */
[----:B------:R-:W-:-:S13]  /*c010*/  FSETP.NEU.AND P0, PT, R27, RZ, PT ;  /* 0x000000ff1b00720b */ /* 0x000fda0003f0d000 */
[----:B------:R-:W-:Y:S05]  /*c020*/  @!P0 EXIT ;  /* 0x000000000000894d */ /* 0x000fea0003800000 */
[----:B------:R-:W-:Y:S05]  /*c030*/  BRA `(.L_x_126) ;  /* 0x00000000002c7947 */ /* 0x000fea0003800000 */
.L_x_127:
[----:B------:R-:W-:Y:S01]  /*c040*/  ISETP.NE.AND P0, PT, R78, RZ, PT ;  /* 0x000000ff4e00720c */ /* 0x000fe20003f05270 */
[----:B------:R-:W-:-:S12]  /*c050*/  BSSY.RECONVERGENT B0, `(.L_x_126) ;  /* 0x0000009000007945 */ /* 0x000fd80003800200 */
[----:B------:R-:W-:Y:S05]  /*c060*/  @P0 BRA `(.L_x_128) ;  /* 0x0000000000140947 */ /* 0x000fea0003800000 */
[----:B------:R-:W2:Y:S02]  /*c070*/  LDCU.64 UR4, c[0x0][0x988] ;  /* 0x00013100ff0477ac */ /* 0x000ea40008000a00 */
[----:B--2---:R-:W-:-:S04]  /*c080*/  ISETP.NE.U32.AND P0, PT, RZ, UR4, PT ;  /* 0x00000004ff007c0c */ /* 0x004fc8000bf05070 */
[----:B------:R-:W-:-:S13]  /*c090*/  ISETP.NE.AND.EX P0, PT, RZ, UR5, PT, P0 ;  /* 0x00000005ff007c0c */ /* 0x000fda000bf05300 */
[----:B------:R-:W-:Y:S05]  /*c0a0*/  @!P0 EXIT ;  /* 0x000000000000894d */ /* 0x000fea0003800000 */
[----:B------:R-:W-:Y:S05]  /*c0b0*/  BRA `(.L_x_129) ;  /* 0x0000000000087947 */ /* 0x000fea0003800000 */
.L_x_128:
[----:B------:R-:W-:-:S13]  /*c0c0*/  FSETP.NEU.AND P0, PT, R27, RZ, PT ;  /* 0x000000ff1b00720b */ /* 0x000fda0003f0d000 */
[----:B------:R-:W-:Y:S05]  /*c0d0*/  @!P0 EXIT ;  /* 0x000000000000894d */ /* 0x000fea0003800000 */
.L_x_129:
[----:B------:R-:W-:Y:S05]  /*c0e0*/  BSYNC.RECONVERGENT B0 ;  /* 0x0000000000007941 */ /* 0x000fea0003800200 */
.L_x_126:
[----:B------:R-:W2:Y:S01]  /*c0f0*/  S2UR UR5, SR_CgaCtaId ;  /* 0x00000000000579c3 */ /* 0x000ea20000008800 */
[----:B------:R-:W-:Y:S01]  /*c100*/  ULEA UR4, UR50, UR49, 0x3 ;  /* 0x0000003132047291 */ /* 0x000fe2000f8e18ff */
[----:B------:R-:W-:-:S04]  /*c110*/  DEPBAR.LE SB0, 0x0 ;  /* 0x000080000000791a */ /* 0x000fc80000000000 */
[----:B------:R-:W-:-:S04]  /*c120*/  UIADD3 UR4, UPT, UPT, UR4, 0x60, URZ ;  /* 0x0000006004047890 */ /* 0x000fc8000fffe0ff */
[----:B--2---:R-:W-:-:S09]  /*c130*/  UPRMT UR4, UR5, 0x654, UR4 ;  /* 0x0000065405047896 */ /* 0x004fd20008000004 */
[----:B------:R-:W-:Y:S01]  /*c140*/  SYNCS.ARRIVE.TRANS64.RED.A1T0 RZ, [UR4], RZ ;  /* 0x000000ffffff79a7 */ /* 0x000fe20008100404 */
[----:B------:R-:W-:Y:S05]  /*c150*/  EXIT ;  /* 0x000000000000794d */ /* 0x000fea0003800000 */
.L_x_24:
[----:B------:R-:W-:Y:S11]  /*c160*/  R2UR UR7, R0 ;  /* 0x00000000000772ca */ /* 0x000ff600000e0000 */
[----:B------:R-:W-:Y:S02]  /*c170*/  @!UPT UIADD3 URZ, UPT, UPT, URZ, URZ, URZ ;  /* 0x000000fffffff290 */ /* 0x000fe4000fffe0ff */
[----:B------:R-:W-:Y:S07]  /*c180*/  MOV R36, UR7 ;  /* 0x0000000700247c02 */ /* 0x000fee0008000f00 */
.L_x_130:
[----:B-1----:R1:W3:Y:S02]  /*c190*/  SYNCS.PHASECHK.TRANS64.TRYWAIT P0, [R36+URZ+0x20], R38 ;  /* 0x00002026240075a7 */ /* 0x0022e400080011ff */
[----:B---3--:R-:W-:Y:S05]  /*c1a0*/  @!P0 NANOSLEEP.SYNCS 0x989680 ;  /* 0x009896800000895d */ /* 0x008fea0003900000 */
[----:B------:R-:W3:Y:S02]  /*c1b0*/  @!P0 SYNCS.PHASECHK.TRANS64 P0, [R36+URZ+0x20], R38 ;  /* 0x00002026240085a7 */ /* 0x000ee400080010ff */
[----:B---3--:R-:W-:Y:S05]  /*c1c0*/  @!P0 BRA `(.L_x_130) ;  /* 0xfffffffc00f08947 */ /* 0x008fea000383ffff */
[----:B------:R-:W-:Y:S05]  /*c1d0*/  BRA `(.L_x_23) ;  /* 0xffffff64001c7947 */ /* 0x000fea000383ffff */
.L_x_31:
[----:B------:R-:W-:Y:S11]  /*c1e0*/  R2UR UR6, R23 ;  /* 0x00000000170672ca */ /* 0x000ff600000e0000 */
[----:B------:R-:W-:Y:S02]  /*c1f0*/  @!UPT UIADD3 URZ, UPT, UPT, URZ, URZ, URZ ;  /* 0x000000fffffff290 */ /* 0x000fe4000fffe0ff */
[----:B------:R-:W-:Y:S07]  /*c200*/  MOV R36, UR6 ;  /* 0x0000000600247c02 */ /* 0x000fee0008000f00 */
.L_x_131:
[----:B--2---:R2:W1:Y:S02]  /*c210*/  SYNCS.PHASECHK.TRANS64.TRYWAIT P0, [R36+URZ+0x20], R38 ;  /* 0x00002026240075a7 */ /* 0x00446400080011ff */
[----:B-1----:R-:W-:Y:S05]  /*c220*/  @!P0 NANOSLEEP.SYNCS 0x989680 ;  /* 0x009896800000895d */ /* 0x002fea0003900000 */
[----:B------:R-:W1:Y:S02]  /*c230*/  @!P0 SYNCS.PHASECHK.TRANS64 P0, [R36+URZ+0x20], R38 ;  /* 0x00002026240085a7 */ /* 0x000e6400080010ff */
[----:B-1----:R-:W-:Y:S05]  /*c240*/  @!P0 BRA `(.L_x_131) ;  /* 0xfffffffc00f08947 */ /* 0x002fea000383ffff */
[----:B------:R-:W-:Y:S05]  /*c250*/  BRA `(.L_x_30) ;  /* 0xffffff8000987947 */ /* 0x000fea000383ffff */
.L_x_36:
[----:B-1----:R-:W-:-:S07]  /*c260*/  MOV R0, UR31 ;  /* 0x0000001f00007c02 */ /* 0x002fce0008000f00 */
.L_x_132:
[----:B-1----:R1:W2:Y:S02]  /*c270*/  SYNCS.PHASECHK.TRANS64.TRYWAIT P0, [R0+URZ+0x90], R4 ;  /* 0x00009004000075a7 */ /* 0x0022a400080011ff */
[----:B--2---:R-:W-:Y:S05]  /*c280*/  @!P0 NANOSLEEP.SYNCS 0x989680 ;  /* 0x009896800000895d */ /* 0x004fea0003900000 */
[----:B------:R-:W2:Y:S02]  /*c290*/  @!P0 SYNCS.PHASECHK.TRANS64 P0, [R0+URZ+0x90], R4 ;  /* 0x00009004000085a7 */ /* 0x000ea400080010ff */
[----:B--2---:R-:W-:Y:S05]  /*c2a0*/  @!P0 BRA `(.L_x_132) ;  /* 0xfffffffc00f08947 */ /* 0x004fea000383ffff */
[----:B------:R-:W-:Y:S05]  /*c2b0*/  BRA `(.L_x_133) ;  /* 0xffffff9000647947 */ /* 0x000fea000383ffff */
.L_x_40:
[----:B------:R-:W-:-:S07]  /*c2c0*/  MOV R0, UR4 ;  /* 0x0000000400007c02 */ /* 0x000fce0008000f00 */
.L_x_134:
[----:B-1----:R1:W2:Y:S02]  /*c2d0*/  SYNCS.PHASECHK.TRANS64.TRYWAIT P0, [R0+URZ], R2 ;  /* 0x00000002000075a7 */ /* 0x0022a400080011ff */
[----:B--2---:R-:W-:Y:S05]  /*c2e0*/  @!P0 NANOSLEEP.SYNCS 0x989680 ;  /* 0x009896800000895d */ /* 0x004fea0003900000 */
[----:B------:R-:W2:Y:S02]  /*c2f0*/  @!P0 SYNCS.PHASECHK.TRANS64 P0, [R0+URZ], R2 ;  /* 0x00000002000085a7 */ /* 0x000ea400080010ff */
[----:B--2---:R-:W-:Y:S05]  /*c300*/  @!P0 BRA `(.L_x_134) ;  /* 0xfffffffc00f08947 */ /* 0x004fea000383ffff */
[----:B------:R-:W-:Y:S05]  /*c310*/  BRA `(.L_x_135) ;  /* 0xffffff9800387947 */ /* 0x000fea000383ffff */
.L_x_41:
[----:B------:R-:W-:-:S07]  /*c320*/  MOV R0, UR5 ;  /* 0x0000000500007c02 */ /* 0x000fce0008000f00 */
.L_x_136:
[----:B-1----:R1:W2:Y:S02]  /*c330*/  SYNCS.PHASECHK.TRANS64.TRYWAIT P0, [R0+URZ], R3 ;  /* 0x00000003000075a7 */ /* 0x0022a400080011ff */
[----:B--2---:R-:W-:Y:S05]  /*c340*/  @!P0 NANOSLEEP.SYNCS 0x989680 ;  /* 0x009896800000895d */ /* 0x004fea0003900000 */
[----:B------:R-:W2:Y:S02]  /*c350*/  @!P0 SYNCS.PHASECHK.TRANS64 P0, [R0+URZ], R3 ;  /* 0x00000003000085a7 */ /* 0x000ea400080010ff */
[----:B--2---:R-:W-:Y:S05]  /*c360*/  @!P0 BRA `(.L_x_136) ;  /* 0xfffffffc00f08947 */ /* 0x004fea000383ffff */
[----:B------:R-:W-:Y:S05]  /*c370*/  BRA `(.L_x_137) ;  /* 0xffffff9800447947 */ /* 0x000fea000383ffff */
.L_x_42:
[----:B------:R-:W-:-:S07]  /*c380*/  MOV R0, UR5 ;  /* 0x0000000500007c02 */ /* 0x000fce0008000f00 */
.L_x_138:
[----:B-1----:R1:W2:Y:S02]  /*c390*/  SYNCS.PHASECHK.TRANS64.TRYWAIT P0, [R0+URZ], R3 ;  /* 0x00000003000075a7 */ /* 0x0022a400080011ff */
[----:B--2---:R-:W-:Y:S05]  /*c3a0*/  @!P0 NANOSLEEP.SYNCS 0x989680 ;  /* 0x009896800000895d */ /* 0x004fea0003900000 */
[----:B------:R-:W2:Y:S02]  /*c3b0*/  @!P0 SYNCS.PHASECHK.TRANS64 P0, [R0+URZ], R3 ;  /* 0x00000003000085a7 */ /* 0x000ea400080010ff */
[----:B--2---:R-:W-:Y:S05]  /*c3c0*/  @!P0 BRA `(.L_x_138) ;  /* 0xfffffffc00f08947 */ /* 0x004fea000383ffff */
[----:B------:R-:W-:Y:S05]  /*c3d0*/  BRA `(.L_x_139) ;  /* 0xffffff9800507947 */ /* 0x000fea000383ffff */
.L_x_45:
[----:B------:R-:W-:-:S07]  /*c3e0*/  MOV R4, UR4 ;  /* 0x0000000400047c02 */ /* 0x000fce0008000f00 */
.L_x_140:
[----:B-1----:R1:W2:Y:S02]  /*c3f0*/  SYNCS.PHASECHK.TRANS64.TRYWAIT P1, [R4+URZ+0x98], R6 ;  /* 0x00009806040075a7 */ /* 0x0022a400080211ff */
[----:B--2---:R-:W-:Y:S05]  /*c400*/  @!P1 NANOSLEEP.SYNCS 0x989680 ;  /* 0x009896800000995d */ /* 0x004fea0003900000 */
[----:B------:R-:W2:Y:S02]  /*c410*/  @!P1 SYNCS.PHASECHK.TRANS64 P1, [R4+URZ+0x98], R6 ;  /* 0x00009806040095a7 */ /* 0x000ea400080210ff */
[----:B--2---:R-:W-:Y:S05]  /*c420*/  @!P1 BRA `(.L_x_140) ;  /* 0xfffffffc00f09947 */ /* 0x004fea000383ffff */
[----:B------:R-:W-:Y:S05]  /*c430*/  BRA `(.L_x_141) ;  /* 0xffffff9800bc7947 */ /* 0x000fea000383ffff */
.L_x_46:
[----:B-1----:R-:W-:-:S07]  /*c440*/  MOV R4, UR4 ;  /* 0x0000000400047c02 */ /* 0x002fce0008000f00 */
.L_x_142:
[----:B-1----:R1:W2:Y:S02]  /*c450*/  SYNCS.PHASECHK.TRANS64.TRYWAIT P1, [R4+URZ+0x90], R5 ;  /* 0x00009005040075a7 */ /* 0x0022a400080211ff */
[----:B--2---:R-:W-:Y:S05]  /*c460*/  @!P1 NANOSLEEP.SYNCS 0x989680 ;  /* 0x009896800000995d */ /* 0x004fea0003900000 */
[----:B------:R-:W2:Y:S02]  /*c470*/  @!P1 SYNCS.PHASECHK.TRANS64 P1, [R4+URZ+0x90], R5 ;  /* 0x00009005040095a7 */ /* 0x000ea400080210ff */
[----:B--2---:R-:W-:Y:S05]  /*c480*/  @!P1 BRA `(.L_x_142) ;  /* 0xfffffffc00f09947 */ /* 0x004fea000383ffff */
[----:B------:R-:W-:Y:S05]  /*c490*/  BRA `(.L_x_143) ;  /* 0xffffff9800c47947 */ /* 0x000fea000383ffff */
.L_x_54:
[----:B------:R-:W-:-:S07]  /*c4a0*/  MOV R0, UR23 ;  /* 0x0000001700007c02 */ /* 0x000fce0008000f00 */
.L_x_144:
[----:B--2---:R2:W3:Y:S02]  /*c4b0*/  SYNCS.PHASECHK.TRANS64.TRYWAIT P0, [R0+URZ+0x90], R2 ;  /* 0x00009002000075a7 */ /* 0x0044e400080011ff */
[----:B---3--:R-:W-:Y:S05]  /*c4c0*/  @!P0 NANOSLEEP.SYNCS 0x989680 ;  /* 0x009896800000895d */ /* 0x008fea0003900000 */
[----:B------:R-:W3:Y:S02]  /*c4d0*/  @!P0 SYNCS.PHASECHK.TRANS64 P0, [R0+URZ+0x90], R2 ;  /* 0x00009002000085a7 */ /* 0x000ee400080010ff */
[----:B---3--:R-:W-:Y:S05]  /*c4e0*/  @!P0 BRA `(.L_x_144) ;  /* 0xfffffffc00f08947 */ /* 0x008fea000383ffff */
[----:B------:R-:W-:Y:S05]  /*c4f0*/  BRA `(.L_x_145) ;  /* 0xffffffa000747947 */ /* 0x000fea000383ffff */
.L_x_55:
[----:B------:R-:W-:-:S07]  /*c500*/  MOV R0, UR28 ;  /* 0x0000001c00007c02 */ /* 0x000fce0008000f00 */
.L_x_146:
[----:B-1----:R1:W2:Y:S02]  /*c510*/  SYNCS.PHASECHK.TRANS64.TRYWAIT P0, [R0+URZ+0xb0], R2 ;  /* 0x0000b002000075a7 */ /* 0x0022a400080011ff */
[----:B--2---:R-:W-:Y:S05]  /*c520*/  @!P0 NANOSLEEP.SYNCS 0x989680 ;  /* 0x009896800000895d */ /* 0x004fea0003900000 */
[----:B------:R-:W2:Y:S02]  /*c530*/  @!P0 SYNCS.PHASECHK.TRANS64 P0, [R0+URZ+0xb0], R2 ;  /* 0x0000b002000085a7 */ /* 0x000ea400080010ff */
[----:B--2---:R-:W-:Y:S05]  /*c540*/  @!P0 BRA `(.L_x_146) ;  /* 0xfffffffc00f08947 */ /* 0x004fea000383ffff */
[----:B------:R-:W-:Y:S05]  /*c550*/  BRA `(.L_x_147) ;  /* 0xffffffa0008c7947 */ /* 0x000fea000383ffff */
.L_x_58:
[----:B-1----:R-:W-:Y:S07]  /*c560*/  MOV R0, UR21 ;  /* 0x0000001500007c02 */ /* 0x002fee0008000f00 */
.L_x_148:
[----:B-1----:R1:W2:Y:S02]  /*c570*/  SYNCS.PHASECHK.TRANS64.TRYWAIT P0, [R0+URZ], R3 ;  /* 0x00000003000075a7 */ /* 0x0022a400080011ff */
[----:B--2---:R-:W-:Y:S05]  /*c580*/  @!P0 NANOSLEEP.SYNCS 0x989680 ;  /* 0x009896800000895d */ /* 0x004fea0003900000 */
[----:B------:R-:W2:Y:S02]  /*c590*/  @!P0 SYNCS.PHASECHK.TRANS64 P0, [R0+URZ], R3 ;  /* 0x00000003000085a7 */ /* 0x000ea400080010ff */
[----:B--2---:R-:W-:Y:S05]  /*c5a0*/  @!P0 BRA `(.L_x_148) ;  /* 0xfffffffc00f08947 */ /* 0x004fea000383ffff */
[----:B------:R-:W-:Y:S05]  /*c5b0*/  BRA `(.L_x_57) ;  /* 0xffffffa000b07947 */ /* 0x000fea000383ffff */
.L_x_61:
[----:B------:R-:W-:-:S07]  /*c5c0*/  MOV R0, UR4 ;  /* 0x0000000400007c02 */ /* 0x000fce0008000f00 */
.L_x_149:
[----:B-1----:R1:W3:Y:S02]  /*c5d0*/  SYNCS.PHASECHK.TRANS64.TRYWAIT P0, [R0+URZ], R2 ;  /* 0x00000002000075a7 */ /* 0x0022e400080011ff */
[----:B---3--:R-:W-:Y:S05]  /*c5e0*/  @!P0 NANOSLEEP.SYNCS 0x989680 ;  /* 0x009896800000895d */ /* 0x008fea0003900000 */
[----:B------:R-:W3:Y:S02]  /*c5f0*/  @!P0 SYNCS.PHASECHK.TRANS64 P0, [R0+URZ], R2 ;  /* 0x00000002000085a7 */ /* 0x000ee400080010ff */
[----:B---3--:R-:W-:Y:S05]  /*c600*/  @!P0 BRA `(.L_x_149) ;  /* 0xfffffffc00f08947 */ /* 0x008fea000383ffff */
[----:B------:R-:W-:Y:S05]  /*c610*/  BRA `(.L_x_150) ;  /* 0xffffffa800107947 */ /* 0x000fea000383ffff */
.L_x_62:
[----:B------:R-:W-:-:S07]  /*c620*/  MOV R0, UR4 ;  /* 0x0000000400007c02 */ /* 0x000fce0008000f00 */
.L_x_151:
[----:B-1----:R1:W2:Y:S02]  /*c630*/  SYNCS.PHASECHK.TRANS64.TRYWAIT P0, [R0+URZ], R2 ;  /* 0x00000002000075a7 */ /* 0x0022a400080011ff */
[----:B--2---:R-:W-:Y:S05]  /*c640*/  @!P0 NANOSLEEP.SYNCS 0x989680 ;  /* 0x009896800000895d */ /* 0x004fea0003900000 */
[----:B------:R-:W2:Y:S02]  /*c650*/  @!P0 SYNCS.PHASECHK.TRANS64 P0, [R0+URZ], R2 ;  /* 0x00000002000085a7 */ /* 0x000ea400080010ff */
[----:B--2---:R-:W-:Y:S05]  /*c660*/  @!P0 BRA `(.L_x_151) ;  /* 0xfffffffc00f08947 */ /* 0x004fea000383ffff */
[----:B------:R-:W-:Y:S05]  /*c670*/  BRA `(.L_x_152) ;  /* 0xffffffa8001c7947 */ /* 0x000fea000383ffff */
.L_x_67:
[----:B------:R-:W-:Y:S07]  /*c680*/  MOV R0, UR20 ;  /* 0x0000001400007c02 */ /* 0x000fee0008000f00 */
.L_x_153:
[----:B-1----:R1:W2:Y:S02]  /*c690*/  SYNCS.PHASECHK.TRANS64.TRYWAIT P0, [R0+URZ+0x90], R2 ;  /* 0x00009002000075a7 */ /* 0x0022a400080011ff */
[----:B--2---:R-:W-:Y:S05]  /*c6a0*/  @!P0 NANOSLEEP.SYNCS 0x989680 ;  /* 0x009896800000895d */ /* 0x004fea0003900000 */
[----:B------:R-:W2:Y:S02]  /*c6b0*/  @!P0 SYNCS.PHASECHK.TRANS64 P0, [R0+URZ+0x90], R2 ;  /* 0x00009002000085a7 */ /* 0x000ea400080010ff */
[----:B--2---:R-:W-:Y:S05]  /*c6c0*/  @!P0 BRA `(.L_x_153) ;  /* 0xfffffffc00f08947 */ /* 0x004fea000383ffff */
[----:B------:R-:W-:Y:S05]  /*c6d0*/  BRA `(.L_x_154) ;  /* 0xffffffac007c7947 */ /* 0x000fea000383ffff */
.L_x_70:
[----:B------:R-:W-:Y:S07]  /*c6e0*/  MOV R0, UR20 ;  /* 0x0000001400007c02 */ /* 0x000fee0008000f00 */
.L_x_155:
[----:B-1----:R1:W2:Y:S02]  /*c6f0*/  SYNCS.PHASECHK.TRANS64.TRYWAIT P2, [R0+URZ+0x88], R2 ;  /* 0x00008802000075a7 */ /* 0x0022a400080411ff */
[----:B--2---:R-:W-:Y:S05]  /*c700*/  @!P2 NANOSLEEP.SYNCS 0x989680 ;  /* 0x009896800000a95d */ /* 0x004fea0003900000 */
[----:B------:R-:W2:Y:S02]  /*c710*/  @!P2 SYNCS.PHASECHK.TRANS64 P2, [R0+URZ+0x88], R2 ;  /* 0x000088020000a5a7 */ /* 0x000ea400080410ff */
[----:B--2---:R-:W-:Y:S05]  /*c720*/  @!P2 BRA `(.L_x_155) ;  /* 0xfffffffc00f0a947 */ /* 0x004fea000383ffff */
[----:B------:R-:W-:Y:S05]  /*c730*/  BRA `(.L_x_69) ;  /* 0xffffffb000d47947 */ /* 0x000fea000383ffff */
.L_x_73:
[----:B------:R-:W-:Y:S07]  /*c740*/  MOV R2, UR20 ;  /* 0x0000001400027c02 */ /* 0x000fee0008000f00 */
.L_x_156:
[----:B-1----:R1:W2:Y:S02]  /*c750*/  SYNCS.PHASECHK.TRANS64.TRYWAIT P1, [R2+URZ+0x60], R8 ;  /* 0x00006008020075a7 */ /* 0x0022a400080211ff */
[----:B--2---:R-:W-:Y:S05]  /*c760*/  @!P1 NANOSLEEP.SYNCS 0x989680 ;  /* 0x009896800000995d */ /* 0x004fea0003900000 */
[----:B------:R-:W2:Y:S02]  /*c770*/  @!P1 SYNCS.PHASECHK.TRANS64 P1, [R2+URZ+0x60], R8 ;  /* 0x00006008020095a7 */ /* 0x000ea400080210ff */
[----:B--2---:R-:W-:Y:S05]  /*c780*/  @!P1 BRA `(.L_x_156) ;  /* 0xfffffffc00f09947 */ /* 0x004fea000383ffff */
[----:B------:R-:W-:Y:S05]  /*c790*/  BRA `(.L_x_157) ;  /* 0xffffffb400887947 */ /* 0x000fea000383ffff */
.L_x_74:
[----:B------:R-:W-:Y:S07]  /*c7a0*/  MOV R2, UR20 ;  /* 0x0000001400027c02 */ /* 0x000fee0008000f00 */
.L_x_158:
[----:B-1----:R1:W2:Y:S02]  /*c7b0*/  SYNCS.PHASECHK.TRANS64.TRYWAIT P1, [R2+URZ+0x68], R8 ;  /* 0x00006808020075a7 */ /* 0x0022a400080211ff */
[----:B--2---:R-:W-:Y:S05]  /*c7c0*/  @!P1 NANOSLEEP.SYNCS 0x989680 ;  /* 0x009896800000995d */ /* 0x004fea0003900000 */
[----:B------:R-:W2:Y:S02]  /*c7d0*/  @!P1 SYNCS.PHASECHK.TRANS64 P1, [R2+URZ+0x68], R8 ;  /* 0x00006808020095a7 */ /* 0x000ea400080210ff */
[----:B--2---:R-:W-:Y:S05]  /*c7e0*/  @!P1 BRA `(.L_x_158) ;  /* 0xfffffffc00f09947 */ /* 0x004fea000383ffff */
[----:B------:R-:W-:Y:S05]  /*c7f0*/  BRA `(.L_x_159) ;  /* 0xffffffb400d07947 */ /* 0x000fea000383ffff */
.L_x_75:
[----:B------:R-:W-:Y:S07]  /*c800*/  MOV R2, UR20 ;  /* 0x0000001400027c02 */ /* 0x000fee0008000f00 */
.L_x_160:
[----:B-1----:R1:W2:Y:S02]  /*c810*/  SYNCS.PHASECHK.TRANS64.TRYWAIT P1, [R2+URZ+0x70], R8 ;  /* 0x00007008020075a7 */ /* 0x0022a400080211ff */
[----:B--2---:R-:W-:Y:S05]  /*c820*/  @!P1 NANOSLEEP.SYNCS 0x989680 ;  /* 0x009896800000995d */ /* 0x004fea0003900000 */
[----:B------:R-:W2:Y:S02]  /*c830*/  @!P1 SYNCS.PHASECHK.TRANS64 P1, [R2+URZ+0x70], R8 ;  /* 0x00007008020095a7 */ /* 0x000ea400080210ff */
[----:B--2---:R-:W-:Y:S05]  /*c840*/  @!P1 BRA `(.L_x_160) ;  /* 0xfffffffc00f09947 */ /* 0x004fea000383ffff */
[----:B------:R-:W-:Y:S05]  /*c850*/  BRA `(.L_x_161) ;  /* 0xffffffb800187947 */ /* 0x000fea000383ffff */
.L_x_76:
[----:B------:R-:W-:Y:S07]  /*c860*/  MOV R0, UR20 ;  /* 0x0000001400007c02 */ /* 0x000fee0008000f00 */
.L_x_162:
[----:B-1----:R1:W2:Y:S02]  /*c870*/  SYNCS.PHASECHK.TRANS64.TRYWAIT P0, [R0+URZ+0x78], R8 ;  /* 0x00007808000075a7 */ /* 0x0022a400080011ff */
[----:B--2---:R-:W-:Y:S05]  /*c880*/  @!P0 NANOSLEEP.SYNCS 0x989680 ;  /* 0x009896800000895d */ /* 0x004fea0003900000 */
[----:B------:R-:W2:Y:S02]  /*c890*/  @!P0 SYNCS.PHASECHK.TRANS64 P0, [R0+URZ+0x78], R8 ;  /* 0x00007808000085a7 */ /* 0x000ea400080010ff */
[----:B--2---:R-:W-:Y:S05]  /*c8a0*/  @!P0 BRA `(.L_x_162) ;  /* 0xfffffffc00f08947 */ /* 0x004fea000383ffff */
[----:B------:R-:W-:Y:S05]  /*c8b0*/  BRA `(.L_x_163) ;  /* 0xffffffb800647947 */ /* 0x000fea000383ffff */
.L_x_78:
[----:B------:R-:W-:-:S07]  /*c8c0*/  MOV R0, UR20 ;  /* 0x0000001400007c02 */ /* 0x000fce0008000f00 */
.L_x_164:
[----:B--2---:R2:W3:Y:S02]  /*c8d0*/  SYNCS.PHASECHK.TRANS64.TRYWAIT P0, [R0+URZ+0x60], R2 ;  /* 0x00006002000075a7 */ /* 0x0044e400080011ff */
[----:B---3--:R-:W-:Y:S05]  /*c8e0*/  @!P0 NANOSLEEP.SYNCS 0x989680 ;  /* 0x009896800000895d */ /* 0x008fea0003900000 */
[----:B------:R-:W3:Y:S02]  /*c8f0*/  @!P0 SYNCS.PHASECHK.TRANS64 P0, [R0+URZ+0x60], R2 ;  /* 0x00006002000085a7 */ /* 0x000ee400080010ff */
[----:B---3--:R-:W-:Y:S05]  /*c900*/  @!P0 BRA `(.L_x_164) ;  /* 0xfffffffc00f08947 */ /* 0x008fea000383ffff */
[----:B------:R-:W-:Y:S05]  /*c910*/  BRA `(.L_x_165) ;  /* 0xffffffb800cc7947 */ /* 0x000fea000383ffff */
.L_x_79:
[----:B--2---:R-:W-:-:S07]  /*c920*/  MOV R0, UR20 ;  /* 0x0000001400007c02 */ /* 0x004fce0008000f00 */
.L_x_166:
[----:B--2---:R2:W3:Y:S02]  /*c930*/  SYNCS.PHASECHK.TRANS64.TRYWAIT P0, [R0+URZ+0x68], R2 ;  /* 0x00006802000075a7 */ /* 0x0044e400080011ff */
[----:B---3--:R-:W-:Y:S05]  /*c940*/  @!P0 NANOSLEEP.SYNCS 0x989680 ;  /* 0x009896800000895d */ /* 0x008fea0003900000 */
[----:B------:R-:W3:Y:S02]  /*c950*/  @!P0 SYNCS.PHASECHK.TRANS64 P0, [R0+URZ+0x68], R2 ;  /* 0x00006802000085a7 */ /* 0x000ee400080010ff */
[----:B---3--:R-:W-:Y:S05]  /*c960*/  @!P0 BRA `(.L_x_166) ;  /* 0xfffffffc00f08947 */ /* 0x008fea000383ffff */
[----:B------:R-:W-:Y:S05]  /*c970*/  BRA `(.L_x_167) ;  /* 0xffffffb800bc7947 */ /* 0x000fea000383ffff */
.L_x_80:
[----:B--2---:R-:W-:-:S07]  /*c980*/  MOV R0, UR20 ;  /* 0x0000001400007c02 */ /* 0x004fce0008000f00 */
.L_x_168:
[----:B--2---:R2:W3:Y:S02]  /*c990*/  SYNCS.PHASECHK.TRANS64.TRYWAIT P0, [R0+URZ+0x70], R2 ;  /* 0x00007002000075a7 */ /* 0x0044e400080011ff */
[----:B---3--:R-:W-:Y:S05]  /*c9a0*/  @!P0 NANOSLEEP.SYNCS 0x989680 ;  /* 0x009896800000895d */ /* 0x008fea0003900000 */
[----:B------:R-:W3:Y:S02]  /*c9b0*/  @!P0 SYNCS.PHASECHK.TRANS64 P0, [R0+URZ+0x70], R2 ;  /* 0x00007002000085a7 */ /* 0x000ee400080010ff */
[----:B---3--:R-:W-:Y:S05]  /*c9c0*/  @!P0 BRA `(.L_x_168) ;  /* 0xfffffffc00f08947 */ /* 0x008fea000383ffff */
[----:B------:R-:W-:Y:S05]  /*c9d0*/  BRA `(.L_x_169) ;  /* 0xffffffb800ac7947 */ /* 0x000fea000383ffff */
.L_x_82:
[----:B------:R-:W-:Y:S07]  /*c9e0*/  MOV R0, UR49 ;  /* 0x0000003100007c02 */ /* 0x000fee0008000f00 */
.L_x_170:
[----:B-1----:R1:W2:Y:S02]  /*c9f0*/  SYNCS.PHASECHK.TRANS64.TRYWAIT P0, [R0+URZ+0x90], R2 ;  /* 0x00009002000075a7 */ /* 0x0022a400080011ff */
[----:B--2---:R-:W-:Y:S05]  /*ca00*/  @!P0 NANOSLEEP.SYNCS 0x989680 ;  /* 0x009896800000895d */ /* 0x004fea0003900000 */
[----:B------:R-:W2:Y:S02]  /*ca10*/  @!P0 SYNCS.PHASECHK.TRANS64 P0, [R0+URZ+0x90], R2 ;  /* 0x00009002000085a7 */ /* 0x000ea400080010ff */
[----:B--2---:R-:W-:Y:S05]  /*ca20*/  @!P0 BRA `(.L_x_170) ;  /* 0xfffffffc00f08947 */ /* 0x004fea000383ffff */
[----:B------:R-:W-:Y:S05]  /*ca30*/  BRA `(.L_x_171) ;  /* 0xffffffbc00947947 */ /* 0x000fea000383ffff */
.L_x_93:
[----:B-1----:R-:W-:Y:S04]  /*ca40*/  MOV R2, UR49 ;  /* 0x0000003100027c02 */ /* 0x002fe80008000f00 */
[----:B------:R1:W2:Y:S03]  /*ca50*/  SYNCS.PHASECHK.TRANS64.TRYWAIT P1, [R2+URZ+0x40], R3 ;  /* 0x00004003020075a7 */ /* 0x0002a600080211ff */
[----:B--2---:R-:W-:Y:S05]  /*ca60*/  @!P1 NANOSLEEP.SYNCS 0x989680 ;  /* 0x009896800000995d */ /* 0x004fea0003900000 */
[----:B------:R-:W2:Y:S02]  /*ca70*/  @!P1 SYNCS.PHASECHK.TRANS64 P1, [R2+URZ+0x40], R3 ;  /* 0x00004003020095a7 */ /* 0x000ea400080210ff */
[----:B--2---:R-:W-:Y:S05]  /*ca80*/  @!P1 BRA `(.L_x_93) ;  /* 0xfffffffc00ec9947 */ /* 0x004fea000383ffff */
[----:B------:R-:W-:Y:S05]  /*ca90*/  BRA `(.L_x_92) ;  /* 0xffffffcc008c7947 */ /* 0x000fea000383ffff */
.L_x_95:
[----:B-1----:R1:W4:Y:S02]  /*caa0*/  SYNCS.PHASECHK.TRANS64.TRYWAIT P1, [R84+URZ+0xa0], R0 ;  /* 0x0000a000540075a7 */ /* 0x00232400080211ff */
[----:B----4-:R-:W-:Y:S05]  /*cab0*/  @!P1 NANOSLEEP.SYNCS 0x989680 ;  /* 0x009896800000995d */ /* 0x010fea0003900000 */
[----:B------:R-:W4:Y:S02]  /*cac0*/  @!P1 SYNCS.PHASECHK.TRANS64 P1, [R84+URZ+0xa0], R0 ;  /* 0x0000a000540095a7 */ /* 0x000f2400080210ff */
[----:B----4-:R-:W-:Y:S05]  /*cad0*/  @!P1 BRA `(.L_x_95) ;  /* 0xfffffffc00f09947 */ /* 0x010fea000383ffff */
[----:B------:R-:W-:Y:S05]  /*cae0*/  BRA `(.L_x_94) ;  /* 0xffffffcc00b07947 */ /* 0x000fea000383ffff */
.L_x_104:
[----:B-1----:R1:W2:Y:S02]  /*caf0*/  SYNCS.PHASECHK.TRANS64.TRYWAIT P1, [R2+URZ+0x40], R0 ;  /* 0x00004000020075a7 */ /* 0x0022a400080211ff */
[----:B--2---:R-:W-:Y:S05]  /*cb00*/  @!P1 NANOSLEEP.SYNCS 0x989680 ;  /* 0x009896800000995d */ /* 0x004fea0003900000 */
[----:B------:R-:W2:Y:S02]  /*cb10*/  @!P1 SYNCS.PHASECHK.TRANS64 P1, [R2+URZ+0x40], R0 ;  /* 0x00004000020095a7 */ /* 0x000ea400080210ff */
[----:B--2---:R-:W-:Y:S05]  /*cb20*/  @!P1 BRA `(.L_x_104) ;  /* 0xfffffffc00f09947 */ /* 0x004fea000383ffff */
[----:B------:R-:W-:Y:S05]  /*cb30*/  BRA `(.L_x_103) ;  /* 0xffffffd400e47947 */ /* 0x000fea000383ffff */
.L_x_112:
[----:B-1----:R1:W2:Y:S02]  /*cb40*/  SYNCS.PHASECHK.TRANS64.TRYWAIT P1, [R0+URZ+0x40], R5 ;  /* 0x00004005000075a7 */ /* 0x0022a400080211ff */
[----:B--2---:R-:W-:Y:S05]  /*cb50*/  @!P1 NANOSLEEP.SYNCS 0x989680 ;  /* 0x009896800000995d */ /* 0x004fea0003900000 */
[----:B------:R-:W2:Y:S02]  /*cb60*/  @!P1 SYNCS.PHASECHK.TRANS64 P1, [R0+URZ+0x40], R5 ;  /* 0x00004005000095a7 */ /* 0x000ea400080210ff */
[----:B--2---:R-:W-:Y:S05]  /*cb70*/  @!P1 BRA `(.L_x_112) ;  /* 0xfffffffc00f09947 */ /* 0x004fea000383ffff */
[----:B------:R-:W-:Y:S05]  /*cb80*/  BRA `(.L_x_111) ;  /* 0xffffffe000347947 */ /* 0x000fea000383ffff */
.L_x_120:
[----:B--2---:R2:W3:Y:S02]  /*cb90*/  SYNCS.PHASECHK.TRANS64.TRYWAIT P1, [R2+URZ+0x40], R3 ;  /* 0x00004003020075a7 */ /* 0x0044e400080211ff */
[----:B---3--:R-:W-:Y:S05]  /*cba0*/  @!P1 NANOSLEEP.SYNCS 0x989680 ;  /* 0x009896800000995d */ /* 0x008fea0003900000 */
[----:B------:R-:W3:Y:S02]  /*cbb0*/  @!P1 SYNCS.PHASECHK.TRANS64 P1, [R2+URZ+0x40], R3 ;  /* 0x00004003020095a7 */ /* 0x000ee400080210ff */
[----:B---3--:R-:W-:Y:S05]  /*cbc0*/  @!P1 BRA `(.L_x_120) ;  /* 0xfffffffc00f09947 */ /* 0x008fea000383ffff */
[----:B------:R-:W-:Y:S05]  /*cbd0*/  BRA `(.L_x_119) ;  /* 0xffffffe800807947 */ /* 0x000fea000383ffff */
        .weak           $__internal_0_$__cuda_sm10x_tcgen05_guardrail_trap_col_being_dealloced_not_returned_by_alloc
        .type           $__internal_0_$__cuda_sm10x_tcgen05_guardrail_trap_col_being_dealloced_not_returned_by_alloc,@function
        .size           $__internal_0_$__cuda_sm10x_tcgen05_guardrail_trap_col_being_dealloced_not_returned_by_alloc,($__internal_1_$__cuda_sm10x_tcgen05_guardrail_trap_phase_invalid_during_alloc - $__internal_0_$__cuda_sm10x_tcgen05_guardrail_trap_col_being_dealloced_not_returned_by_alloc)
$__internal_0_$__cuda_sm10x_tcgen05_guardrail_trap_col_being_dealloced_not_returned_by_alloc:
[----:B------:R-:W-:Y:S05]  /*cbe0*/  BPT.TRAP 0x1 ;  /* 0x000000040000795c */ /* 0x000fea0000300000 */
[----:B------:R-:W-:-:S04]  /*cbf0*/  HFMA2 R3, -RZ, RZ, 0, 0 ;  /* 0x00000000ff037431 */ /* 0x000fc800000001ff */
[----:B------:R-:W-:Y:S05]  /*cc00*/  RET.REL.NODEC R2 `(_ZN7cutlass13device_kernelINS_4conv6kernel13ConvUniversalINS1_16ConvProblemShapeILNS1_8OperatorE1ELi3EEENS1_10collective14CollectiveConvINS1_47MainloopSm100TmaUmmaWarpSpecializedImplicitGemmILS5_1ELi4ELi3ELi1ELi2EN4cute5tupleIJNSA_1CILi2EEENSC_ILi1EEESE_EEEEENSB_IJNSC_ILi64EEENSC_ILi128EEENSB_IJSH_EEEEEENS_10tfloat32_tESL_NSA_8TiledMMAINSA_8MMA_AtomIJNSA_17SM100_MMA_TF32_SSISL_SL_fLi64ELi128ELNSA_4UMMA5MajorE0ELSQ_1ELNSP_7ScaleInE0ELSR_0EEEEEENSA_6LayoutINSB_IJSE_SE_SE_EEENSB_IJNSC_ILi0EEESW_SW_EEEEENSB_IJNSA_10UnderscoreESZ_SZ_EEEEENS7_6detail27Sm100ImplicitGemmTileTraitsINSA_20SM90_TMA_LOAD_IM2COLENSA_14ComposedLayoutINSA_7SwizzleILi3ELi4ELi3EEENSA_18smem_ptr_flag_bitsILi32EEENSU_INSB_IJNSC_ILi8EEENSC_ILi32EEEEEENSB_IJS1B_SE_EEEEEEEvEENS13_INSA_23SM90_TMA_LOAD_MULTICASTENS15_INS16_ILi2ELi5ELi2EEES19_NSU_INSB_IJS1B_NSC_ILi4EEEEEENSB_IJSE_S1B_EEEEEEEvEEEENS_8epilogue10collective18CollectiveEpilogueINS1Q_23Sm100TmaWarpSpecializedILi4ELi2ELi16ELb1ELb0EEEJSK_NSB_IJNSU_ISH_SE_EENSU_IS1B_SE_EEEEESL_NSB_IJNSB_IJllllEEESE_SW_EEESL_S1Z_NS1Q_6fusion15FusionCallbacksIS1U_NS20_17LinearCombinationISL_fSL_fLNS_15FloatRoundStyleE2EEESK_S1X_JEEENSA_5SM1004TMEM4LOAD26SM100_TMEM_LOAD_16dp128b8xES14_S1F_NSA_17SM75_U32x4_LDSM_NENSA_21SM90_TMA_STORE_IM2COLES1F_NSA_17SM90_U32x4_STSM_NENSA_39AutoVectorizingCopyWithAssumedAlignmentILi128EEEEEEvvEEEEvNT_6ParamsE) ;  /* 0xffffff3002fc7950 */ /* 0x000fea0003c3ffff */
        .weak           $__internal_1_$__cuda_sm10x_tcgen05_guardrail_trap_phase_invalid_during_alloc
        .type           $__internal_1_$__cuda_sm10x_tcgen05_guardrail_trap_phase_invalid_during_alloc,@function
        .size           $__internal_1_$__cuda_sm10x_tcgen05_guardrail_trap_phase_invalid_during_alloc,($__internal_2_$__cuda_sm10x_tcgen05_guardrail_trap_unallocated_columns_being_dealloced - $__internal_1_$__cuda_sm10x_tcgen05_guardrail_trap_phase_invalid_during_alloc)
$__internal_1_$__cuda_sm10x_tcgen05_guardrail_trap_phase_invalid_during_alloc:
[----:B------:R-:W-:Y:S05]  /*cc10*/  BPT.TRAP 0x1 ;  /* 0x000000040000795c */ /* 0x000fea0000300000 */
[----:B------:R-:W-:-:S04]  /*cc20*/  MOV R5, 0x0 ;  /* 0x0000000000057802 */ /* 0x000fc80000000f00 */
[----:B------:R-:W-:Y:S05]  /*cc30*/  RET.REL.NODEC R4 `(_ZN7cutlass13device_kernelINS_4conv6kernel13ConvUniversalINS1_16ConvProblemShapeILNS1_8OperatorE1ELi3EEENS1_10collective14CollectiveConvINS1_47MainloopSm100TmaUmmaWarpSpecializedImplicitGemmILS5_1ELi4ELi3ELi1ELi2EN4cute5tupleIJNSA_1CILi2EEENSC_ILi1EEESE_EEEEENSB_IJNSC_ILi64EEENSC_ILi128EEENSB_IJSH_EEEEEENS_10tfloat32_tESL_NSA_8TiledMMAINSA_8MMA_AtomIJNSA_17SM100_MMA_TF32_SSISL_SL_fLi64ELi128ELNSA_4UMMA5MajorE0ELSQ_1ELNSP_7ScaleInE0ELSR_0EEEEEENSA_6LayoutINSB_IJSE_SE_SE_EEENSB_IJNSC_ILi0EEESW_SW_EEEEENSB_IJNSA_10UnderscoreESZ_SZ_EEEEENS7_6detail27Sm100ImplicitGemmTileTraitsINSA_20SM90_TMA_LOAD_IM2COLENSA_14ComposedLayoutINSA_7SwizzleILi3ELi4ELi3EEENSA_18smem_ptr_flag_bitsILi32EEENSU_INSB_IJNSC_ILi8EEENSC_ILi32EEEEEENSB_IJS1B_SE_EEEEEEEvEENS13_INSA_23SM90_TMA_LOAD_MULTICASTENS15_INS16_ILi2ELi5ELi2EEES19_NSU_INSB_IJS1B_NSC_ILi4EEEEEENSB_IJSE_S1B_EEEEEEEvEEEENS_8epilogue10collective18CollectiveEpilogueINS1Q_23Sm100TmaWarpSpecializedILi4ELi2ELi16ELb1ELb0EEEJSK_NSB_IJNSU_ISH_SE_EENSU_IS1B_SE_EEEEESL_NSB_IJNSB_IJllllEEESE_SW_EEESL_S1Z_NS1Q_6fusion15FusionCallbacksIS1U_NS20_17LinearCombinationISL_fSL_fLNS_15FloatRoundStyleE2EEESK_S1X_JEEENSA_5SM1004TMEM4LOAD26SM100_TMEM_LOAD_16dp128b8xES14_S1F_NSA_17SM75_U32x4_LDSM_NENSA_21SM90_TMA_STORE_IM2COLES1F_NSA_17SM90_U32x4_STSM_NENSA_39AutoVectorizingCopyWithAssumedAlignmentILi128EEEEEEvvEEEEvNT_6ParamsE) ;  /* 0xffffff3004f07950 */ /* 0x000fea0003c3ffff */
        .weak           $__internal_2_$__cuda_sm10x_tcgen05_guardrail_trap_unallocated_columns_being_dealloced
        .type           $__internal_2_$__cuda_sm10x_tcgen05_guardrail_trap_unallocated_columns_being_dealloced,@function
        .size           $__internal_2_$__cuda_sm10x_tcgen05_guardrail_trap_unallocated_columns_being_dealloced,(.L_x_173 - $__internal_2_$__cuda_sm10x_tcgen05_guardrail_trap_unallocated_columns_being_dealloced)
$__internal_2_$__cuda_sm10x_tcgen05_guardrail_trap_unallocated_columns_being_dealloced:
[----:B------:R-:W-:Y:S05]  /*cc40*/  BPT.TRAP 0x1 ;  /* 0x000000040000795c */ /* 0x000fea0000300000 */
[----:B------:R-:W-:-:S04]  /*cc50*/  HFMA2 R3, -RZ, RZ, 0, 0 ;  /* 0x00000000ff037431 */ /* 0x000fc800000001ff */
[----:B------:R-:W-:Y:S05]  /*cc60*/  RET.REL.NODEC R2 `(_ZN7cutlass13device_kernelINS_4conv6kernel13ConvUniversalINS1_16ConvProblemShapeILNS1_8OperatorE1ELi3EEENS1_10collective14CollectiveConvINS1_47MainloopSm100TmaUmmaWarpSpecializedImplicitGemmILS5_1ELi4ELi3ELi1ELi2EN4cute5tupleIJNSA_1CILi2EEENSC_ILi1EEESE_EEEEENSB_IJNSC_ILi64EEENSC_ILi128EEENSB_IJSH_EEEEEENS_10tfloat32_tESL_NSA_8TiledMMAINSA_8MMA_AtomIJNSA_17SM100_MMA_TF32_SSISL_SL_fLi64ELi128ELNSA_4UMMA5MajorE0ELSQ_1ELNSP_7ScaleInE0ELSR_0EEEEEENSA_6LayoutINSB_IJSE_SE_SE_EEENSB_IJNSC_ILi0EEESW_SW_EEEEENSB_IJNSA_10UnderscoreESZ_SZ_EEEEENS7_6detail27Sm100ImplicitGemmTileTraitsINSA_20SM90_TMA_LOAD_IM2COLENSA_14ComposedLayoutINSA_7SwizzleILi3ELi4ELi3EEENSA_18smem_ptr_flag_bitsILi32EEENSU_INSB_IJNSC_ILi8EEENSC_ILi32EEEEEENSB_IJS1B_SE_EEEEEEEvEENS13_INSA_23SM90_TMA_LOAD_MULTICASTENS15_INS16_ILi2ELi5ELi2EEES19_NSU_INSB_IJS1B_NSC_ILi4EEEEEENSB_IJSE_S1B_EEEEEEEvEEEENS_8epilogue10collective18CollectiveEpilogueINS1Q_23Sm100TmaWarpSpecializedILi4ELi2ELi16ELb1ELb0EEEJSK_NSB_IJNSU_ISH_SE_EENSU_IS1B_SE_EEEEESL_NSB_IJNSB_IJllllEEESE_SW_EEESL_S1Z_NS1Q_6fusion15FusionCallbacksIS1U_NS20_17LinearCombinationISL_fSL_fLNS_15FloatRoundStyleE2EEESK_S1X_JEEENSA_5SM1004TMEM4LOAD26SM100_TMEM_LOAD_16dp128b8xES14_S1F_NSA_17SM75_U32x4_LDSM_NENSA_21SM90_TMA_STORE_IM2COLES1F_NSA_17SM90_U32x4_STSM_NENSA_39AutoVectorizingCopyWithAssumedAlignmentILi128EEEEEEvvEEEEvNT_6ParamsE) ;  /* 0xffffff3002e47950 */ /* 0x000fea0003c3ffff */
.L_x_172:
[----:B------:R-:W-:-:S00]  /*cc70*/  BRA `(.L_x_172) ;  /* 0xfffffffc00fc7947 */ /* 0x000fc0000383ffff */
[----:B------:R-:W-:-:S00]  /*cc80*/  NOP ;  /* 0x0000000000007918 */ /* 0x000fc00000000000 */
[----:B------:R-:W-:-:S00]  /*cc90*/  NOP ;  /* 0x0000000000007918 */ /* 0x000fc00000000000 */
[----:B------:R-:W-:-:S00]  /*cca0*/  NOP ;  /* 0x0000000000007918 */ /* 0x000fc00000000000 */
[----:B------:R-:W-:-:S00]  /*ccb0*/  NOP ;  /* 0x0000000000007918 */ /* 0x000fc00000000000 */
[----:B------:R-:W-:-:S00]  /*ccc0*/  NOP ;  /* 0x0000000000007918 */ /* 0x000fc00000000000 */
[----:B------:R-:W-:-:S00]  /*ccd0*/  NOP ;  /* 0x0000000000007918 */ /* 0x000fc00000000000 */
[----:B------:R-:W-:-:S00]  /*cce0*/  NOP ;  /* 0x0000000000007918 */ /* 0x000fc00000000000 */
[----:B------:R-:W-:-:S00]  /*ccf0*/  NOP ;  /* 0x0000000000007918 */ /* 0x000fc00000000000 */
.L_x_173:


//--------------------- .nv.global.init           --------------------------
	.section	.nv.global.init,"aw",@progbits
.nv.global.init:
	.type		$str$29,@object
	.size		$str$29,($str$30 - $str$29)
$str$29:
        /*0000*/ 	.byte	0x28, 0x61, 0x64, 0x64, 0x72, 0x65, 0x73, 0x73, 0x20, 0x26, 0x20, 0x6d, 0x61, 0x73, 0x6b, 0x29
        /*0010*/ 	.byte	0x20, 0x3d, 0x3d, 0x20, 0x30, 0x00
	.type		$str$30,@object
	.size		$str$30,($str$28 - $str$30)
$str$30:
        /*0016*/ 	.byte	0x2f, 0x74, 0x6d, 0x70, 0x2f, 0x63, 0x75, 0x74, 0x6c, 0x61, 0x73, 0x73, 0x5f, 0x73, 0x77, 0x65
        /*0026*/ 	.byte	0x65, 0x70, 0x5f, 0x73, 0x72, 0x63, 0x2f, 0x69, 0x6e, 0x63, 0x6c, 0x75, 0x64, 0x65, 0x2f, 0x63
        /*0036*/ 	.byte	0x75, 0x74, 0x65, 0x2f, 0x70, 0x6f, 0x69, 0x6e, 0x74, 0x65, 0x72, 0x5f, 0x66, 0x6c, 0x61, 0x67
        /*0046*/ 	.byte	0x67, 0x65, 0x64, 0x2e, 0x68, 0x70, 0x70, 0x00
	.type		$str$28,@object
	.size		$str$28,($str$27 - $str$28)
$str$28:
        /*004e*/ 	.byte	0x2f, 0x74, 0x6d, 0x70, 0x2f, 0x63, 0x75, 0x74, 0x6c, 0x61, 0x73, 0x73, 0x5f, 0x73, 0x77, 0x65
        /*005e*/ 	.byte	0x65, 0x70, 0x5f, 0x73, 0x72, 0x63, 0x2f, 0x69, 0x6e, 0x63, 0x6c, 0x75, 0x64, 0x65, 0x2f, 0x63
        /*006e*/ 	.byte	0x75, 0x74, 0x65, 0x2f, 0x61, 0x74, 0x6f, 0x6d, 0x2f, 0x63, 0x6f, 0x70, 0x79, 0x5f, 0x74, 0x72
        /*007e*/ 	.byte	0x61, 0x69, 0x74, 0x73, 0x5f, 0x73, 0x6d, 0x31, 0x30, 0x30, 0x2e, 0x68, 0x70, 0x70, 0x00
	.type		$str$27,@object
	.size		$str$27,(__unnamed_1 - $str$27)
$str$27:
        /*008d*/ 	.byte	0x28, 0x28, 0x75, 0x69, 0x6e, 0x74, 0x33, 0x32, 0x5f, 0x74, 0x28, 0x74, 0x68, 0x72, 0x65, 0x61
        /*009d*/ 	.byte	0x64, 0x49, 0x64, 0x78, 0x2e, 0x78, 0x29, 0x20, 0x2f, 0x20, 0x33, 0x32, 0x29, 0x20, 0x25, 0x20
        /*00ad*/ 	.byte	0x34, 0x29, 0x20, 0x3d, 0x3d, 0x20, 0x28, 0x28, 0x28, 0x74, 0x6d, 0x65, 0x6d, 0x5f, 0x61, 0x64
        /*00bd*/ 	.byte	0x64, 0x72, 0x20, 0x3e, 0x3e, 0x20, 0x31, 0x36, 0x29, 0x20, 0x2f, 0x20, 0x33, 0x32, 0x29, 0x20
        /*00cd*/ 	.byte	0x25, 0x20, 0x34, 0x29, 0x00
	.type		__unnamed_1,@object
	.size		__unnamed_1,(__unnamed_2 - __unnamed_1)
__unnamed_1:
        /*00d2*/ 	.byte	0x61, 0x75, 0x74, 0x6f, 0x20, 0x63, 0x75, 0x74, 0x65, 0x3a, 0x3a, 0x61, 0x73, 0x5f, 0x70, 0x6f
        /* <DEDUP_REMOVED lines=24> */
        /*0262*/ 	.byte	0x30, 0x34, 0x38, 0x3e, 0x3e, 0x3e, 0x3e, 0x5d, 0x00
	.type		__unnamed_2,@object
	.size		__unnamed_2,(.L_2 - __unnamed_2)
__unnamed_2:
        /* <DEDUP_REMOVED lines=45> */
        /*053b*/ 	.byte	0x3e, 0x3e, 0x3e, 0x5d, 0x00
.L_2:


//--------------------- .nv.shared._ZN7cutlass13device_kernelINS_4conv6kernel13ConvUniversalINS1_16ConvProblemShapeILNS1_8OperatorE1ELi3EEENS1_10collective14CollectiveConvINS1_47MainloopSm100TmaUmmaWarpSpecializedImplicitGemmILS5_1ELi4ELi3ELi1ELi2EN4cute5tupleIJNSA_1CILi2EEENSC_ILi1EEESE_EEEEENSB_IJNSC_ILi64EEENSC_ILi128EEENSB_IJSH_EEEEEENS_10tfloat32_tESL_NSA_8TiledMMAINSA_8MMA_AtomIJNSA_17SM100_MMA_TF32_SSISL_SL_fLi64ELi128ELNSA_4UMMA5MajorE0ELSQ_1ELNSP_7ScaleInE0ELSR_0EEEEEENSA_6LayoutINSB_IJSE_SE_SE_EEENSB_IJNSC_ILi0EEESW_SW_EEEEENSB_IJNSA_10UnderscoreESZ_SZ_EEEEENS7_6detail27Sm100ImplicitGemmTileTraitsINSA_20SM90_TMA_LOAD_IM2COLENSA_14ComposedLayoutINSA_7SwizzleILi3ELi4ELi3EEENSA_18smem_ptr_flag_bitsILi32EEENSU_INSB_IJNSC_ILi8EEENSC_ILi32EEEEEENSB_IJS1B_SE_EEEEEEEvEENS13_INSA_23SM90_TMA_LOAD_MULTICASTENS15_INS16_ILi2ELi5ELi2EEES19_NSU_INSB_IJS1B_NSC_ILi4EEEEEENSB_IJSE_S1B_EEEEEEEvEEEENS_8epilogue10collective18CollectiveEpilogueINS1Q_23Sm100TmaWarpSpecializedILi4ELi2ELi16ELb1ELb0EEEJSK_NSB_IJNSU_ISH_SE_EENSU_IS1B_SE_EEEEESL_NSB_IJNSB_IJllllEEESE_SW_EEESL_S1Z_NS1Q_6fusion15FusionCallbacksIS1U_NS20_17LinearCombinationISL_fSL_fLNS_15FloatRoundStyleE2EEESK_S1X_JEEENSA_5SM1004TMEM4LOAD26SM100_TMEM_LOAD_16dp128b8xES14_S1F_NSA_17SM75_U32x4_LDSM_NENSA_21SM90_TMA_STORE_IM2COLES1F_NSA_17SM90_U32x4_STSM_NENSA_39AutoVectorizingCopyWithAssumedAlignmentILi128EEEEEEvvEEEEvNT_6ParamsE --------------------------
	.section	.nv.shared._ZN7cutlass13device_kernelINS_4conv6kernel13ConvUniversalINS1_16ConvProblemShapeILNS1_8OperatorE1ELi3EEENS1_10collective14CollectiveConvINS1_47MainloopSm100TmaUmmaWarpSpecializedImplicitGemmILS5_1ELi4ELi3ELi1ELi2EN4cute5tupleIJNSA_1CILi2EEENSC_ILi1EEESE_EEEEENSB_IJNSC_ILi64EEENSC_ILi128EEENSB_IJSH_EEEEEENS_10tfloat32_tESL_NSA_8TiledMMAINSA_8MMA_AtomIJNSA_17SM100_MMA_TF32_SSISL_SL_fLi64ELi128ELNSA_4UMMA5MajorE0ELSQ_1ELNSP_7ScaleInE0ELSR_0EEEEEENSA_6LayoutINSB_IJSE_SE_SE_EEENSB_IJNSC_ILi0EEESW_SW_EEEEENSB_IJNSA_10UnderscoreESZ_SZ_EEEEENS7_6detail27Sm100ImplicitGemmTileTraitsINSA_20SM90_TMA_LOAD_IM2COLENSA_14ComposedLayoutINSA_7SwizzleILi3ELi4ELi3EEENSA_18smem_ptr_flag_bitsILi32EEENSU_INSB_IJNSC_ILi8EEENSC_ILi32EEEEEENSB_IJS1B_SE_EEEEEEEvEENS13_INSA_23SM90_TMA_LOAD_MULTICASTENS15_INS16_ILi2ELi5ELi2EEES19_NSU_INSB_IJS1B_NSC_ILi4EEEEEENSB_IJSE_S1B_EEEEEEEvEEEENS_8epilogue10collective18CollectiveEpilogueINS1Q_23Sm100TmaWarpSpecializedILi4ELi2ELi16ELb1ELb0EEEJSK_NSB_IJNSU_ISH_SE_EENSU_IS1B_SE_EEEEESL_NSB_IJNSB_IJllllEEESE_SW_EEESL_S1Z_NS1Q_6fusion15FusionCallbacksIS1U_NS20_17LinearCombinationISL_fSL_fLNS_15FloatRoundStyleE2EEESK_S1X_JEEENSA_5SM1004TMEM4LOAD26SM100_TMEM_LOAD_16dp128b8xES14_S1F_NSA_17SM75_U32x4_LDSM_NENSA_21SM90_TMA_STORE_IM2COLES1F_NSA_17SM90_U32x4_STSM_NENSA_39AutoVectorizingCopyWithAssumedAlignmentILi128EEEEEEvvEEEEvNT_6ParamsE,"aw",@nobits
	.sectionflags	@""
	.align	16
	.zero		1024


//--------------------- .nv.shared.reserved.0     --------------------------
	.section	.nv.shared.reserved.0,"aw",@nobits
	.weak		__nv_reservedSMEM_offset_0_alias
	.size		__nv_reservedSMEM_offset_0_alias, 0, 64
	.other		__nv_reservedSMEM_offset_0_alias,@"STO_CUDA_RESERVED_SHARED STV_DEFAULT"
__nv_reservedSMEM_offset_0_alias:
	.zero		0
.nv.shared.reserved.0:
	.zero		64
	.weak		__nv_reservedSMEM_tcgen05_partition
	.type		__nv_reservedSMEM_tcgen05_partition,@object
	.size		__nv_reservedSMEM_tcgen05_partition,(.L_0 - __nv_reservedSMEM_tcgen05_partition)
__nv_reservedSMEM_tcgen05_partition:
	.zero		32
.L_0:


//--------------------- .nv.global                --------------------------
	.section	.nv.global,"aw",@nobits
.nv.global:
	.type		_ZN39_INTERNAL_e3b14fa8_4_k_cu_dd29009e_43254cute1_E,@object
	.size		_ZN39_INTERNAL_e3b14fa8_4_k_cu_dd29009e_43254cute1_E,(_ZN39_INTERNAL_e3b14fa8_4_k_cu_dd29009e_43254cuda3std3__45__cpo6cbeginE - _ZN39_INTERNAL_e3b14fa8_4_k_cu_dd29009e_43254cute1_E)
_ZN39_INTERNAL_e3b14fa8_4_k_cu_dd29009e_43254cute1_E:
	.zero		1
	.type		_ZN39_INTERNAL_e3b14fa8_4_k_cu_dd29009e_43254cuda3std3__45__cpo6cbeginE,@object
	.size		_ZN39_INTERNAL_e3b14fa8_4_k_cu_dd29009e_43254cuda3std3__45__cpo6cbeginE,(_ZN39_INTERNAL_e3b14fa8_4_k_cu_dd29009e_43254cuda3std3__48in_placeE - _ZN39_INTERNAL_e3b14fa8_4_k_cu_dd29009e_43254cuda3std3__45__cpo6cbeginE)
_ZN39_INTERNAL_e3b14fa8_4_k_cu_dd29009e_43254cuda3std3__45__cpo6cbeginE:
	.zero		1
	.type		_ZN39_INTERNAL_e3b14fa8_4_k_cu_dd29009e_43254cuda3std3__48in_placeE,@object
	.size		_ZN39_INTERNAL_e3b14fa8_4_k_cu_dd29009e_43254cuda3std3__48in_placeE,(_ZN39_INTERNAL_e3b14fa8_4_k_cu_dd29009e_43254cuda3std6ranges3__45__cpo9iter_moveE - _ZN39_INTERNAL_e3b14fa8_4_k_cu_dd29009e_43254cuda3std3__48in_placeE)
_ZN39_INTERNAL_e3b14fa8_4_k_cu_dd29009e_43254cuda3std3__48in_placeE:
	.zero		1
	.type		_ZN39_INTERNAL_e3b14fa8_4_k_cu_dd29009e_43254cuda3std6ranges3__45__cpo9iter_moveE,@object
	.size		_ZN39_INTERNAL_e3b14fa8_4_k_cu_dd29009e_43254cuda3std6ranges3__45__cpo9iter_moveE,(_ZN39_INTERNAL_e3b14fa8_4_k_cu_dd29009e_43254cuda3std3__45__cpo5beginE - _ZN39_INTERNAL_e3b14fa8_4_k_cu_dd29009e_43254cuda3std6ranges3__45__cpo9iter_moveE)
_ZN39_INTERNAL_e3b14fa8_4_k_cu_dd29009e_43254cuda3std6ranges3__45__cpo9iter_moveE:
	.zero		1
	.type		_ZN39_INTERNAL_e3b14fa8_4_k_cu_dd29009e_43254cuda3std3__45__cpo5beginE,@object
	.size		_ZN39_INTERNAL_e3b14fa8_4_k_cu_dd29009e_43254cuda3std3__45__cpo5beginE,(_ZN39_INTERNAL_e3b14fa8_4_k_cu_dd29009e_43254cuda3std3__441_GLOBAL__N__e3b14fa8_4_k_cu_dd29009e_43256ignoreE - _ZN39_INTERNAL_e3b14fa8_4_k_cu_dd29009e_43254cuda3std3__45__cpo5beginE)
_ZN39_INTERNAL_e3b14fa8_4_k_cu_dd29009e_43254cuda3std3__45__cpo5beginE:
	.zero		1
	.type		_ZN39_INTERNAL_e3b14fa8_4_k_cu_dd29009e_43254cuda3std3__441_GLOBAL__N__e3b14fa8_4_k_cu_dd29009e_43256ignoreE,@object
	.size		_ZN39_INTERNAL_e3b14fa8_4_k_cu_dd29009e_43254cuda3std3__441_GLOBAL__N__e3b14fa8_4_k_cu_dd29009e_43256ignoreE,(_ZN39_INTERNAL_e3b14fa8_4_k_cu_dd29009e_43254cute7productE - _ZN39_INTERNAL_e3b14fa8_4_k_cu_dd29009e_43254cuda3std3__441_GLOBAL__N__e3b14fa8_4_k_cu_dd29009e_43256ignoreE)
_ZN39_INTERNAL_e3b14fa8_4_k_cu_dd29009e_43254cuda3std3__441_GLOBAL__N__e3b14fa8_4_k_cu_dd29009e_43256ignoreE:
	.zero		1
	.type		_ZN39_INTERNAL_e3b14fa8_4_k_cu_dd29009e_43254cute7productE,@object
	.size		_ZN39_INTERNAL_e3b14fa8_4_k_cu_dd29009e_43254cute7productE,(_ZN39_INTERNAL_e3b14fa8_4_k_cu_dd29009e_43254cuda3std3__45__cpo3endE - _ZN39_INTERNAL_e3b14fa8_4_k_cu_dd29009e_43254cute7productE)
_ZN39_INTERNAL_e3b14fa8_4_k_cu_dd29009e_43254cute7productE:
	.zero		1
	.type		_ZN39_INTERNAL_e3b14fa8_4_k_cu_dd29009e_43254cuda3std3__45__cpo3endE,@object
	.size		_ZN39_INTERNAL_e3b14fa8_4_k_cu_dd29009e_43254cuda3std3__45__cpo3endE,(_ZN39_INTERNAL_e3b14fa8_4_k_cu_dd29009e_43254cuda3std3__419piecewise_constructE - _ZN39_INTERNAL_e3b14fa8_4_k_cu_dd29009e_43254cuda3std3__45__cpo3endE)
_ZN39_INTERNAL_e3b14fa8_4_k_cu_dd29009e_43254cuda3std3__45__cpo3endE:
	.zero		1
	.type		_ZN39_INTERNAL_e3b14fa8_4_k_cu_dd29009e_43254cuda3std3__419piecewise_constructE,@object
	.size		_ZN39_INTERNAL_e3b14fa8_4_k_cu_dd29009e_43254cuda3std3__419piecewise_constructE,(_ZN39_INTERNAL_e3b14fa8_4_k_cu_dd29009e_43254cuda3std3__45__cpo4cendE - _ZN39_INTERNAL_e3b14fa8_4_k_cu_dd29009e_43254cuda3std3__419piecewise_constructE)
_ZN39_INTERNAL_e3b14fa8_4_k_cu_dd29009e_43254cuda3std3__419piecewise_constructE:
	.zero		1
	.type		_ZN39_INTERNAL_e3b14fa8_4_k_cu_dd29009e_43254cuda3std3__45__cpo4cendE,@object
	.size		_ZN39_INTERNAL_e3b14fa8_4_k_cu_dd29009e_43254cuda3std3__45__cpo4cendE,(_ZN39_INTERNAL_e3b14fa8_4_k_cu_dd29009e_43254cuda3std6ranges3__45__cpo4swapE - _ZN39_INTERNAL_e3b14fa8_4_k_cu_dd29009e_43254cuda3std3__45__cpo4cendE)
_ZN39_INTERNAL_e3b14fa8_4_k_cu_dd29009e_43254cuda3std3__45__cpo4cendE:
	.zero		1
	.type		_ZN39_INTERNAL_e3b14fa8_4_k_cu_dd29009e_43254cuda3std6ranges3__45__cpo4swapE,@object
	.size		_ZN39_INTERNAL_e3b14fa8_4_k_cu_dd29009e_43254cuda3std6ranges3__45__cpo4swapE,(.L_10 - _ZN39_INTERNAL_e3b14fa8_4_k_cu_dd29009e_43254cuda3std6ranges3__45__cpo4swapE)
_ZN39_INTERNAL_e3b14fa8_4_k_cu_dd29009e_43254cuda3std6ranges3__45__cpo4swapE:
	.zero		1
.L_10:


//--------------------- .nv.constant0._ZN7cutlass13device_kernelINS_4conv6kernel13ConvUniversalINS1_16ConvProblemShapeILNS1_8OperatorE1ELi3EEENS1_10collective14CollectiveConvINS1_47MainloopSm100TmaUmmaWarpSpecializedImplicitGemmILS5_1ELi4ELi3ELi1ELi2EN4cute5tupleIJNSA_1CILi2EEENSC_ILi1EEESE_EEEEENSB_IJNSC_ILi64EEENSC_ILi128EEENSB_IJSH_EEEEEENS_10tfloat32_tESL_NSA_8TiledMMAINSA_8MMA_AtomIJNSA_17SM100_MMA_TF32_SSISL_SL_fLi64ELi128ELNSA_4UMMA5MajorE0ELSQ_1ELNSP_7ScaleInE0ELSR_0EEEEEENSA_6LayoutINSB_IJSE_SE_SE_EEENSB_IJNSC_ILi0EEESW_SW_EEEEENSB_IJNSA_10UnderscoreESZ_SZ_EEEEENS7_6detail27Sm100ImplicitGemmTileTraitsINSA_20SM90_TMA_LOAD_IM2COLENSA_14ComposedLayoutINSA_7SwizzleILi3ELi4ELi3EEENSA_18smem_ptr_flag_bitsILi32EEENSU_INSB_IJNSC_ILi8EEENSC_ILi32EEEEEENSB_IJS1B_SE_EEEEEEEvEENS13_INSA_23SM90_TMA_LOAD_MULTICASTENS15_INS16_ILi2ELi5ELi2EEES19_NSU_INSB_IJS1B_NSC_ILi4EEEEEENSB_IJSE_S1B_EEEEEEEvEEEENS_8epilogue10collective18CollectiveEpilogueINS1Q_23Sm100TmaWarpSpecializedILi4ELi2ELi16ELb1ELb0EEEJSK_NSB_IJNSU_ISH_SE_EENSU_IS1B_SE_EEEEESL_NSB_IJNSB_IJllllEEESE_SW_EEESL_S1Z_NS1Q_6fusion15FusionCallbacksIS1U_NS20_17LinearCombinationISL_fSL_fLNS_15FloatRoundStyleE2EEESK_S1X_JEEENSA_5SM1004TMEM4LOAD26SM100_TMEM_LOAD_16dp128b8xES14_S1F_NSA_17SM75_U32x4_LDSM_NENSA_21SM90_TMA_STORE_IM2COLES1F_NSA_17SM90_U32x4_STSM_NENSA_39AutoVectorizingCopyWithAssumedAlignmentILi128EEEEEEvvEEEEvNT_6ParamsE --------------------------
	.section	.nv.constant0._ZN7cutlass13device_kernelINS_4conv6kernel13ConvUniversalINS1_16ConvProblemShapeILNS1_8OperatorE1ELi3EEENS1_10collective14CollectiveConvINS1_47MainloopSm100TmaUmmaWarpSpecializedImplicitGemmILS5_1ELi4ELi3ELi1ELi2EN4cute5tupleIJNSA_1CILi2EEENSC_ILi1EEESE_EEEEENSB_IJNSC_ILi64EEENSC_ILi128EEENSB_IJSH_EEEEEENS_10tfloat32_tESL_NSA_8TiledMMAINSA_8MMA_AtomIJNSA_17SM100_MMA_TF32_SSISL_SL_fLi64ELi128ELNSA_4UMMA5MajorE0ELSQ_1ELNSP_7ScaleInE0ELSR_0EEEEEENSA_6LayoutINSB_IJSE_SE_SE_EEENSB_IJNSC_ILi0EEESW_SW_EEEEENSB_IJNSA_10UnderscoreESZ_SZ_EEEEENS7_6detail27Sm100ImplicitGemmTileTraitsINSA_20SM90_TMA_LOAD_IM2COLENSA_14ComposedLayoutINSA_7SwizzleILi3ELi4ELi3EEENSA_18smem_ptr_flag_bitsILi32EEENSU_INSB_IJNSC_ILi8EEENSC_ILi32EEEEEENSB_IJS1B_SE_EEEEEEEvEENS13_INSA_23SM90_TMA_LOAD_MULTICASTENS15_INS16_ILi2ELi5ELi2EEES19_NSU_INSB_IJS1B_NSC_ILi4EEEEEENSB_IJSE_S1B_EEEEEEEvEEEENS_8epilogue10collective18CollectiveEpilogueINS1Q_23Sm100TmaWarpSpecializedILi4ELi2ELi16ELb1ELb0EEEJSK_NSB_IJNSU_ISH_SE_EENSU_IS1B_SE_EEEEESL_NSB_IJNSB_IJllllEEESE_SW_EEESL_S1Z_NS1Q_6fusion15FusionCallbacksIS1U_NS20_17LinearCombinationISL_fSL_fLNS_15FloatRoundStyleE2EEESK_S1X_JEEENSA_5SM1004TMEM4LOAD26SM100_TMEM_LOAD_16dp128b8xES14_S1F_NSA_17SM75_U32x4_LDSM_NENSA_21SM90_TMA_STORE_IM2COLES1F_NSA_17SM90_U32x4_STSM_NENSA_39AutoVectorizingCopyWithAssumedAlignmentILi128EEEEEEvvEEEEvNT_6ParamsE,"a",@progbits
	.sectionflags	@""
	.align	4
.nv.constant0._ZN7cutlass13device_kernelINS_4conv6kernel13ConvUniversalINS1_16ConvProblemShapeILNS1_8OperatorE1ELi3EEENS1_10collective14CollectiveConvINS1_47MainloopSm100TmaUmmaWarpSpecializedImplicitGemmILS5_1ELi4ELi3ELi1ELi2EN4cute5tupleIJNSA_1CILi2EEENSC_ILi1EEESE_EEEEENSB_IJNSC_ILi64EEENSC_ILi128EEENSB_IJSH_EEEEEENS_10tfloat32_tESL_NSA_8TiledMMAINSA_8MMA_AtomIJNSA_17SM100_MMA_TF32_SSISL_SL_fLi64ELi128ELNSA_4UMMA5MajorE0ELSQ_1ELNSP_7ScaleInE0ELSR_0EEEEEENSA_6LayoutINSB_IJSE_SE_SE_EEENSB_IJNSC_ILi0EEESW_SW_EEEEENSB_IJNSA_10UnderscoreESZ_SZ_EEEEENS7_6detail27Sm100ImplicitGemmTileTraitsINSA_20SM90_TMA_LOAD_IM2COLENSA_14ComposedLayoutINSA_7SwizzleILi3ELi4ELi3EEENSA_18smem_ptr_flag_bitsILi32EEENSU_INSB_IJNSC_ILi8EEENSC_ILi32EEEEEENSB_IJS1B_SE_EEEEEEEvEENS13_INSA_23SM90_TMA_LOAD_MULTICASTENS15_INS16_ILi2ELi5ELi2EEES19_NSU_INSB_IJS1B_NSC_ILi4EEEEEENSB_IJSE_S1B_EEEEEEEvEEEENS_8epilogue10collective18CollectiveEpilogueINS1Q_23Sm100TmaWarpSpecializedILi4ELi2ELi16ELb1ELb0EEEJSK_NSB_IJNSU_ISH_SE_EENSU_IS1B_SE_EEEEESL_NSB_IJNSB_IJllllEEESE_SW_EEESL_S1Z_NS1Q_6fusion15FusionCallbacksIS1U_NS20_17LinearCombinationISL_fSL_fLNS_15FloatRoundStyleE2EEESK_S1X_JEEENSA_5SM1004TMEM4LOAD26SM100_TMEM_LOAD_16dp128b8xES14_S1F_NSA_17SM75_U32x4_LDSM_NENSA_21SM90_TMA_STORE_IM2COLES1F_NSA_17SM90_U32x4_STSM_NENSA_39AutoVectorizingCopyWithAssumedAlignmentILi128EEEEEEvvEEEEvNT_6ParamsE:
	.zero		3200


//--------------------- SYMBOLS --------------------------

	.type		.nv.reservedSmem.offset0,@object
	.size		.nv.reservedSmem.offset0,0x4
	.type		.nv.reservedSmem.cap,@object
	.size		.nv.reservedSmem.cap,0x4
	.type		__assertfail,@function
